	.target	sm_100a

	.elftype	@"ET_EXEC"


//--------------------- .note.nv.tkinfo           --------------------------
	.section	.note.nv.tkinfo,"",@"SHT_NOTE"
	.sectionflags	@"SHF_NOTE_NV_TKINFO"
	.tkinfo
        /*0018*/ 	.word	0x00000002
        /*0030*/ 	.string	""
        /*0030*/ 	.string	"ptxas"
        /*0030*/ 	.string	"Cuda compilation tools, release 13.0, V13.0.88"
        /*0030*/ 	.string	"Build cuda_13.0.r13.0/compiler.36424714_0"
        /*0030*/ 	.string	"-arch sm_100a -m 64 "



//--------------------- .note.nv.cuinfo           --------------------------
	.section	.note.nv.cuinfo,"",@"SHT_NOTE"
	.sectionflags	@"SHF_NOTE_NV_CUINFO"
        /*0018*/ 	.short	0x0002
        /*001a*/ 	.short	0x0064
        /*001c*/ 	.short	0x0082
	.zero		2


//--------------------- .nv.info                  --------------------------
	.section	.nv.info,"",@"SHT_CUDA_INFO"
	.align	4


	//----- nvinfo : EIATTR_REGCOUNT
	.align		4
        /*0000*/ 	.byte	0x04, 0x2f
        /*0002*/ 	.short	(.L_19 - .L_18)
	.align		4
.L_18:
        /*0004*/ 	.word	index@(_ZN7cutlass13device_kernelINS_4gemm6kernel13GemmUniversalIN4cute5tupleIJiiiiEEENS1_10collective13CollectiveMmaINS1_46MainloopSm100TmaUmmaWarpSpecializedBlockScaledILi23ELi2ELi2ENS5_IJNS4_1CILi2EEENSA_ILi4EEENSA_ILi1EEEEEEEENS5_IJNSA_ILi128EEESG_NSA_ILi64EEEEEENS5_IJNS_12float_e2m1_tENS_13float_ue4m3_tEEEENS5_IJNS5_IJlSD_lEEENS4_6LayoutINS5_IJNS5_IJNS5_IJNSA_ILi32EEESC_EEEiEEENS5_IJNS5_IJNSA_ILi16EEESC_EEEiEEENS5_IJSD_iEEEEEENS5_IJST_NS5_IJNS5_IJNSA_ILi0EEESD_EEENSA_ILi512EEEEEENS5_IJSW_iEEEEEEEEEEESL_S13_NS4_8TiledMMAINS4_8MMA_AtomIJNS4_17SM100_MMA_MXF4_SSISJ_SJ_fSK_Li128ELi128ELi16ELNS4_4UMMA5MajorE0ELS18_0ELNS17_7ScaleInE0ELS19_0EEEEEENSN_INS5_IJSD_SD_SD_EEENS5_IJSW_SW_SW_EEEEENS5_IJNS4_10UnderscoreES1F_S1F_EEEEENS5_IJNS4_23SM90_TMA_LOAD_MULTICASTES1I_EEENS5_IJNS4_14ComposedLayoutINS4_7SwizzleILi1ELi4ELi3EEENS4_18smem_ptr_flag_bitsILi4EEENSN_INS5_IJNSA_ILi8EEESH_EEENS5_IJSH_SD_EEEEEEENSN_INS5_IJNS5_IJNS5_IJSP_SD_EEESS_EEESD_NS5_IJSD_SD_EEEEEENS5_IJNS5_IJNS5_IJSS_SY_EEESX_EEESW_NS5_IJSC_SY_EEEEEEEEEEEvNS4_8identityES1J_S23_vS24_EENS_8epilogue10collective18CollectiveEpilogueINS26_23Sm100TmaWarpSpecializedILi4ELi2ELi16ELb1ELb0EEEJNS5_IJSH_SG_SH_EEENS5_IJNSN_ISH_SD_EENSN_INS5_IJSR_SB_EEENS5_IJSD_SH_EEEEEEEENS_10bfloat16_tESM_S2H_SM_NS26_6fusion15FusionCallbacksIS2A_NS2I_17LinearCombinationIS2H_fS2H_fLNS_15FloatRoundStyleE2EEES2B_S2G_JEEENS4_5SM1004TMEM4LOAD26SM100_TMEM_LOAD_32dp32b16xENS4_13SM90_TMA_LOADENS1K_IS1M_NS1N_ILi16EEENSN_INS5_IJS1P_SR_EEENS5_IJSR_SD_EEEEEEENS4_39AutoVectorizingCopyWithAssumedAlignmentILi128EEENS4_14SM90_TMA_STOREES2X_S2Z_S2Z_EEEvvEEEEvNT_6ParamsE)
        /*0008*/ 	.word	0x0000007e


	//----- nvinfo : EIATTR_FRAME_SIZE
	.align		4
.L_19:
        /*000c*/ 	.byte	0x04, 0x11
        /*000e*/ 	.short	(.L_21 - .L_20)
	.align		4
.L_20:
        /*0010*/ 	.word	index@($__internal_2_$__cuda_sm10x_tcgen05_guardrail_trap_unallocated_columns_being_dealloced)
        /*0014*/ 	.word	0x00000000


	//----- nvinfo : EIATTR_FRAME_SIZE
	.align		4
.L_21:
        /*0018*/ 	.byte	0x04, 0x11
        /*001a*/ 	.short	(.L_23 - .L_22)
	.align		4
.L_22:
        /*001c*/ 	.word	index@($__internal_1_$__cuda_sm10x_tcgen05_guardrail_trap_phase_invalid_during_alloc)
        /*0020*/ 	.word	0x00000000


	//----- nvinfo : EIATTR_FRAME_SIZE
	.align		4
.L_23:
        /*0024*/ 	.byte	0x04, 0x11
        /*0026*/ 	.short	(.L_25 - .L_24)
	.align		4
.L_24:
        /*0028*/ 	.word	index@($__internal_0_$__cuda_sm10x_tcgen05_guardrail_trap_col_being_dealloced_not_returned_by_alloc)
        /*002c*/ 	.word	0x00000000


	//----- nvinfo : EIATTR_FRAME_SIZE
	.align		4
.L_25:
        /*0030*/ 	.byte	0x04, 0x11
        /*0032*/ 	.short	(.L_27 - .L_26)
	.align		4
.L_26:
        /*0034*/ 	.word	index@(_ZN7cutlass13device_kernelINS_4gemm6kernel13GemmUniversalIN4cute5tupleIJiiiiEEENS1_10collective13CollectiveMmaINS1_46MainloopSm100TmaUmmaWarpSpecializedBlockScaledILi23ELi2ELi2ENS5_IJNS4_1CILi2EEENSA_ILi4EEENSA_ILi1EEEEEEEENS5_IJNSA_ILi128EEESG_NSA_ILi64EEEEEENS5_IJNS_12float_e2m1_tENS_13float_ue4m3_tEEEENS5_IJNS5_IJlSD_lEEENS4_6LayoutINS5_IJNS5_IJNS5_IJNSA_ILi32EEESC_EEEiEEENS5_IJNS5_IJNSA_ILi16EEESC_EEEiEEENS5_IJSD_iEEEEEENS5_IJST_NS5_IJNS5_IJNSA_ILi0EEESD_EEENSA_ILi512EEEEEENS5_IJSW_iEEEEEEEEEEESL_S13_NS4_8TiledMMAINS4_8MMA_AtomIJNS4_17SM100_MMA_MXF4_SSISJ_SJ_fSK_Li128ELi128ELi16ELNS4_4UMMA5MajorE0ELS18_0ELNS17_7ScaleInE0ELS19_0EEEEEENSN_INS5_IJSD_SD_SD_EEENS5_IJSW_SW_SW_EEEEENS5_IJNS4_10UnderscoreES1F_S1F_EEEEENS5_IJNS4_23SM90_TMA_LOAD_MULTICASTES1I_EEENS5_IJNS4_14ComposedLayoutINS4_7SwizzleILi1ELi4ELi3EEENS4_18smem_ptr_flag_bitsILi4EEENSN_INS5_IJNSA_ILi8EEESH_EEENS5_IJSH_SD_EEEEEEENSN_INS5_IJNS5_IJNS5_IJSP_SD_EEESS_EEESD_NS5_IJSD_SD_EEEEEENS5_IJNS5_IJNS5_IJSS_SY_EEESX_EEESW_NS5_IJSC_SY_EEEEEEEEEEEvNS4_8identityES1J_S23_vS24_EENS_8epilogue10collective18CollectiveEpilogueINS26_23Sm100TmaWarpSpecializedILi4ELi2ELi16ELb1ELb0EEEJNS5_IJSH_SG_SH_EEENS5_IJNSN_ISH_SD_EENSN_INS5_IJSR_SB_EEENS5_IJSD_SH_EEEEEEEENS_10bfloat16_tESM_S2H_SM_NS26_6fusion15FusionCallbacksIS2A_NS2I_17LinearCombinationIS2H_fS2H_fLNS_15FloatRoundStyleE2EEES2B_S2G_JEEENS4_5SM1004TMEM4LOAD26SM100_TMEM_LOAD_32dp32b16xENS4_13SM90_TMA_LOADENS1K_IS1M_NS1N_ILi16EEENSN_INS5_IJS1P_SR_EEENS5_IJSR_SD_EEEEEEENS4_39AutoVectorizingCopyWithAssumedAlignmentILi128EEENS4_14SM90_TMA_STOREES2X_S2Z_S2Z_EEEvvEEEEvNT_6ParamsE)
        /*0038*/ 	.word	0x00000000


	//----- nvinfo : EIATTR_MIN_STACK_SIZE
	.align		4
.L_27:
        /*003c*/ 	.byte	0x04, 0x12
        /*003e*/ 	.short	(.L_29 - .L_28)
	.align		4
.L_28:
        /*0040*/ 	.word	index@(_ZN7cutlass13device_kernelINS_4gemm6kernel13GemmUniversalIN4cute5tupleIJiiiiEEENS1_10collective13CollectiveMmaINS1_46MainloopSm100TmaUmmaWarpSpecializedBlockScaledILi23ELi2ELi2ENS5_IJNS4_1CILi2EEENSA_ILi4EEENSA_ILi1EEEEEEEENS5_IJNSA_ILi128EEESG_NSA_ILi64EEEEEENS5_IJNS_12float_e2m1_tENS_13float_ue4m3_tEEEENS5_IJNS5_IJlSD_lEEENS4_6LayoutINS5_IJNS5_IJNS5_IJNSA_ILi32EEESC_EEEiEEENS5_IJNS5_IJNSA_ILi16EEESC_EEEiEEENS5_IJSD_iEEEEEENS5_IJST_NS5_IJNS5_IJNSA_ILi0EEESD_EEENSA_ILi512EEEEEENS5_IJSW_iEEEEEEEEEEESL_S13_NS4_8TiledMMAINS4_8MMA_AtomIJNS4_17SM100_MMA_MXF4_SSISJ_SJ_fSK_Li128ELi128ELi16ELNS4_4UMMA5MajorE0ELS18_0ELNS17_7ScaleInE0ELS19_0EEEEEENSN_INS5_IJSD_SD_SD_EEENS5_IJSW_SW_SW_EEEEENS5_IJNS4_10UnderscoreES1F_S1F_EEEEENS5_IJNS4_23SM90_TMA_LOAD_MULTICASTES1I_EEENS5_IJNS4_14ComposedLayoutINS4_7SwizzleILi1ELi4ELi3EEENS4_18smem_ptr_flag_bitsILi4EEENSN_INS5_IJNSA_ILi8EEESH_EEENS5_IJSH_SD_EEEEEEENSN_INS5_IJNS5_IJNS5_IJSP_SD_EEESS_EEESD_NS5_IJSD_SD_EEEEEENS5_IJNS5_IJNS5_IJSS_SY_EEESX_EEESW_NS5_IJSC_SY_EEEEEEEEEEEvNS4_8identityES1J_S23_vS24_EENS_8epilogue10collective18CollectiveEpilogueINS26_23Sm100TmaWarpSpecializedILi4ELi2ELi16ELb1ELb0EEEJNS5_IJSH_SG_SH_EEENS5_IJNSN_ISH_SD_EENSN_INS5_IJSR_SB_EEENS5_IJSD_SH_EEEEEEEENS_10bfloat16_tESM_S2H_SM_NS26_6fusion15FusionCallbacksIS2A_NS2I_17LinearCombinationIS2H_fS2H_fLNS_15FloatRoundStyleE2EEES2B_S2G_JEEENS4_5SM1004TMEM4LOAD26SM100_TMEM_LOAD_32dp32b16xENS4_13SM90_TMA_LOADENS1K_IS1M_NS1N_ILi16EEENSN_INS5_IJS1P_SR_EEENS5_IJSR_SD_EEEEEEENS4_39AutoVectorizingCopyWithAssumedAlignmentILi128EEENS4_14SM90_TMA_STOREES2X_S2Z_S2Z_EEEvvEEEEvNT_6ParamsE)
        /*0044*/ 	.word	0x00000000
.L_29:


//--------------------- .nv.compat                --------------------------
	.section	.nv.compat,"",@"SHT_CUDA_COMPAT_INFO"
	.align	4
        /*0000*/ 	.byte	0x02, 0x09, 0x01, 0x00, 0x02, 0x02, 0x02, 0x00, 0x02, 0x05, 0x05, 0x00, 0x03, 0x07, 0x01, 0x01
        /*0010*/ 	.byte	0x02, 0x03, 0x01, 0x00, 0x02, 0x06, 0x01, 0x00, 0x04, 0x0b, 0x08, 0x00, 0x09, 0x00, 0x00, 0x00
        /*0020*/ 	.byte	0x00, 0x00, 0x00, 0x00


//--------------------- .nv.info._ZN7cutlass13device_kernelINS_4gemm6kernel13GemmUniversalIN4cute5tupleIJiiiiEEENS1_10collective13CollectiveMmaINS1_46MainloopSm100TmaUmmaWarpSpecializedBlockScaledILi23ELi2ELi2ENS5_IJNS4_1CILi2EEENSA_ILi4EEENSA_ILi1EEEEEEEENS5_IJNSA_ILi128EEESG_NSA_ILi64EEEEEENS5_IJNS_12float_e2m1_tENS_13float_ue4m3_tEEEENS5_IJNS5_IJlSD_lEEENS4_6LayoutINS5_IJNS5_IJNS5_IJNSA_ILi32EEESC_EEEiEEENS5_IJNS5_IJNSA_ILi16EEESC_EEEiEEENS5_IJSD_iEEEEEENS5_IJST_NS5_IJNS5_IJNSA_ILi0EEESD_EEENSA_ILi512EEEEEENS5_IJSW_iEEEEEEEEEEESL_S13_NS4_8TiledMMAINS4_8MMA_AtomIJNS4_17SM100_MMA_MXF4_SSISJ_SJ_fSK_Li128ELi128ELi16ELNS4_4UMMA5MajorE0ELS18_0ELNS17_7ScaleInE0ELS19_0EEEEEENSN_INS5_IJSD_SD_SD_EEENS5_IJSW_SW_SW_EEEEENS5_IJNS4_10UnderscoreES1F_S1F_EEEEENS5_IJNS4_23SM90_TMA_LOAD_MULTICASTES1I_EEENS5_IJNS4_14ComposedLayoutINS4_7SwizzleILi1ELi4ELi3EEENS4_18smem_ptr_flag_bitsILi4EEENSN_INS5_IJNSA_ILi8EEESH_EEENS5_IJSH_SD_EEEEEEENSN_INS5_IJNS5_IJNS5_IJSP_SD_EEESS_EEESD_NS5_IJSD_SD_EEEEEENS5_IJNS5_IJNS5_IJSS_SY_EEESX_EEESW_NS5_IJSC_SY_EEEEEEEEEEEvNS4_8identityES1J_S23_vS24_EENS_8epilogue10collective18CollectiveEpilogueINS26_23Sm100TmaWarpSpecializedILi4ELi2ELi16ELb1ELb0EEEJNS5_IJSH_SG_SH_EEENS5_IJNSN_ISH_SD_EENSN_INS5_IJSR_SB_EEENS5_IJSD_SH_EEEEEEEENS_10bfloat16_tESM_S2H_SM_NS26_6fusion15FusionCallbacksIS2A_NS2I_17LinearCombinationIS2H_fS2H_fLNS_15FloatRoundStyleE2EEES2B_S2G_JEEENS4_5SM1004TMEM4LOAD26SM100_TMEM_LOAD_32dp32b16xENS4_13SM90_TMA_LOADENS1K_IS1M_NS1N_ILi16EEENSN_INS5_IJS1P_SR_EEENS5_IJSR_SD_EEEEEEENS4_39AutoVectorizingCopyWithAssumedAlignmentILi128EEENS4_14SM90_TMA_STOREES2X_S2Z_S2Z_EEEvvEEEEvNT_6ParamsE --------------------------
	.section	.nv.info._ZN7cutlass13device_kernelINS_4gemm6kernel13GemmUniversalIN4cute5tupleIJiiiiEEENS1_10collective13CollectiveMmaINS1_46MainloopSm100TmaUmmaWarpSpecializedBlockScaledILi23ELi2ELi2ENS5_IJNS4_1CILi2EEENSA_ILi4EEENSA_ILi1EEEEEEEENS5_IJNSA_ILi128EEESG_NSA_ILi64EEEEEENS5_IJNS_12float_e2m1_tENS_13float_ue4m3_tEEEENS5_IJNS5_IJlSD_lEEENS4_6LayoutINS5_IJNS5_IJNS5_IJNSA_ILi32EEESC_EEEiEEENS5_IJNS5_IJNSA_ILi16EEESC_EEEiEEENS5_IJSD_iEEEEEENS5_IJST_NS5_IJNS5_IJNSA_ILi0EEESD_EEENSA_ILi512EEEEEENS5_IJSW_iEEEEEEEEEEESL_S13_NS4_8TiledMMAINS4_8MMA_AtomIJNS4_17SM100_MMA_MXF4_SSISJ_SJ_fSK_Li128ELi128ELi16ELNS4_4UMMA5MajorE0ELS18_0ELNS17_7ScaleInE0ELS19_0EEEEEENSN_INS5_IJSD_SD_SD_EEENS5_IJSW_SW_SW_EEEEENS5_IJNS4_10UnderscoreES1F_S1F_EEEEENS5_IJNS4_23SM90_TMA_LOAD_MULTICASTES1I_EEENS5_IJNS4_14ComposedLayoutINS4_7SwizzleILi1ELi4ELi3EEENS4_18smem_ptr_flag_bitsILi4EEENSN_INS5_IJNSA_ILi8EEESH_EEENS5_IJSH_SD_EEEEEEENSN_INS5_IJNS5_IJNS5_IJSP_SD_EEESS_EEESD_NS5_IJSD_SD_EEEEEENS5_IJNS5_IJNS5_IJSS_SY_EEESX_EEESW_NS5_IJSC_SY_EEEEEEEEEEEvNS4_8identityES1J_S23_vS24_EENS_8epilogue10collective18CollectiveEpilogueINS26_23Sm100TmaWarpSpecializedILi4ELi2ELi16ELb1ELb0EEEJNS5_IJSH_SG_SH_EEENS5_IJNSN_ISH_SD_EENSN_INS5_IJSR_SB_EEENS5_IJSD_SH_EEEEEEEENS_10bfloat16_tESM_S2H_SM_NS26_6fusion15FusionCallbacksIS2A_NS2I_17LinearCombinationIS2H_fS2H_fLNS_15FloatRoundStyleE2EEES2B_S2G_JEEENS4_5SM1004TMEM4LOAD26SM100_TMEM_LOAD_32dp32b16xENS4_13SM90_TMA_LOADENS1K_IS1M_NS1N_ILi16EEENSN_INS5_IJS1P_SR_EEENS5_IJSR_SD_EEEEEEENS4_39AutoVectorizingCopyWithAssumedAlignmentILi128EEENS4_14SM90_TMA_STOREES2X_S2Z_S2Z_EEEvvEEEEvNT_6ParamsE,"",@"SHT_CUDA_INFO"
	.sectionflags	@""
	.align	4


	//----- nvinfo : EIATTR_CUDA_API_VERSION
	.align		4
        /*0000*/ 	.byte	0x04, 0x37
        /*0002*/ 	.short	(.L_31 - .L_30)
.L_30:
        /*0004*/ 	.word	0x00000082


	//----- nvinfo : EIATTR_KPARAM_INFO
	.align		4
.L_31:
        /*0008*/ 	.byte	0x04, 0x17
        /*000a*/ 	.short	(.L_33 - .L_32)
.L_32:
        /*000c*/ 	.word	0x00000000
        /*0010*/ 	.short	0x0000
        /*0012*/ 	.short	0x0000
        /*0014*/ 	.byte	0x00, 0xf0, 0x01, 0x30


	//----- nvinfo : EIATTR_AT_ENTRY_FRAGMENTS
	.align		4
.L_33:
        /*0018*/ 	.byte	0x04, 0x4f
        /*001a*/ 	.short	(.L_35 - .L_34)


	//   ....[0]....
.L_34:
        /*001c*/ 	.word	0x00000006


	//----- nvinfo : EIATTR_RESERVED_SMEM_USED
	.align		4
.L_35:
        /*0020*/ 	.byte	0x01, 0x41
	.zero		2


	//----- nvinfo : EIATTR_SPARSE_MMA_MASK
	.align		4
        /*0024*/ 	.byte	0x03, 0x50
        /*0026*/ 	.short	0x0000


	//----- nvinfo : EIATTR_TCGEN05_1CTA_USED
	.align		4
        /*0028*/ 	.byte	0x01, 0x51
	.zero		2


	//----- nvinfo : EIATTR_MAXREG_COUNT
	.align		4
        /*002c*/ 	.byte	0x03, 0x1b
        /*002e*/ 	.short	0x00ff


	//----- nvinfo : EIATTR_NUM_BARRIERS
	.align		4
        /*0030*/ 	.byte	0x02, 0x4c
        /*0032*/ 	.byte	0x07
	.zero		1


	//----- nvinfo : EIATTR_EXTERNS
	.align		4
        /*0034*/ 	.byte	0x04, 0x0f
        /*0036*/ 	.short	(.L_37 - .L_36)


	//   ....[0]....
	.align		4
.L_36:
        /*0038*/ 	.word	index@(__assertfail)


	//----- nvinfo : EIATTR_MERCURY_ISA_VERSION
	.align		4
.L_37:
        /*003c*/ 	.byte	0x03, 0x5f
        /*003e*/ 	.short	0x0101


	//----- nvinfo : EIATTR_INT_WARP_WIDE_INSTR_OFFSETS
	.align		4
        /*0040*/ 	.byte	0x04, 0x31
        /*0042*/ 	.short	(.L_39 - .L_38)


	//   ....[0]....
.L_38:
        /*0044*/ 	.word	0x00002880


	//   ....[1]....
        /*0048*/ 	.word	0x00004ca0


	//   ....[2]....
        /*004c*/ 	.word	0x00004cd0


	//   ....[3]....
        /*0050*/ 	.word	0x00004d20


	//   ....[4]....
        /*0054*/ 	.word	0x000055d0


	//   ....[5]....
        /*0058*/ 	.word	0x000055f0


	//   ....[6]....
        /*005c*/ 	.word	0x00005650


	//   ....[7]....
        /*0060*/ 	.word	0x00005790


	//   ....[8]....
        /*0064*/ 	.word	0x000057b0


	//   ....[9]....
        /*0068*/ 	.word	0x00005870


	//   ....[10]....
        /*006c*/ 	.word	0x00005970


	//   ....[11]....
        /*0070*/ 	.word	0x000059b0


	//   ....[12]....
        /*0074*/ 	.word	0x00005a40


	//   ....[13]....
        /*0078*/ 	.word	0x00005b40


	//   ....[14]....
        /*007c*/ 	.word	0x00005b60


	//   ....[15]....
        /*0080*/ 	.word	0x00005c30


	//   ....[16]....
        /*0084*/ 	.word	0x00005d30


	//   ....[17]....
        /*0088*/ 	.word	0x00005d70


	//   ....[18]....
        /*008c*/ 	.word	0x00005e30


	//   ....[19]....
        /*0090*/ 	.word	0x00005f10


	//   ....[20]....
        /*0094*/ 	.word	0x00005f30


	//   ....[21]....
        /*0098*/ 	.word	0x00006010


	//   ....[22]....
        /*009c*/ 	.word	0x000060f0


	//   ....[23]....
        /*00a0*/ 	.word	0x00006160


	//   ....[24]....
        /*00a4*/ 	.word	0x00006230


	//   ....[25]....
        /*00a8*/ 	.word	0x000063c0


	//   ....[26]....
        /*00ac*/ 	.word	0x000063d0


	//   ....[27]....
        /*00b0*/ 	.word	0x000064e0


	//----- nvinfo : EIATTR_COOP_GROUP_MASK_REGIDS
	.align		4
.L_39:
        /*00b4*/ 	.byte	0x04, 0x29
        /*00b6*/ 	.short	(.L_41 - .L_40)


	//   ....[0]....
.L_40:
        /*00b8*/ 	.word	0xffffffff


	//   ....[1]....
        /*00bc*/ 	.word	0xffffffff


	//   ....[2]....
        /*00c0*/ 	.word	0xffffffff


	//   ....[3]....
        /*00c4*/ 	.word	0xffffffff


	//   ....[4]....
        /*00c8*/ 	.word	0xffffffff


	//   ....[5]....
        /*00cc*/ 	.word	0xffffffff


	//   ....[6]....
        /*00d0*/ 	.word	0xffffffff


	//   ....[7]....
        /*00d4*/ 	.word	0xffffffff


	//   ....[8]....
        /*00d8*/ 	.word	0xffffffff


	//   ....[9]....
        /*00dc*/ 	.word	0xffffffff


	//   ....[10]....
        /*00e0*/ 	.word	0xffffffff


	//   ....[11]....
        /*00e4*/ 	.word	0xffffffff


	//   ....[12]....
        /*00e8*/ 	.word	0xffffffff


	//   ....[13]....
        /*00ec*/ 	.word	0xffffffff


	//----- nvinfo : EIATTR_COOP_GROUP_INSTR_OFFSETS
	.align		4
.L_41:
        /*00f0*/ 	.byte	0x04, 0x28
        /*00f2*/ 	.short	(.L_43 - .L_42)


	//   ....[0]....
.L_42:
        /*00f4*/ 	.word	0x00000090


	//   ....[1]....
        /*00f8*/ 	.word	0x00000530


	//   ....[2]....
        /*00fc*/ 	.word	0x00000970


	//   ....[3]....
        /*0100*/ 	.word	0x00000b10


	//   ....[4]....
        /*0104*/ 	.word	0x00000c10


	//   ....[5]....
        /*0108*/ 	.word	0x00000d80


	//   ....[6]....
        /*010c*/ 	.word	0x00000ee0


	//   ....[7]....
        /*0110*/ 	.word	0x00001090


	//   ....[8]....
        /*0114*/ 	.word	0x00002760


	//   ....[9]....
        /*0118*/ 	.word	0x00004000


	//   ....[10]....
        /*011c*/ 	.word	0x00004210


	//   ....[11]....
        /*0120*/ 	.word	0x00004240


	//   ....[12]....
        /*0124*/ 	.word	0x00004b90


	//   ....[13]....
        /*0128*/ 	.word	0x00004dc0


	//----- nvinfo : EIATTR_VRC_CTA_INIT_COUNT
	.align		4
.L_43:
        /*012c*/ 	.byte	0x02, 0x4a
        /*012e*/ 	.byte	0x80
	.zero		1


	//----- nvinfo : EIATTR_SYSCALL_OFFSETS
	.align		4
        /*0130*/ 	.byte	0x04, 0x46
        /*0132*/ 	.short	(.L_45 - .L_44)


	//   ....[0]....
.L_44:
        /*0134*/ 	.word	0x00006fd0


	//   ....[1]....
        /*0138*/ 	.word	0x000070c0


	//   ....[2]....
        /*013c*/ 	.word	0x00007970


	//   ....[3]....
        /*0140*/ 	.word	0x00007ae0


	//   ....[4]....
        /*0144*/ 	.word	0x00008800


	//   ....[5]....
        /*0148*/ 	.word	0x00008970


	//   ....[6]....
        /*014c*/ 	.word	0x00009680


	//   ....[7]....
        /*0150*/ 	.word	0x000097f0


	//   ....[8]....
        /*0154*/ 	.word	0x0000a530


	//   ....[9]....
        /*0158*/ 	.word	0x0000a6a0


	//   ....[10]....
        /*015c*/ 	.word	0x0000b3f0


	//   ....[11]....
        /*0160*/ 	.word	0x0000b560


	//   ....[12]....
        /*0164*/ 	.word	0x0000c2c0


	//   ....[13]....
        /*0168*/ 	.word	0x0000c430


	//   ....[14]....
        /*016c*/ 	.word	0x0000d180


	//   ....[15]....
        /*0170*/ 	.word	0x0000d2f0


	//   ....[16]....
        /*0174*/ 	.word	0x0000dfe0


	//   ....[17]....
        /*0178*/ 	.word	0x0000e150


	//----- nvinfo : EIATTR_MBARRIER_INSTR_OFFSETS
	.align		4
.L_45:
        /*017c*/ 	.byte	0x04, 0x39
        /*017e*/ 	.short	(.L_47 - .L_46)


	//   ....[0]....
.L_46:
        /*0180*/ 	.word	0x00000670
        /*0184*/ 	.word	0x000000ff
        /*0188*/ 	.word	0x00000000
        /*018c*/ 	.short	0x0100
        /*018e*/ 	.byte	0x07
	.zero		1


	//   ....[1]....
        /*0190*/ 	.word	0x00000680
        /*0194*/ 	.word	0x000000ff
        /*0198*/ 	.word	0x000000b8
        /*019c*/ 	.short	0x0100
        /*019e*/ 	.byte	0x07
	.zero		1


	//   ....[2]....
        /*01a0*/ 	.word	0x00000690
        /*01a4*/ 	.word	0x000000ff
        /*01a8*/ 	.word	0x00000008
        /*01ac*/ 	.short	0x0100
        /*01ae*/ 	.byte	0x07
	.zero		1


	//   ....[3]....
        /*01b0*/ 	.word	0x000006a0
        /*01b4*/ 	.word	0x000000ff
        /*01b8*/ 	.word	0x000000c0
        /*01bc*/ 	.short	0x0100
        /*01be*/ 	.byte	0x07
	.zero		1


	//   ....[4]....
        /*01c0*/ 	.word	0x000006b0
        /*01c4*/ 	.word	0x000000ff
        /*01c8*/ 	.word	0x00000010
        /*01cc*/ 	.short	0x0100
        /*01ce*/ 	.byte	0x07
	.zero		1


	//   ....[5]....
        /*01d0*/ 	.word	0x000006c0
        /*01d4*/ 	.word	0x000000ff
        /*01d8*/ 	.word	0x000000c8
        /*01dc*/ 	.short	0x0100
        /*01de*/ 	.byte	0x07
	.zero		1


	//   ....[6]....
        /*01e0*/ 	.word	0x000006d0
        /*01e4*/ 	.word	0x000000ff
        /*01e8*/ 	.word	0x00000018
        /*01ec*/ 	.short	0x0100
        /*01ee*/ 	.byte	0x07
	.zero		1


	//   ....[7]....
        /*01f0*/ 	.word	0x000006e0
        /*01f4*/ 	.word	0x000000ff
        /*01f8*/ 	.word	0x000000d0
        /*01fc*/ 	.short	0x0100
        /*01fe*/ 	.byte	0x07
	.zero		1


	//   ....[8]....
        /*0200*/ 	.word	0x000006f0
        /*0204*/ 	.word	0x000000ff
        /*0208*/ 	.word	0x00000020
        /*020c*/ 	.short	0x0100
        /*020e*/ 	.byte	0x07
	.zero		1


	//   ....[9]....
        /*0210*/ 	.word	0x00000700
        /*0214*/ 	.word	0x000000ff
        /*0218*/ 	.word	0x000000d8
        /*021c*/ 	.short	0x0100
        /*021e*/ 	.byte	0x07
	.zero		1


	//   ....[10]....
        /*0220*/ 	.word	0x00000710
        /*0224*/ 	.word	0x000000ff
        /*0228*/ 	.word	0x00000028
        /*022c*/ 	.short	0x0100
        /*022e*/ 	.byte	0x07
	.zero		1


	//   ....[11]....
        /*0230*/ 	.word	0x00000720
        /*0234*/ 	.word	0x000000ff
        /*0238*/ 	.word	0x000000e0
        /*023c*/ 	.short	0x0100
        /*023e*/ 	.byte	0x07
	.zero		1


	//   ....[12]....
        /*0240*/ 	.word	0x00000730
        /*0244*/ 	.word	0x000000ff
        /*0248*/ 	.word	0x00000030
        /*024c*/ 	.short	0x0100
        /*024e*/ 	.byte	0x07
	.zero		1


	//   ....[13]....
        /*0250*/ 	.word	0x00000740
        /*0254*/ 	.word	0x000000ff
        /*0258*/ 	.word	0x000000e8
        /*025c*/ 	.short	0x0100
        /*025e*/ 	.byte	0x07
	.zero		1


	//   ....[14]....
        /*0260*/ 	.word	0x00000750
        /*0264*/ 	.word	0x000000ff
        /*0268*/ 	.word	0x00000038
        /*026c*/ 	.short	0x0100
        /*026e*/ 	.byte	0x07
	.zero		1


	//   ....[15]....
        /*0270*/ 	.word	0x00000760
        /*0274*/ 	.word	0x000000ff
        /*0278*/ 	.word	0x000000f0
        /*027c*/ 	.short	0x0100
        /*027e*/ 	.byte	0x07
	.zero		1


	//   ....[16]....
        /*0280*/ 	.word	0x00000770
        /*0284*/ 	.word	0x000000ff
        /*0288*/ 	.word	0x00000040
        /*028c*/ 	.short	0x0100
        /*028e*/ 	.byte	0x07
	.zero		1


	//   ....[17]....
        /*0290*/ 	.word	0x00000780
        /*0294*/ 	.word	0x000000ff
        /*0298*/ 	.word	0x000000f8
        /*029c*/ 	.short	0x0100
        /*029e*/ 	.byte	0x07
	.zero		1


	//   ....[18]....
        /*02a0*/ 	.word	0x00000790
        /*02a4*/ 	.word	0x000000ff
        /*02a8*/ 	.word	0x00000048
        /*02ac*/ 	.short	0x0100
        /*02ae*/ 	.byte	0x07
	.zero		1


	//   ....[19]....
        /*02b0*/ 	.word	0x000007a0
        /*02b4*/ 	.word	0x000000ff
        /*02b8*/ 	.word	0x00000100
        /*02bc*/ 	.short	0x0100
        /*02be*/ 	.byte	0x07
	.zero		1


	//   ....[20]....
        /*02c0*/ 	.word	0x000007b0
        /*02c4*/ 	.word	0x000000ff
        /*02c8*/ 	.word	0x00000050
        /*02cc*/ 	.short	0x0100
        /*02ce*/ 	.byte	0x07
	.zero		1


	//   ....[21]....
        /*02d0*/ 	.word	0x000007c0
        /*02d4*/ 	.word	0x000000ff
        /*02d8*/ 	.word	0x00000108
        /*02dc*/ 	.short	0x0100
        /*02de*/ 	.byte	0x07
	.zero		1


	//   ....[22]....
        /*02e0*/ 	.word	0x000007d0
        /*02e4*/ 	.word	0x000000ff
        /*02e8*/ 	.word	0x00000058
        /*02ec*/ 	.short	0x0100
        /*02ee*/ 	.byte	0x07
	.zero		1


	//   ....[23]....
        /*02f0*/ 	.word	0x000007e0
        /*02f4*/ 	.word	0x000000ff
        /*02f8*/ 	.word	0x00000110
        /*02fc*/ 	.short	0x0100
        /*02fe*/ 	.byte	0x07
	.zero		1


	//   ....[24]....
        /*0300*/ 	.word	0x000007f0
        /*0304*/ 	.word	0x000000ff
        /*0308*/ 	.word	0x00000060
        /*030c*/ 	.short	0x0100
        /*030e*/ 	.byte	0x07
	.zero		1


	//   ....[25]....
        /*0310*/ 	.word	0x00000800
        /*0314*/ 	.word	0x000000ff
        /*0318*/ 	.word	0x00000118
        /*031c*/ 	.short	0x0100
        /*031e*/ 	.byte	0x07
	.zero		1


	//   ....[26]....
        /*0320*/ 	.word	0x00000810
        /*0324*/ 	.word	0x000000ff
        /*0328*/ 	.word	0x00000068
        /*032c*/ 	.short	0x0100
        /*032e*/ 	.byte	0x07
	.zero		1


	//   ....[27]....
        /*0330*/ 	.word	0x00000820
        /*0334*/ 	.word	0x000000ff
        /*0338*/ 	.word	0x00000120
        /*033c*/ 	.short	0x0100
        /*033e*/ 	.byte	0x07
	.zero		1


	//   ....[28]....
        /*0340*/ 	.word	0x00000830
        /*0344*/ 	.word	0x000000ff
        /*0348*/ 	.word	0x00000070
        /*034c*/ 	.short	0x0100
        /*034e*/ 	.byte	0x07
	.zero		1


	//   ....[29]....
        /*0350*/ 	.word	0x00000840
        /*0354*/ 	.word	0x000000ff
        /*0358*/ 	.word	0x00000128
        /*035c*/ 	.short	0x0100
        /*035e*/ 	.byte	0x07
	.zero		1


	//   ....[30]....
        /*0360*/ 	.word	0x00000850
        /*0364*/ 	.word	0x000000ff
        /*0368*/ 	.word	0x00000078
        /*036c*/ 	.short	0x0100
        /*036e*/ 	.byte	0x07
	.zero		1


	//   ....[31]....
        /*0370*/ 	.word	0x00000860
        /*0374*/ 	.word	0x000000ff
        /*0378*/ 	.word	0x00000130
        /*037c*/ 	.short	0x0100
        /*037e*/ 	.byte	0x07
	.zero		1


	//   ....[32]....
        /*0380*/ 	.word	0x00000870
        /*0384*/ 	.word	0x000000ff
        /*0388*/ 	.word	0x00000080
        /*038c*/ 	.short	0x0100
        /*038e*/ 	.byte	0x07
	.zero		1


	//   ....[33]....
        /*0390*/ 	.word	0x00000880
        /*0394*/ 	.word	0x000000ff
        /*0398*/ 	.word	0x00000138
        /*039c*/ 	.short	0x0100
        /*039e*/ 	.byte	0x07
	.zero		1


	//   ....[34]....
        /*03a0*/ 	.word	0x00000890
        /*03a4*/ 	.word	0x000000ff
        /*03a8*/ 	.word	0x00000088
        /*03ac*/ 	.short	0x0100
        /*03ae*/ 	.byte	0x07
	.zero		1


	//   ....[35]....
        /*03b0*/ 	.word	0x000008a0
        /*03b4*/ 	.word	0x000000ff
        /*03b8*/ 	.word	0x00000140
        /*03bc*/ 	.short	0x0100
        /*03be*/ 	.byte	0x07
	.zero		1


	//   ....[36]....
        /*03c0*/ 	.word	0x000008b0
        /*03c4*/ 	.word	0x000000ff
        /*03c8*/ 	.word	0x00000090
        /*03cc*/ 	.short	0x0100
        /*03ce*/ 	.byte	0x07
	.zero		1


	//   ....[37]....
        /*03d0*/ 	.word	0x000008c0
        /*03d4*/ 	.word	0x000000ff
        /*03d8*/ 	.word	0x00000148
        /*03dc*/ 	.short	0x0100
        /*03de*/ 	.byte	0x07
	.zero		1


	//   ....[38]....
        /*03e0*/ 	.word	0x000008d0
        /*03e4*/ 	.word	0x000000ff
        /*03e8*/ 	.word	0x00000098
        /*03ec*/ 	.short	0x0100
        /*03ee*/ 	.byte	0x07
	.zero		1


	//   ....[39]....
        /*03f0*/ 	.word	0x000008e0
        /*03f4*/ 	.word	0x000000ff
        /*03f8*/ 	.word	0x00000150
        /*03fc*/ 	.short	0x0100
        /*03fe*/ 	.byte	0x07
	.zero		1


	//   ....[40]....
        /*0400*/ 	.word	0x000008f0
        /*0404*/ 	.word	0x000000ff
        /*0408*/ 	.word	0x000000a0
        /*040c*/ 	.short	0x0100
        /*040e*/ 	.byte	0x07
	.zero		1


	//   ....[41]....
        /*0410*/ 	.word	0x00000900
        /*0414*/ 	.word	0x000000ff
        /*0418*/ 	.word	0x00000158
        /*041c*/ 	.short	0x0100
        /*041e*/ 	.byte	0x07
	.zero		1


	//   ....[42]....
        /*0420*/ 	.word	0x00000910
        /*0424*/ 	.word	0x000000ff
        /*0428*/ 	.word	0x000000a8
        /*042c*/ 	.short	0x0100
        /*042e*/ 	.byte	0x07
	.zero		1


	//   ....[43]....
        /*0430*/ 	.word	0x00000920
        /*0434*/ 	.word	0x000000ff
        /*0438*/ 	.word	0x00000160
        /*043c*/ 	.short	0x0100
        /*043e*/ 	.byte	0x07
	.zero		1


	//   ....[44]....
        /*0440*/ 	.word	0x00000930
        /*0444*/ 	.word	0x000000ff
        /*0448*/ 	.word	0x000000b0
        /*044c*/ 	.short	0x0100
        /*044e*/ 	.byte	0x07
	.zero		1


	//   ....[45]....
        /*0450*/ 	.word	0x00000940
        /*0454*/ 	.word	0x000000ff
        /*0458*/ 	.word	0x00000168
        /*045c*/ 	.short	0x0100
        /*045e*/ 	.byte	0x07
	.zero		1


	//   ....[46]....
        /*0460*/ 	.word	0x00000a80
        /*0464*/ 	.word	0x000000ff
        /*0468*/ 	.word	0x00000170
        /*046c*/ 	.short	0x0100
        /*046e*/ 	.byte	0x07
	.zero		1


	//   ....[47]....
        /*0470*/ 	.word	0x00000a90
        /*0474*/ 	.word	0x000000ff
        /*0478*/ 	.word	0x00000190
        /*047c*/ 	.short	0x0100
        /*047e*/ 	.byte	0x07
	.zero		1


	//   ....[48]....
        /*0480*/ 	.word	0x00000aa0
        /*0484*/ 	.word	0x000000ff
        /*0488*/ 	.word	0x00000178
        /*048c*/ 	.short	0x0100
        /*048e*/ 	.byte	0x07
	.zero		1


	//   ....[49]....
        /*0490*/ 	.word	0x00000ab0
        /*0494*/ 	.word	0x000000ff
        /*0498*/ 	.word	0x00000198
        /*049c*/ 	.short	0x0100
        /*049e*/ 	.byte	0x07
	.zero		1


	//   ....[50]....
        /*04a0*/ 	.word	0x00000ac0
        /*04a4*/ 	.word	0x000000ff
        /*04a8*/ 	.word	0x00000180
        /*04ac*/ 	.short	0x0100
        /*04ae*/ 	.byte	0x07
	.zero		1


	//   ....[51]....
        /*04b0*/ 	.word	0x00000ad0
        /*04b4*/ 	.word	0x000000ff
        /*04b8*/ 	.word	0x000001a0
        /*04bc*/ 	.short	0x0100
        /*04be*/ 	.byte	0x07
	.zero		1


	//   ....[52]....
        /*04c0*/ 	.word	0x00000ae0
        /*04c4*/ 	.word	0x000000ff
        /*04c8*/ 	.word	0x00000188
        /*04cc*/ 	.short	0x0100
        /*04ce*/ 	.byte	0x07
	.zero		1


	//   ....[53]....
        /*04d0*/ 	.word	0x00000af0
        /*04d4*/ 	.word	0x000000ff
        /*04d8*/ 	.word	0x000001a8
        /*04dc*/ 	.short	0x0100
        /*04de*/ 	.byte	0x07
	.zero		1


	//   ....[54]....
        /*04e0*/ 	.word	0x00000be0
        /*04e4*/ 	.word	0x000000ff
        /*04e8*/ 	.word	0x000001b0
        /*04ec*/ 	.short	0x0100
        /*04ee*/ 	.byte	0x06
	.zero		1


	//   ....[55]....
        /*04f0*/ 	.word	0x00000bf0
        /*04f4*/ 	.word	0x000000ff
        /*04f8*/ 	.word	0x000001b8
        /*04fc*/ 	.short	0x0100
        /*04fe*/ 	.byte	0x06
	.zero		1


	//   ....[56]....
        /*0500*/ 	.word	0x00000d30
        /*0504*/ 	.word	0x000000ff
        /*0508*/ 	.word	0x000001c0
        /*050c*/ 	.short	0x0100
        /*050e*/ 	.byte	0x06
	.zero		1


	//   ....[57]....
        /*0510*/ 	.word	0x00000d40
        /*0514*/ 	.word	0x000000ff
        /*0518*/ 	.word	0x000001d0
        /*051c*/ 	.short	0x0100
        /*051e*/ 	.byte	0x06
	.zero		1


	//   ....[58]....
        /*0520*/ 	.word	0x00000d50
        /*0524*/ 	.word	0x000000ff
        /*0528*/ 	.word	0x000001c8
        /*052c*/ 	.short	0x0100
        /*052e*/ 	.byte	0x06
	.zero		1


	//   ....[59]....
        /*0530*/ 	.word	0x00000d60
        /*0534*/ 	.word	0x000000ff
        /*0538*/ 	.word	0x000001d8
        /*053c*/ 	.short	0x0100
        /*053e*/ 	.byte	0x06
	.zero		1


	//   ....[60]....
        /*0540*/ 	.word	0x00000e90
        /*0544*/ 	.word	0x000000ff
        /*0548*/ 	.word	0x000001e0
        /*054c*/ 	.short	0x0100
        /*054e*/ 	.byte	0x07
	.zero		1


	//   ....[61]....
        /*0550*/ 	.word	0x00000ea0
        /*0554*/ 	.word	0x000000ff
        /*0558*/ 	.word	0x000001f0
        /*055c*/ 	.short	0x0100
        /*055e*/ 	.byte	0x07
	.zero		1


	//   ....[62]....
        /*0560*/ 	.word	0x00000eb0
        /*0564*/ 	.word	0x000000ff
        /*0568*/ 	.word	0x000001e8
        /*056c*/ 	.short	0x0100
        /*056e*/ 	.byte	0x07
	.zero		1


	//   ....[63]....
        /*0570*/ 	.word	0x00000ec0
        /*0574*/ 	.word	0x000000ff
        /*0578*/ 	.word	0x000001f8
        /*057c*/ 	.short	0x0100
        /*057e*/ 	.byte	0x07
	.zero		1


	//   ....[64]....
        /*0580*/ 	.word	0x00000fb0
        /*0584*/ 	.word	0x000000ff
        /*0588*/ 	.word	0x00000200
        /*058c*/ 	.short	0x0100
        /*058e*/ 	.byte	0x06
	.zero		1


	//   ....[65]....
        /*0590*/ 	.word	0x00000fc0
        /*0594*/ 	.word	0x000000ff
        /*0598*/ 	.word	0x00000210
        /*059c*/ 	.short	0x0100
        /*059e*/ 	.byte	0x06
	.zero		1


	//   ....[66]....
        /*05a0*/ 	.word	0x00000fd0
        /*05a4*/ 	.word	0x000000ff
        /*05a8*/ 	.word	0x00000208
        /*05ac*/ 	.short	0x0100
        /*05ae*/ 	.byte	0x06
	.zero		1


	//   ....[67]....
        /*05b0*/ 	.word	0x00000fe0
        /*05b4*/ 	.word	0x000000ff
        /*05b8*/ 	.word	0x00000218
        /*05bc*/ 	.short	0x0100
        /*05be*/ 	.byte	0x06
	.zero		1


	//   ....[68]....
        /*05c0*/ 	.word	0x00001cf0
        /*05c4*/ 	.word	0x00000002
        /*05c8*/ 	.word	0x00000210
        /*05cc*/ 	.short	0x010a
        /*05ce*/ 	.byte	0xff
	.zero		1


	//   ....[69]....
        /*05d0*/ 	.word	0x00001d20
        /*05d4*/ 	.word	0x00000002
        /*05d8*/ 	.word	0x00000200
        /*05dc*/ 	.short	0x0101
        /*05de*/ 	.byte	0xff
	.zero		1


	//   ....[70]....
        /*05e0*/ 	.word	0x00001e00
        /*05e4*/ 	.word	0x000000ff
        /*05e8*/ 	.word	0x000000b8
        /*05ec*/ 	.short	0x010a
        /*05ee*/ 	.byte	0x08
	.zero		1


	//   ....[71]....
        /*05f0*/ 	.word	0x00001e80
        /*05f4*/ 	.word	0x000000ff
        /*05f8*/ 	.word	0x000000b8
        /*05fc*/ 	.short	0x010a
        /*05fe*/ 	.byte	0x29
	.zero		1


	//   ....[72]....
        /*0600*/ 	.word	0x00001fc0
        /*0604*/ 	.word	0x000000ff
        /*0608*/ 	.word	0x000000b8
        /*060c*/ 	.short	0x010a
        /*060e*/ 	.byte	0x08
	.zero		1


	//   ....[73]....
        /*0610*/ 	.word	0x000022a0
        /*0614*/ 	.word	0x000000ff
        /*0618*/ 	.word	0x000001b8
        /*061c*/ 	.short	0x0101
        /*061e*/ 	.byte	0x04
	.zero		1


	//   ....[74]....
        /*0620*/ 	.word	0x000022c0
        /*0624*/ 	.word	0x000000ff
        /*0628*/ 	.word	0x000000b8
        /*062c*/ 	.short	0x010a
        /*062e*/ 	.byte	0x08
	.zero		1


	//   ....[75]....
        /*0630*/ 	.word	0x00002340
        /*0634*/ 	.word	0x000000ff
        /*0638*/ 	.word	0x000000b8
        /*063c*/ 	.short	0x010a
        /*063e*/ 	.byte	0x29
	.zero		1


	//   ....[76]....
        /*0640*/ 	.word	0x00002480
        /*0644*/ 	.word	0x000000ff
        /*0648*/ 	.word	0x000000b8
        /*064c*/ 	.short	0x010a
        /*064e*/ 	.byte	0x08
	.zero		1


	//   ....[77]....
        /*0650*/ 	.word	0x00002790
        /*0654*/ 	.word	0x00000002
        /*0658*/ 	.word	0x000001c0
        /*065c*/ 	.short	0x010a
        /*065e*/ 	.byte	0xff
	.zero		1


	//   ....[78]....
        /*0660*/ 	.word	0x00002850
        /*0664*/ 	.word	0x00000002
        /*0668*/ 	.word	0x00000000
        /*066c*/ 	.short	0x0101
        /*066e*/ 	.byte	0xff
	.zero		1


	//   ....[79]....
        /*0670*/ 	.word	0x00002dd0
        /*0674*/ 	.word	0x000000ff
        /*0678*/ 	.word	0x00000000
        /*067c*/ 	.short	0x010a
        /*067e*/ 	.byte	0x05
	.zero		1


	//   ....[80]....
        /*0680*/ 	.word	0x00002e60
        /*0684*/ 	.word	0x000000ff
        /*0688*/ 	.word	0x00000000
        /*068c*/ 	.short	0x010a
        /*068e*/ 	.byte	0x05
	.zero		1


	//   ....[81]....
        /*0690*/ 	.word	0x00002ef0
        /*0694*/ 	.word	0x000000ff
        /*0698*/ 	.word	0x00000000
        /*069c*/ 	.short	0x010a
        /*069e*/ 	.byte	0x05
	.zero		1


	//   ....[82]....
        /*06a0*/ 	.word	0x00002f80
        /*06a4*/ 	.word	0x000000ff
        /*06a8*/ 	.word	0x00000000
        /*06ac*/ 	.short	0x010a
        /*06ae*/ 	.byte	0x05
	.zero		1


	//   ....[83]....
        /*06b0*/ 	.word	0x00003010
        /*06b4*/ 	.word	0x000000ff
        /*06b8*/ 	.word	0x00000000
        /*06bc*/ 	.short	0x010a
        /*06be*/ 	.byte	0x05
	.zero		1


	//   ....[84]....
        /*06c0*/ 	.word	0x000030a0
        /*06c4*/ 	.word	0x000000ff
        /*06c8*/ 	.word	0x00000000
        /*06cc*/ 	.short	0x010a
        /*06ce*/ 	.byte	0x05
	.zero		1


	//   ....[85]....
        /*06d0*/ 	.word	0x00003130
        /*06d4*/ 	.word	0x000000ff
        /*06d8*/ 	.word	0x00000000
        /*06dc*/ 	.short	0x010a
        /*06de*/ 	.byte	0x05
	.zero		1


	//   ....[86]....
        /*06e0*/ 	.word	0x000031c0
        /*06e4*/ 	.word	0x000000ff
        /*06e8*/ 	.word	0x00000000
        /*06ec*/ 	.short	0x010a
        /*06ee*/ 	.byte	0x05
	.zero		1


	//   ....[87]....
        /*06f0*/ 	.word	0x00003250
        /*06f4*/ 	.word	0x000000ff
        /*06f8*/ 	.word	0x00000000
        /*06fc*/ 	.short	0x010a
        /*06fe*/ 	.byte	0x05
	.zero		1


	//   ....[88]....
        /*0700*/ 	.word	0x000032e0
        /*0704*/ 	.word	0x000000ff
        /*0708*/ 	.word	0x00000000
        /*070c*/ 	.short	0x010a
        /*070e*/ 	.byte	0x05
	.zero		1


	//   ....[89]....
        /*0710*/ 	.word	0x00003370
        /*0714*/ 	.word	0x000000ff
        /*0718*/ 	.word	0x00000000
        /*071c*/ 	.short	0x010a
        /*071e*/ 	.byte	0x05
	.zero		1


	//   ....[90]....
        /*0720*/ 	.word	0x00003400
        /*0724*/ 	.word	0x000000ff
        /*0728*/ 	.word	0x00000000
        /*072c*/ 	.short	0x010a
        /*072e*/ 	.byte	0x05
	.zero		1


	//   ....[91]....
        /*0730*/ 	.word	0x00003490
        /*0734*/ 	.word	0x000000ff
        /*0738*/ 	.word	0x00000000
        /*073c*/ 	.short	0x010a
        /*073e*/ 	.byte	0x05
	.zero		1


	//   ....[92]....
        /*0740*/ 	.word	0x00003520
        /*0744*/ 	.word	0x000000ff
        /*0748*/ 	.word	0x00000000
        /*074c*/ 	.short	0x010a
        /*074e*/ 	.byte	0x05
	.zero		1


	//   ....[93]....
        /*0750*/ 	.word	0x000035b0
        /*0754*/ 	.word	0x000000ff
        /*0758*/ 	.word	0x00000000
        /*075c*/ 	.short	0x010a
        /*075e*/ 	.byte	0x05
	.zero		1


	//   ....[94]....
        /*0760*/ 	.word	0x00003640
        /*0764*/ 	.word	0x000000ff
        /*0768*/ 	.word	0x00000000
        /*076c*/ 	.short	0x010a
        /*076e*/ 	.byte	0x05
	.zero		1


	//   ....[95]....
        /*0770*/ 	.word	0x000036d0
        /*0774*/ 	.word	0x000000ff
        /*0778*/ 	.word	0x00000000
        /*077c*/ 	.short	0x010a
        /*077e*/ 	.byte	0x05
	.zero		1


	//   ....[96]....
        /*0780*/ 	.word	0x00003760
        /*0784*/ 	.word	0x000000ff
        /*0788*/ 	.word	0x00000000
        /*078c*/ 	.short	0x010a
        /*078e*/ 	.byte	0x05
	.zero		1


	//   ....[97]....
        /*0790*/ 	.word	0x000037f0
        /*0794*/ 	.word	0x000000ff
        /*0798*/ 	.word	0x00000000
        /*079c*/ 	.short	0x010a
        /*079e*/ 	.byte	0x05
	.zero		1


	//   ....[98]....
        /*07a0*/ 	.word	0x00003880
        /*07a4*/ 	.word	0x000000ff
        /*07a8*/ 	.word	0x00000000
        /*07ac*/ 	.short	0x010a
        /*07ae*/ 	.byte	0x05
	.zero		1


	//   ....[99]....
        /*07b0*/ 	.word	0x00003910
        /*07b4*/ 	.word	0x000000ff
        /*07b8*/ 	.word	0x00000000
        /*07bc*/ 	.short	0x010a
        /*07be*/ 	.byte	0x05
	.zero		1


	//   ....[100]....
        /*07c0*/ 	.word	0x000039a0
        /*07c4*/ 	.word	0x000000ff
        /*07c8*/ 	.word	0x00000000
        /*07cc*/ 	.short	0x010a
        /*07ce*/ 	.byte	0x05
	.zero		1


	//   ....[101]....
        /*07d0*/ 	.word	0x00003a40
        /*07d4*/ 	.word	0x00000000
        /*07d8*/ 	.word	0x00000000
        /*07dc*/ 	.short	0x010a
        /*07de*/ 	.byte	0xff
	.zero		1


	//   ....[102]....
        /*07e0*/ 	.word	0x00003b60
        /*07e4*/ 	.word	0x00000000
        /*07e8*/ 	.word	0x00000200
        /*07ec*/ 	.short	0x010a
        /*07ee*/ 	.byte	0xff
	.zero		1


	//   ....[103]....
        /*07f0*/ 	.word	0x00003bd0
        /*07f4*/ 	.word	0x00000000
        /*07f8*/ 	.word	0x00000000
        /*07fc*/ 	.short	0x0101
        /*07fe*/ 	.byte	0xff
	.zero		1


	//   ....[104]....
        /*0800*/ 	.word	0x00003bf0
        /*0804*/ 	.word	0x000000ff
        /*0808*/ 	.word	0x000001d0
        /*080c*/ 	.short	0x010a
        /*080e*/ 	.byte	0x05
	.zero		1


	//   ....[105]....
        /*0810*/ 	.word	0x00003d10
        /*0814*/ 	.word	0x00000000
        /*0818*/ 	.word	0x000001c0
        /*081c*/ 	.short	0x010a
        /*081e*/ 	.byte	0xff
	.zero		1


	//   ....[106]....
        /*0820*/ 	.word	0x00003e10
        /*0824*/ 	.word	0x00000000
        /*0828*/ 	.word	0x00000000
        /*082c*/ 	.short	0x0101
        /*082e*/ 	.byte	0xff
	.zero		1


	//   ....[107]....
        /*0830*/ 	.word	0x00003ea0
        /*0834*/ 	.word	0x000000ff
        /*0838*/ 	.word	0x000001d0
        /*083c*/ 	.short	0x0106
        /*083e*/ 	.byte	0x05
	.zero		1


	//   ....[108]....
        /*0840*/ 	.word	0x00003ec0
        /*0844*/ 	.word	0x000000ff
        /*0848*/ 	.word	0x000001d0
        /*084c*/ 	.short	0x010a
        /*084e*/ 	.byte	0x05
	.zero		1


	//   ....[109]....
        /*0850*/ 	.word	0x00003f50
        /*0854*/ 	.word	0x000000ff
        /*0858*/ 	.word	0x000001d0
        /*085c*/ 	.short	0x0106
        /*085e*/ 	.byte	0x04
	.zero		1


	//   ....[110]....
        /*0860*/ 	.word	0x00003f90
        /*0864*/ 	.word	0x00000000
        /*0868*/ 	.word	0x000001d0
        /*086c*/ 	.short	0x010a
        /*086e*/ 	.byte	0xff
	.zero		1


	//   ....[111]....
        /*0870*/ 	.word	0x00004580
        /*0874*/ 	.word	0x00000000
        /*0878*/ 	.word	0x000001c0
        /*087c*/ 	.short	0x010a
        /*087e*/ 	.byte	0xff
	.zero		1


	//   ....[112]....
        /*0880*/ 	.word	0x00004680
        /*0884*/ 	.word	0x00000003
        /*0888*/ 	.word	0x00000000
        /*088c*/ 	.short	0x0101
        /*088e*/ 	.byte	0xff
	.zero		1


	//   ....[113]....
        /*0890*/ 	.word	0x00004690
        /*0894*/ 	.word	0x000000ff
        /*0898*/ 	.word	0x00000000
        /*089c*/ 	.short	0x010a
        /*089e*/ 	.byte	0x08
	.zero		1


	//   ....[114]....
        /*08a0*/ 	.word	0x000046b0
        /*08a4*/ 	.word	0x000000ff
        /*08a8*/ 	.word	0x000001f0
        /*08ac*/ 	.short	0x010a
        /*08ae*/ 	.byte	0x0a
	.zero		1


	//   ....[115]....
        /*08b0*/ 	.word	0x00004790
        /*08b4*/ 	.word	0x000000ff
        /*08b8*/ 	.word	0x00000000
        /*08bc*/ 	.short	0x010a
        /*08be*/ 	.byte	0x08
	.zero		1


	//   ....[116]....
        /*08c0*/ 	.word	0x000048d0
        /*08c4*/ 	.word	0x000000ff
        /*08c8*/ 	.word	0x00000000
        /*08cc*/ 	.short	0x010a
        /*08ce*/ 	.byte	0x1a
	.zero		1


	//   ....[117]....
        /*08d0*/ 	.word	0x00004ae0
        /*08d4*/ 	.word	0x000000ff
        /*08d8*/ 	.word	0x00000000
        /*08dc*/ 	.short	0x010a
        /*08de*/ 	.byte	0x05
	.zero		1


	//   ....[118]....
        /*08e0*/ 	.word	0x00004b70
        /*08e4*/ 	.word	0x000000ff
        /*08e8*/ 	.word	0x00000000
        /*08ec*/ 	.short	0x010a
        /*08ee*/ 	.byte	0x06
	.zero		1


	//   ....[119]....
        /*08f0*/ 	.word	0x00004f80
        /*08f4*/ 	.word	0x00000000
        /*08f8*/ 	.word	0x000001c0
        /*08fc*/ 	.short	0x010a
        /*08fe*/ 	.byte	0xff
	.zero		1


	//   ....[120]....
        /*0900*/ 	.word	0x000050c0
        /*0904*/ 	.word	0x00000000
        /*0908*/ 	.word	0x00000000
        /*090c*/ 	.short	0x0101
        /*090e*/ 	.byte	0xff
	.zero		1


	//   ....[121]....
        /*0910*/ 	.word	0x000053e0
        /*0914*/ 	.word	0x000000ff
        /*0918*/ 	.word	0x000001b8
        /*091c*/ 	.short	0x010a
        /*091e*/ 	.byte	0x05
	.zero		1


	//   ....[122]....
        /*0920*/ 	.word	0x00005550
        /*0924*/ 	.word	0x000000ff
        /*0928*/ 	.word	0x00000190
        /*092c*/ 	.short	0x010a
        /*092e*/ 	.byte	0x05
	.zero		1


	//   ....[123]....
        /*0930*/ 	.word	0x00005740
        /*0934*/ 	.word	0x000000ff
        /*0938*/ 	.word	0x00000170
        /*093c*/ 	.short	0x010b
        /*093e*/ 	.byte	0x05
	.zero		1


	//   ....[124]....
        /*0940*/ 	.word	0x00005750
        /*0944*/ 	.word	0x000000ff
        /*0948*/ 	.word	0x00000000
        /*094c*/ 	.short	0x0101
        /*094e*/ 	.byte	0x0e
	.zero		1


	//   ....[125]....
        /*0950*/ 	.word	0x00005760
        /*0954*/ 	.word	0x000000ff
        /*0958*/ 	.word	0x00000198
        /*095c*/ 	.short	0x010a
        /*095e*/ 	.byte	0x05
	.zero		1


	//   ....[126]....
        /*0960*/ 	.word	0x00005920
        /*0964*/ 	.word	0x000000ff
        /*0968*/ 	.word	0x00000178
        /*096c*/ 	.short	0x010b
        /*096e*/ 	.byte	0x05
	.zero		1


	//   ....[127]....
        /*0970*/ 	.word	0x00005930
        /*0974*/ 	.word	0x000000ff
        /*0978*/ 	.word	0x00000000
        /*097c*/ 	.short	0x0101
        /*097e*/ 	.byte	0x0d
	.zero		1


	//   ....[128]....
        /*0980*/ 	.word	0x00005940
        /*0984*/ 	.word	0x000000ff
        /*0988*/ 	.word	0x000001a0
        /*098c*/ 	.short	0x010a
        /*098e*/ 	.byte	0x05
	.zero		1


	//   ....[129]....
        /*0990*/ 	.word	0x00005af0
        /*0994*/ 	.word	0x000000ff
        /*0998*/ 	.word	0x00000180
        /*099c*/ 	.short	0x010b
        /*099e*/ 	.byte	0x05
	.zero		1


	//   ....[130]....
        /*09a0*/ 	.word	0x00005b00
        /*09a4*/ 	.word	0x000000ff
        /*09a8*/ 	.word	0x00000000
        /*09ac*/ 	.short	0x0101
        /*09ae*/ 	.byte	0x07
	.zero		1


	//   ....[131]....
        /*09b0*/ 	.word	0x00005b10
        /*09b4*/ 	.word	0x000000ff
        /*09b8*/ 	.word	0x000001a8
        /*09bc*/ 	.short	0x010a
        /*09be*/ 	.byte	0x05
	.zero		1


	//   ....[132]....
        /*09c0*/ 	.word	0x00005ce0
        /*09c4*/ 	.word	0x000000ff
        /*09c8*/ 	.word	0x00000188
        /*09cc*/ 	.short	0x010b
        /*09ce*/ 	.byte	0x05
	.zero		1


	//   ....[133]....
        /*09d0*/ 	.word	0x00005cf0
        /*09d4*/ 	.word	0x000000ff
        /*09d8*/ 	.word	0x00000000
        /*09dc*/ 	.short	0x0101
        /*09de*/ 	.byte	0x06
	.zero		1


	//   ....[134]....
        /*09e0*/ 	.word	0x00005d00
        /*09e4*/ 	.word	0x000000ff
        /*09e8*/ 	.word	0x00000190
        /*09ec*/ 	.short	0x010a
        /*09ee*/ 	.byte	0x05
	.zero		1


	//   ....[135]....
        /*09f0*/ 	.word	0x00005ec0
        /*09f4*/ 	.word	0x000000ff
        /*09f8*/ 	.word	0x00000170
        /*09fc*/ 	.short	0x010b
        /*09fe*/ 	.byte	0x05
	.zero		1


	//   ....[136]....
        /*0a00*/ 	.word	0x00005ed0
        /*0a04*/ 	.word	0x000000ff
        /*0a08*/ 	.word	0x00000000
        /*0a0c*/ 	.short	0x0101
        /*0a0e*/ 	.byte	0x0e
	.zero		1


	//   ....[137]....
        /*0a10*/ 	.word	0x00005ee0
        /*0a14*/ 	.word	0x000000ff
        /*0a18*/ 	.word	0x00000198
        /*0a1c*/ 	.short	0x010a
        /*0a1e*/ 	.byte	0x05
	.zero		1


	//   ....[138]....
        /*0a20*/ 	.word	0x00006090
        /*0a24*/ 	.word	0x000000ff
        /*0a28*/ 	.word	0x00000178
        /*0a2c*/ 	.short	0x010b
        /*0a2e*/ 	.byte	0x05
	.zero		1


	//   ....[139]....
        /*0a30*/ 	.word	0x000060a0
        /*0a34*/ 	.word	0x000000ff
        /*0a38*/ 	.word	0x00000000
        /*0a3c*/ 	.short	0x0101
        /*0a3e*/ 	.byte	0x0d
	.zero		1


	//   ....[140]....
        /*0a40*/ 	.word	0x000060b0
        /*0a44*/ 	.word	0x000000ff
        /*0a48*/ 	.word	0x000001a0
        /*0a4c*/ 	.short	0x010a
        /*0a4e*/ 	.byte	0x05
	.zero		1


	//   ....[141]....
        /*0a50*/ 	.word	0x000062a0
        /*0a54*/ 	.word	0x000000ff
        /*0a58*/ 	.word	0x00000180
        /*0a5c*/ 	.short	0x010b
        /*0a5e*/ 	.byte	0x05
	.zero		1


	//   ....[142]....
        /*0a60*/ 	.word	0x00006310
        /*0a64*/ 	.word	0x000000ff
        /*0a68*/ 	.word	0x00000000
        /*0a6c*/ 	.short	0x0101
        /*0a6e*/ 	.byte	0x07
	.zero		1


	//   ....[143]....
        /*0a70*/ 	.word	0x00006320
        /*0a74*/ 	.word	0x000000ff
        /*0a78*/ 	.word	0x000001a8
        /*0a7c*/ 	.short	0x010a
        /*0a7e*/ 	.byte	0x05
	.zero		1


	//   ....[144]....
        /*0a80*/ 	.word	0x000065c0
        /*0a84*/ 	.word	0x000000ff
        /*0a88*/ 	.word	0x00000188
        /*0a8c*/ 	.short	0x010b
        /*0a8e*/ 	.byte	0x05
	.zero		1


	//   ....[145]....
        /*0a90*/ 	.word	0x000065e0
        /*0a94*/ 	.word	0x000000ff
        /*0a98*/ 	.word	0x00000000
        /*0a9c*/ 	.short	0x0101
        /*0a9e*/ 	.byte	0x06
	.zero		1


	//   ....[146]....
        /*0aa0*/ 	.word	0x00006600
        /*0aa4*/ 	.word	0x000000ff
        /*0aa8*/ 	.word	0x00000190
        /*0aac*/ 	.short	0x010a
        /*0aae*/ 	.byte	0x05
	.zero		1


	//   ....[147]....
        /*0ab0*/ 	.word	0x00006620
        /*0ab4*/ 	.word	0x000000ff
        /*0ab8*/ 	.word	0x00000198
        /*0abc*/ 	.short	0x010a
        /*0abe*/ 	.byte	0x05
	.zero		1


	//   ....[148]....
        /*0ac0*/ 	.word	0x00006640
        /*0ac4*/ 	.word	0x000000ff
        /*0ac8*/ 	.word	0x000001a0
        /*0acc*/ 	.short	0x010a
        /*0ace*/ 	.byte	0x05
	.zero		1


	//   ....[149]....
        /*0ad0*/ 	.word	0x00006690
        /*0ad4*/ 	.word	0x00000002
        /*0ad8*/ 	.word	0x000001a8
        /*0adc*/ 	.short	0x010a
        /*0ade*/ 	.byte	0xff
	.zero		1


	//   ....[150]....
        /*0ae0*/ 	.word	0x000069b0
        /*0ae4*/ 	.word	0x00000000
        /*0ae8*/ 	.word	0x000001c0
        /*0aec*/ 	.short	0x010a
        /*0aee*/ 	.byte	0xff
	.zero		1


	//   ....[151]....
        /*0af0*/ 	.word	0x00006ac0
        /*0af4*/ 	.word	0x00000000
        /*0af8*/ 	.word	0x00000000
        /*0afc*/ 	.short	0x0101
        /*0afe*/ 	.byte	0xff
	.zero		1


	//   ....[152]....
        /*0b00*/ 	.word	0x000074c0
        /*0b04*/ 	.word	0x000000ff
        /*0b08*/ 	.word	0x00000170
        /*0b0c*/ 	.short	0x010a
        /*0b0e*/ 	.byte	0x24
	.zero		1


	//   ....[153]....
        /*0b10*/ 	.word	0x000074d0
        /*0b14*/ 	.word	0x0000003a
        /*0b18*/ 	.word	0x000001e0
        /*0b1c*/ 	.short	0x010a
        /*0b1e*/ 	.byte	0xff
	.zero		1


	//   ....[154]....
        /*0b20*/ 	.word	0x00007640
        /*0b24*/ 	.word	0x000000ff
        /*0b28*/ 	.word	0x00000170
        /*0b2c*/ 	.short	0x010a
        /*0b2e*/ 	.byte	0x24
	.zero		1


	//   ....[155]....
        /*0b30*/ 	.word	0x00007720
        /*0b34*/ 	.word	0x0000003a
        /*0b38*/ 	.word	0x000001e0
        /*0b3c*/ 	.short	0x010a
        /*0b3e*/ 	.byte	0xff
	.zero		1


	//   ....[156]....
        /*0b40*/ 	.word	0x00008510
        /*0b44*/ 	.word	0x00000000
        /*0b48*/ 	.word	0x00000000
        /*0b4c*/ 	.short	0x0101
        /*0b4e*/ 	.byte	0xff
	.zero		1


	//   ....[157]....
        /*0b50*/ 	.word	0x00008520
        /*0b54*/ 	.word	0x00000002
        /*0b58*/ 	.word	0x00000170
        /*0b5c*/ 	.short	0x010a
        /*0b5e*/ 	.byte	0xff
	.zero		1


	//   ....[158]....
        /*0b60*/ 	.word	0x000085e0
        /*0b64*/ 	.word	0x00000002
        /*0b68*/ 	.word	0x00000170
        /*0b6c*/ 	.short	0x010a
        /*0b6e*/ 	.byte	0xff
	.zero		1


	//   ....[159]....
        /*0b70*/ 	.word	0x000093c0
        /*0b74*/ 	.word	0x0000006e
        /*0b78*/ 	.word	0x00000000
        /*0b7c*/ 	.short	0x0101
        /*0b7e*/ 	.byte	0xff
	.zero		1


	//   ....[160]....
        /*0b80*/ 	.word	0x000093e0
        /*0b84*/ 	.word	0x00000000
        /*0b88*/ 	.word	0x00000170
        /*0b8c*/ 	.short	0x010a
        /*0b8e*/ 	.byte	0xff
	.zero		1


	//   ....[161]....
        /*0b90*/ 	.word	0x00009490
        /*0b94*/ 	.word	0x00000000
        /*0b98*/ 	.word	0x00000170
        /*0b9c*/ 	.short	0x010a
        /*0b9e*/ 	.byte	0xff
	.zero		1


	//   ....[162]....
        /*0ba0*/ 	.word	0x0000a1f0
        /*0ba4*/ 	.word	0x0000006e
        /*0ba8*/ 	.word	0x00000000
        /*0bac*/ 	.short	0x0101
        /*0bae*/ 	.byte	0xff
	.zero		1


	//   ....[163]....
        /*0bb0*/ 	.word	0x0000a210
        /*0bb4*/ 	.word	0x00000000
        /*0bb8*/ 	.word	0x00000170
        /*0bbc*/ 	.short	0x010a
        /*0bbe*/ 	.byte	0xff
	.zero		1


	//   ....[164]....
        /*0bc0*/ 	.word	0x0000a2d0
        /*0bc4*/ 	.word	0x00000000
        /*0bc8*/ 	.word	0x00000170
        /*0bcc*/ 	.short	0x010a
        /*0bce*/ 	.byte	0xff
	.zero		1


	//   ....[165]....
        /*0bd0*/ 	.word	0x0000b0e0
        /*0bd4*/ 	.word	0x0000006f
        /*0bd8*/ 	.word	0x00000000
        /*0bdc*/ 	.short	0x0101
        /*0bde*/ 	.byte	0xff
	.zero		1


	//   ....[166]....
        /*0be0*/ 	.word	0x0000b100
        /*0be4*/ 	.word	0x00000000
        /*0be8*/ 	.word	0x00000170
        /*0bec*/ 	.short	0x010a
        /*0bee*/ 	.byte	0xff
	.zero		1


	//   ....[167]....
        /*0bf0*/ 	.word	0x0000b1b0
        /*0bf4*/ 	.word	0x00000000
        /*0bf8*/ 	.word	0x00000170
        /*0bfc*/ 	.short	0x010a
        /*0bfe*/ 	.byte	0xff
	.zero		1


	//   ....[168]....
        /*0c00*/ 	.word	0x0000bf80
        /*0c04*/ 	.word	0x0000006f
        /*0c08*/ 	.word	0x00000000
        /*0c0c*/ 	.short	0x0101
        /*0c0e*/ 	.byte	0xff
	.zero		1


	//   ....[169]....
        /*0c10*/ 	.word	0x0000bfa0
        /*0c14*/ 	.word	0x00000000
        /*0c18*/ 	.word	0x00000170
        /*0c1c*/ 	.short	0x010a
        /*0c1e*/ 	.byte	0xff
	.zero		1


	//   ....[170]....
        /*0c20*/ 	.word	0x0000c050
        /*0c24*/ 	.word	0x00000000
        /*0c28*/ 	.word	0x00000170
        /*0c2c*/ 	.short	0x010a
        /*0c2e*/ 	.byte	0xff
	.zero		1


	//   ....[171]....
        /*0c30*/ 	.word	0x0000ce70
        /*0c34*/ 	.word	0x0000006f
        /*0c38*/ 	.word	0x00000000
        /*0c3c*/ 	.short	0x0101
        /*0c3e*/ 	.byte	0xff
	.zero		1


	//   ....[172]....
        /*0c40*/ 	.word	0x0000ce90
        /*0c44*/ 	.word	0x00000000
        /*0c48*/ 	.word	0x00000170
        /*0c4c*/ 	.short	0x010a
        /*0c4e*/ 	.byte	0xff
	.zero		1


	//   ....[173]....
        /*0c50*/ 	.word	0x0000cf40
        /*0c54*/ 	.word	0x00000000
        /*0c58*/ 	.word	0x00000170
        /*0c5c*/ 	.short	0x010a
        /*0c5e*/ 	.byte	0xff
	.zero		1


	//   ....[174]....
        /*0c60*/ 	.word	0x0000dcf0
        /*0c64*/ 	.word	0x0000006f
        /*0c68*/ 	.word	0x00000000
        /*0c6c*/ 	.short	0x0101
        /*0c6e*/ 	.byte	0xff
	.zero		1


	//   ....[175]....
        /*0c70*/ 	.word	0x0000dd10
        /*0c74*/ 	.word	0x00000000
        /*0c78*/ 	.word	0x00000170
        /*0c7c*/ 	.short	0x010a
        /*0c7e*/ 	.byte	0xff
	.zero		1


	//   ....[176]....
        /*0c80*/ 	.word	0x0000ddc0
        /*0c84*/ 	.word	0x00000000
        /*0c88*/ 	.word	0x00000170
        /*0c8c*/ 	.short	0x010a
        /*0c8e*/ 	.byte	0xff
	.zero		1


	//   ....[177]....
        /*0c90*/ 	.word	0x0000e630
        /*0c94*/ 	.word	0x000000ff
        /*0c98*/ 	.word	0x00000000
        /*0c9c*/ 	.short	0x0101
        /*0c9e*/ 	.byte	0x04
	.zero		1


	//   ....[178]....
        /*0ca0*/ 	.word	0x0000ebb0
        /*0ca4*/ 	.word	0x00000000
        /*0ca8*/ 	.word	0x00000000
        /*0cac*/ 	.short	0x0101
        /*0cae*/ 	.byte	0xff
	.zero		1


	//   ....[179]....
        /*0cb0*/ 	.word	0x0000ee60
        /*0cb4*/ 	.word	0x000000ff
        /*0cb8*/ 	.word	0x00000000
        /*0cbc*/ 	.short	0x0101
        /*0cbe*/ 	.byte	0x04
	.zero		1


	//   ....[180]....
        /*0cc0*/ 	.word	0x0000ee80
        /*0cc4*/ 	.word	0x00000002
        /*0cc8*/ 	.word	0x00000210
        /*0ccc*/ 	.short	0x010a
        /*0cce*/ 	.byte	0xff
	.zero		1


	//   ....[181]....
        /*0cd0*/ 	.word	0x0000eee0
        /*0cd4*/ 	.word	0x00000002
        /*0cd8*/ 	.word	0x000000b8
        /*0cdc*/ 	.short	0x010a
        /*0cde*/ 	.byte	0xff
	.zero		1


	//   ....[182]....
        /*0ce0*/ 	.word	0x0000ef40
        /*0ce4*/ 	.word	0x00000002
        /*0ce8*/ 	.word	0x000000b8
        /*0cec*/ 	.short	0x010a
        /*0cee*/ 	.byte	0xff
	.zero		1


	//   ....[183]....
        /*0cf0*/ 	.word	0x0000ef90
        /*0cf4*/ 	.word	0x00000002
        /*0cf8*/ 	.word	0x000001c0
        /*0cfc*/ 	.short	0x010a
        /*0cfe*/ 	.byte	0xff
	.zero		1


	//   ....[184]....
        /*0d00*/ 	.word	0x0000eff0
        /*0d04*/ 	.word	0x00000000
        /*0d08*/ 	.word	0x00000000
        /*0d0c*/ 	.short	0x010a
        /*0d0e*/ 	.byte	0xff
	.zero		1


	//   ....[185]....
        /*0d10*/ 	.word	0x0000f050
        /*0d14*/ 	.word	0x00000000
        /*0d18*/ 	.word	0x00000000
        /*0d1c*/ 	.short	0x010a
        /*0d1e*/ 	.byte	0xff
	.zero		1


	//   ....[186]....
        /*0d20*/ 	.word	0x0000f0b0
        /*0d24*/ 	.word	0x00000000
        /*0d28*/ 	.word	0x00000000
        /*0d2c*/ 	.short	0x010a
        /*0d2e*/ 	.byte	0xff
	.zero		1


	//   ....[187]....
        /*0d30*/ 	.word	0x0000f110
        /*0d34*/ 	.word	0x00000000
        /*0d38*/ 	.word	0x00000000
        /*0d3c*/ 	.short	0x010a
        /*0d3e*/ 	.byte	0xff
	.zero		1


	//   ....[188]....
        /*0d40*/ 	.word	0x0000f170
        /*0d44*/ 	.word	0x00000000
        /*0d48*/ 	.word	0x00000000
        /*0d4c*/ 	.short	0x010a
        /*0d4e*/ 	.byte	0xff
	.zero		1


	//   ....[189]....
        /*0d50*/ 	.word	0x0000f1d0
        /*0d54*/ 	.word	0x00000000
        /*0d58*/ 	.word	0x00000000
        /*0d5c*/ 	.short	0x010a
        /*0d5e*/ 	.byte	0xff
	.zero		1


	//   ....[190]....
        /*0d60*/ 	.word	0x0000f230
        /*0d64*/ 	.word	0x00000000
        /*0d68*/ 	.word	0x00000000
        /*0d6c*/ 	.short	0x010a
        /*0d6e*/ 	.byte	0xff
	.zero		1


	//   ....[191]....
        /*0d70*/ 	.word	0x0000f290
        /*0d74*/ 	.word	0x00000000
        /*0d78*/ 	.word	0x00000000
        /*0d7c*/ 	.short	0x010a
        /*0d7e*/ 	.byte	0xff
	.zero		1


	//   ....[192]....
        /*0d80*/ 	.word	0x0000f2f0
        /*0d84*/ 	.word	0x00000000
        /*0d88*/ 	.word	0x00000000
        /*0d8c*/ 	.short	0x010a
        /*0d8e*/ 	.byte	0xff
	.zero		1


	//   ....[193]....
        /*0d90*/ 	.word	0x0000f350
        /*0d94*/ 	.word	0x00000000
        /*0d98*/ 	.word	0x00000000
        /*0d9c*/ 	.short	0x010a
        /*0d9e*/ 	.byte	0xff
	.zero		1


	//   ....[194]....
        /*0da0*/ 	.word	0x0000f3b0
        /*0da4*/ 	.word	0x00000000
        /*0da8*/ 	.word	0x00000000
        /*0dac*/ 	.short	0x010a
        /*0dae*/ 	.byte	0xff
	.zero		1


	//   ....[195]....
        /*0db0*/ 	.word	0x0000f410
        /*0db4*/ 	.word	0x00000000
        /*0db8*/ 	.word	0x00000000
        /*0dbc*/ 	.short	0x010a
        /*0dbe*/ 	.byte	0xff
	.zero		1


	//   ....[196]....
        /*0dc0*/ 	.word	0x0000f470
        /*0dc4*/ 	.word	0x00000000
        /*0dc8*/ 	.word	0x00000000
        /*0dcc*/ 	.short	0x010a
        /*0dce*/ 	.byte	0xff
	.zero		1


	//   ....[197]....
        /*0dd0*/ 	.word	0x0000f4d0
        /*0dd4*/ 	.word	0x00000000
        /*0dd8*/ 	.word	0x00000000
        /*0ddc*/ 	.short	0x010a
        /*0dde*/ 	.byte	0xff
	.zero		1


	//   ....[198]....
        /*0de0*/ 	.word	0x0000f530
        /*0de4*/ 	.word	0x00000000
        /*0de8*/ 	.word	0x00000000
        /*0dec*/ 	.short	0x010a
        /*0dee*/ 	.byte	0xff
	.zero		1


	//   ....[199]....
        /*0df0*/ 	.word	0x0000f590
        /*0df4*/ 	.word	0x00000000
        /*0df8*/ 	.word	0x00000000
        /*0dfc*/ 	.short	0x010a
        /*0dfe*/ 	.byte	0xff
	.zero		1


	//   ....[200]....
        /*0e00*/ 	.word	0x0000f5f0
        /*0e04*/ 	.word	0x00000000
        /*0e08*/ 	.word	0x00000000
        /*0e0c*/ 	.short	0x010a
        /*0e0e*/ 	.byte	0xff
	.zero		1


	//   ....[201]....
        /*0e10*/ 	.word	0x0000f650
        /*0e14*/ 	.word	0x00000000
        /*0e18*/ 	.word	0x00000000
        /*0e1c*/ 	.short	0x010a
        /*0e1e*/ 	.byte	0xff
	.zero		1


	//   ....[202]....
        /*0e20*/ 	.word	0x0000f6b0
        /*0e24*/ 	.word	0x00000000
        /*0e28*/ 	.word	0x00000000
        /*0e2c*/ 	.short	0x010a
        /*0e2e*/ 	.byte	0xff
	.zero		1


	//   ....[203]....
        /*0e30*/ 	.word	0x0000f710
        /*0e34*/ 	.word	0x00000000
        /*0e38*/ 	.word	0x00000000
        /*0e3c*/ 	.short	0x010a
        /*0e3e*/ 	.byte	0xff
	.zero		1


	//   ....[204]....
        /*0e40*/ 	.word	0x0000f770
        /*0e44*/ 	.word	0x00000000
        /*0e48*/ 	.word	0x00000000
        /*0e4c*/ 	.short	0x010a
        /*0e4e*/ 	.byte	0xff
	.zero		1


	//   ....[205]....
        /*0e50*/ 	.word	0x0000f7d0
        /*0e54*/ 	.word	0x00000000
        /*0e58*/ 	.word	0x00000000
        /*0e5c*/ 	.short	0x010a
        /*0e5e*/ 	.byte	0xff
	.zero		1


	//   ....[206]....
        /*0e60*/ 	.word	0x0000f820
        /*0e64*/ 	.word	0x00000000
        /*0e68*/ 	.word	0x00000200
        /*0e6c*/ 	.short	0x010a
        /*0e6e*/ 	.byte	0xff
	.zero		1


	//   ....[207]....
        /*0e70*/ 	.word	0x0000f880
        /*0e74*/ 	.word	0x00000000
        /*0e78*/ 	.word	0x000001d0
        /*0e7c*/ 	.short	0x010a
        /*0e7e*/ 	.byte	0xff
	.zero		1


	//   ....[208]....
        /*0e80*/ 	.word	0x0000f8d0
        /*0e84*/ 	.word	0x00000000
        /*0e88*/ 	.word	0x000001c0
        /*0e8c*/ 	.short	0x010a
        /*0e8e*/ 	.byte	0xff
	.zero		1


	//   ....[209]....
        /*0e90*/ 	.word	0x0000f930
        /*0e94*/ 	.word	0x00000000
        /*0e98*/ 	.word	0x000001d0
        /*0e9c*/ 	.short	0x010a
        /*0e9e*/ 	.byte	0xff
	.zero		1


	//   ....[210]....
        /*0ea0*/ 	.word	0x0000f980
        /*0ea4*/ 	.word	0x00000000
        /*0ea8*/ 	.word	0x000001c0
        /*0eac*/ 	.short	0x010a
        /*0eae*/ 	.byte	0xff
	.zero		1


	//   ....[211]....
        /*0eb0*/ 	.word	0x0000f9e0
        /*0eb4*/ 	.word	0x00000002
        /*0eb8*/ 	.word	0x000001f0
        /*0ebc*/ 	.short	0x010a
        /*0ebe*/ 	.byte	0xff
	.zero		1


	//   ....[212]....
        /*0ec0*/ 	.word	0x0000fa40
        /*0ec4*/ 	.word	0x00000000
        /*0ec8*/ 	.word	0x00000000
        /*0ecc*/ 	.short	0x010a
        /*0ece*/ 	.byte	0xff
	.zero		1


	//   ....[213]....
        /*0ed0*/ 	.word	0x0000faa0
        /*0ed4*/ 	.word	0x00000000
        /*0ed8*/ 	.word	0x00000000
        /*0edc*/ 	.short	0x010a
        /*0ede*/ 	.byte	0xff
	.zero		1


	//   ....[214]....
        /*0ee0*/ 	.word	0x0000fb00
        /*0ee4*/ 	.word	0x00000000
        /*0ee8*/ 	.word	0x00000000
        /*0eec*/ 	.short	0x010a
        /*0eee*/ 	.byte	0xff
	.zero		1


	//   ....[215]....
        /*0ef0*/ 	.word	0x0000fb50
        /*0ef4*/ 	.word	0x00000000
        /*0ef8*/ 	.word	0x000001c0
        /*0efc*/ 	.short	0x010a
        /*0efe*/ 	.byte	0xff
	.zero		1


	//   ....[216]....
        /*0f00*/ 	.word	0x0000fbb0
        /*0f04*/ 	.word	0x00000000
        /*0f08*/ 	.word	0x000001b8
        /*0f0c*/ 	.short	0x010a
        /*0f0e*/ 	.byte	0xff
	.zero		1


	//   ....[217]....
        /*0f10*/ 	.word	0x0000fc10
        /*0f14*/ 	.word	0x00000000
        /*0f18*/ 	.word	0x00000190
        /*0f1c*/ 	.short	0x010a
        /*0f1e*/ 	.byte	0xff
	.zero		1


	//   ....[218]....
        /*0f20*/ 	.word	0x0000fc70
        /*0f24*/ 	.word	0x00000000
        /*0f28*/ 	.word	0x00000198
        /*0f2c*/ 	.short	0x010a
        /*0f2e*/ 	.byte	0xff
	.zero		1


	//   ....[219]....
        /*0f30*/ 	.word	0x0000fcd0
        /*0f34*/ 	.word	0x00000000
        /*0f38*/ 	.word	0x000001a0
        /*0f3c*/ 	.short	0x010a
        /*0f3e*/ 	.byte	0xff
	.zero		1


	//   ....[220]....
        /*0f40*/ 	.word	0x0000fd30
        /*0f44*/ 	.word	0x00000000
        /*0f48*/ 	.word	0x000001a8
        /*0f4c*/ 	.short	0x010a
        /*0f4e*/ 	.byte	0xff
	.zero		1


	//   ....[221]....
        /*0f50*/ 	.word	0x0000fd90
        /*0f54*/ 	.word	0x00000000
        /*0f58*/ 	.word	0x00000190
        /*0f5c*/ 	.short	0x010a
        /*0f5e*/ 	.byte	0xff
	.zero		1


	//   ....[222]....
        /*0f60*/ 	.word	0x0000fdf0
        /*0f64*/ 	.word	0x00000000
        /*0f68*/ 	.word	0x00000198
        /*0f6c*/ 	.short	0x010a
        /*0f6e*/ 	.byte	0xff
	.zero		1


	//   ....[223]....
        /*0f70*/ 	.word	0x0000fe50
        /*0f74*/ 	.word	0x00000000
        /*0f78*/ 	.word	0x000001a0
        /*0f7c*/ 	.short	0x010a
        /*0f7e*/ 	.byte	0xff
	.zero		1


	//   ....[224]....
        /*0f80*/ 	.word	0x0000feb0
        /*0f84*/ 	.word	0x00000000
        /*0f88*/ 	.word	0x000001a8
        /*0f8c*/ 	.short	0x010a
        /*0f8e*/ 	.byte	0xff
	.zero		1


	//   ....[225]....
        /*0f90*/ 	.word	0x0000ff10
        /*0f94*/ 	.word	0x00000000
        /*0f98*/ 	.word	0x00000190
        /*0f9c*/ 	.short	0x010a
        /*0f9e*/ 	.byte	0xff
	.zero		1


	//   ....[226]....
        /*0fa0*/ 	.word	0x0000ff70
        /*0fa4*/ 	.word	0x00000000
        /*0fa8*/ 	.word	0x00000198
        /*0fac*/ 	.short	0x010a
        /*0fae*/ 	.byte	0xff
	.zero		1


	//   ....[227]....
        /*0fb0*/ 	.word	0x0000ffd0
        /*0fb4*/ 	.word	0x00000002
        /*0fb8*/ 	.word	0x000001a0
        /*0fbc*/ 	.short	0x010a
        /*0fbe*/ 	.byte	0xff
	.zero		1


	//   ....[228]....
        /*0fc0*/ 	.word	0x00010020
        /*0fc4*/ 	.word	0x00000000
        /*0fc8*/ 	.word	0x000001c0
        /*0fcc*/ 	.short	0x010a
        /*0fce*/ 	.byte	0xff
	.zero		1


	//   ....[229]....
        /*0fd0*/ 	.word	0x00010080
        /*0fd4*/ 	.word	0x00000004
        /*0fd8*/ 	.word	0x00000170
        /*0fdc*/ 	.short	0x010a
        /*0fde*/ 	.byte	0xff
	.zero		1


	//   ....[230]....
        /*0fe0*/ 	.word	0x000100d0
        /*0fe4*/ 	.word	0x0000003a
        /*0fe8*/ 	.word	0x000001e0
        /*0fec*/ 	.short	0x010a
        /*0fee*/ 	.byte	0xff
	.zero		1


	//   ....[231]....
        /*0ff0*/ 	.word	0x00010120
        /*0ff4*/ 	.word	0x00000002
        /*0ff8*/ 	.word	0x00000170
        /*0ffc*/ 	.short	0x010a
        /*0ffe*/ 	.byte	0xff
	.zero		1


	//   ....[232]....
        /*1000*/ 	.word	0x00010170
        /*1004*/ 	.word	0x00000000
        /*1008*/ 	.word	0x00000170
        /*100c*/ 	.short	0x010a
        /*100e*/ 	.byte	0xff
	.zero		1


	//   ....[233]....
        /*1010*/ 	.word	0x000101c0
        /*1014*/ 	.word	0x00000000
        /*1018*/ 	.word	0x00000170
        /*101c*/ 	.short	0x010a
        /*101e*/ 	.byte	0xff
	.zero		1


	//   ....[234]....
        /*1020*/ 	.word	0x00010210
        /*1024*/ 	.word	0x00000000
        /*1028*/ 	.word	0x00000170
        /*102c*/ 	.short	0x010a
        /*102e*/ 	.byte	0xff
	.zero		1


	//   ....[235]....
        /*1030*/ 	.word	0x00010260
        /*1034*/ 	.word	0x00000000
        /*1038*/ 	.word	0x00000170
        /*103c*/ 	.short	0x010a
        /*103e*/ 	.byte	0xff
	.zero		1


	//   ....[236]....
        /*1040*/ 	.word	0x000102b0
        /*1044*/ 	.word	0x00000000
        /*1048*/ 	.word	0x00000170
        /*104c*/ 	.short	0x010a
        /*104e*/ 	.byte	0xff
	.zero		1


	//   ....[237]....
        /*1050*/ 	.word	0x00010300
        /*1054*/ 	.word	0x00000000
        /*1058*/ 	.word	0x00000170
        /*105c*/ 	.short	0x010a
        /*105e*/ 	.byte	0xff
	.zero		1


	//----- nvinfo : EIATTR_NUM_MBARRIERS
	.align		4
.L_47:
        /*1060*/ 	.byte	0x03, 0x38
        /*1062*/ 	.short	0x0044


	//----- nvinfo : EIATTR_EXIT_INSTR_OFFSETS
	.align		4
        /*1064*/ 	.byte	0x04, 0x1c
        /*1066*/ 	.short	(.L_49 - .L_48)


	//   ....[0]....
.L_48:
        /*1068*/ 	.word	0x00003a70


	//   ....[1]....
        /*106c*/ 	.word	0x00003f60


	//   ....[2]....
        /*1070*/ 	.word	0x00003fc0


	//   ....[3]....
        /*1074*/ 	.word	0x00004dd0


	//   ....[4]....
        /*1078*/ 	.word	0x000066c0


	//   ....[5]....
        /*107c*/ 	.word	0x00006700


	//   ....[6]....
        /*1080*/ 	.word	0x0000ed60


	//   ....[7]....
        /*1084*/ 	.word	0x0000edd0


	//   ....[8]....
        /*1088*/ 	.word	0x0000ee00


	//   ....[9]....
        /*108c*/ 	.word	0x0000ee70


	//----- nvinfo : EIATTR_MAX_THREADS
	.align		4
.L_49:
        /*1090*/ 	.byte	0x04, 0x05
        /*1092*/ 	.short	(.L_51 - .L_50)
.L_50:
        /*1094*/ 	.word	0x00000100
        /*1098*/ 	.word	0x00000001
        /*109c*/ 	.word	0x00000001


	//----- nvinfo : EIATTR_CRS_STACK_SIZE
	.align		4
.L_51:
        /*10a0*/ 	.byte	0x04, 0x1e
        /*10a2*/ 	.short	(.L_53 - .L_52)
.L_52:
        /*10a4*/ 	.word	0x00000000


	//----- nvinfo : EIATTR_CBANK_PARAM_SIZE
	.align		4
.L_53:
        /*10a8*/ 	.byte	0x03, 0x19
        /*10aa*/ 	.short	0x0c00


	//----- nvinfo : EIATTR_PARAM_CBANK
	.align		4
        /*10ac*/ 	.byte	0x04, 0x0a
        /*10ae*/ 	.short	(.L_55 - .L_54)
	.align		4
.L_54:
        /*10b0*/ 	.word	index@(.nv.constant0._ZN7cutlass13device_kernelINS_4gemm6kernel13GemmUniversalIN4cute5tupleIJiiiiEEENS1_10collective13CollectiveMmaINS1_46MainloopSm100TmaUmmaWarpSpecializedBlockScaledILi23ELi2ELi2ENS5_IJNS4_1CILi2EEENSA_ILi4EEENSA_ILi1EEEEEEEENS5_IJNSA_ILi128EEESG_NSA_ILi64EEEEEENS5_IJNS_12float_e2m1_tENS_13float_ue4m3_tEEEENS5_IJNS5_IJlSD_lEEENS4_6LayoutINS5_IJNS5_IJNS5_IJNSA_ILi32EEESC_EEEiEEENS5_IJNS5_IJNSA_ILi16EEESC_EEEiEEENS5_IJSD_iEEEEEENS5_IJST_NS5_IJNS5_IJNSA_ILi0EEESD_EEENSA_ILi512EEEEEENS5_IJSW_iEEEEEEEEEEESL_S13_NS4_8TiledMMAINS4_8MMA_AtomIJNS4_17SM100_MMA_MXF4_SSISJ_SJ_fSK_Li128ELi128ELi16ELNS4_4UMMA5MajorE0ELS18_0ELNS17_7ScaleInE0ELS19_0EEEEEENSN_INS5_IJSD_SD_SD_EEENS5_IJSW_SW_SW_EEEEENS5_IJNS4_10UnderscoreES1F_S1F_EEEEENS5_IJNS4_23SM90_TMA_LOAD_MULTICASTES1I_EEENS5_IJNS4_14ComposedLayoutINS4_7SwizzleILi1ELi4ELi3EEENS4_18smem_ptr_flag_bitsILi4EEENSN_INS5_IJNSA_ILi8EEESH_EEENS5_IJSH_SD_EEEEEEENSN_INS5_IJNS5_IJNS5_IJSP_SD_EEESS_EEESD_NS5_IJSD_SD_EEEEEENS5_IJNS5_IJNS5_IJSS_SY_EEESX_EEESW_NS5_IJSC_SY_EEEEEEEEEEEvNS4_8identityES1J_S23_vS24_EENS_8epilogue10collective18CollectiveEpilogueINS26_23Sm100TmaWarpSpecializedILi4ELi2ELi16ELb1ELb0EEEJNS5_IJSH_SG_SH_EEENS5_IJNSN_ISH_SD_EENSN_INS5_IJSR_SB_EEENS5_IJSD_SH_EEEEEEEENS_10bfloat16_tESM_S2H_SM_NS26_6fusion15FusionCallbacksIS2A_NS2I_17LinearCombinationIS2H_fS2H_fLNS_15FloatRoundStyleE2EEES2B_S2G_JEEENS4_5SM1004TMEM4LOAD26SM100_TMEM_LOAD_32dp32b16xENS4_13SM90_TMA_LOADENS1K_IS1M_NS1N_ILi16EEENSN_INS5_IJS1P_SR_EEENS5_IJSR_SD_EEEEEEENS4_39AutoVectorizingCopyWithAssumedAlignmentILi128EEENS4_14SM90_TMA_STOREES2X_S2Z_S2Z_EEEvvEEEEvNT_6ParamsE)
        /*10b4*/ 	.short	0x0380
        /*10b6*/ 	.short	0x0c00


	//----- nvinfo : EIATTR_SW_WAR
	.align		4
.L_55:
        /*10b8*/ 	.byte	0x04, 0x36
        /*10ba*/ 	.short	(.L_57 - .L_56)
.L_56:
        /*10bc*/ 	.word	0x00000008
.L_57:


//--------------------- .nv.callgraph             --------------------------
	.section	.nv.callgraph,"",@"SHT_CUDA_CALLGRAPH"
	.align	4
	.sectionentsize	8
	.align		4
        /*0000*/ 	.word	0x00000000
	.align		4
        /*0004*/ 	.word	0xffffffff
	.align		4
        /*0008*/ 	.word	index@(_ZN7cutlass13device_kernelINS_4gemm6kernel13GemmUniversalIN4cute5tupleIJiiiiEEENS1_10collective13CollectiveMmaINS1_46MainloopSm100TmaUmmaWarpSpecializedBlockScaledILi23ELi2ELi2ENS5_IJNS4_1CILi2EEENSA_ILi4EEENSA_ILi1EEEEEEEENS5_IJNSA_ILi128EEESG_NSA_ILi64EEEEEENS5_IJNS_12float_e2m1_tENS_13float_ue4m3_tEEEENS5_IJNS5_IJlSD_lEEENS4_6LayoutINS5_IJNS5_IJNS5_IJNSA_ILi32EEESC_EEEiEEENS5_IJNS5_IJNSA_ILi16EEESC_EEEiEEENS5_IJSD_iEEEEEENS5_IJST_NS5_IJNS5_IJNSA_ILi0EEESD_EEENSA_ILi512EEEEEENS5_IJSW_iEEEEEEEEEEESL_S13_NS4_8TiledMMAINS4_8MMA_AtomIJNS4_17SM100_MMA_MXF4_SSISJ_SJ_fSK_Li128ELi128ELi16ELNS4_4UMMA5MajorE0ELS18_0ELNS17_7ScaleInE0ELS19_0EEEEEENSN_INS5_IJSD_SD_SD_EEENS5_IJSW_SW_SW_EEEEENS5_IJNS4_10UnderscoreES1F_S1F_EEEEENS5_IJNS4_23SM90_TMA_LOAD_MULTICASTES1I_EEENS5_IJNS4_14ComposedLayoutINS4_7SwizzleILi1ELi4ELi3EEENS4_18smem_ptr_flag_bitsILi4EEENSN_INS5_IJNSA_ILi8EEESH_EEENS5_IJSH_SD_EEEEEEENSN_INS5_IJNS5_IJNS5_IJSP_SD_EEESS_EEESD_NS5_IJSD_SD_EEEEEENS5_IJNS5_IJNS5_IJSS_SY_EEESX_EEESW_NS5_IJSC_SY_EEEEEEEEEEEvNS4_8identityES1J_S23_vS24_EENS_8epilogue10collective18CollectiveEpilogueINS26_23Sm100TmaWarpSpecializedILi4ELi2ELi16ELb1ELb0EEEJNS5_IJSH_SG_SH_EEENS5_IJNSN_ISH_SD_EENSN_INS5_IJSR_SB_EEENS5_IJSD_SH_EEEEEEEENS_10bfloat16_tESM_S2H_SM_NS26_6fusion15FusionCallbacksIS2A_NS2I_17LinearCombinationIS2H_fS2H_fLNS_15FloatRoundStyleE2EEES2B_S2G_JEEENS4_5SM1004TMEM4LOAD26SM100_TMEM_LOAD_32dp32b16xENS4_13SM90_TMA_LOADENS1K_IS1M_NS1N_ILi16EEENSN_INS5_IJS1P_SR_EEENS5_IJSR_SD_EEEEEEENS4_39AutoVectorizingCopyWithAssumedAlignmentILi128EEENS4_14SM90_TMA_STOREES2X_S2Z_S2Z_EEEvvEEEEvNT_6ParamsE)
	.align		4
        /*000c*/ 	.word	index@(__assertfail)
	.align		4
        /*0010*/ 	.word	0x00000000
	.align		4
        /*0014*/ 	.word	0xfffffffe
	.align		4
        /*0018*/ 	.word	0x00000000
	.align		4
        /*001c*/ 	.word	0xfffffffd
	.align		4
        /*0020*/ 	.word	0x00000000
	.align		4
        /*0024*/ 	.word	0xfffffffc


//--------------------- .nv.constant4             --------------------------
	.section	.nv.constant4,"a",@progbits
	.align	8
	.align		8
.nv.constant4:
        /*0000*/ 	.dword	__assertfail
	.align		8
        /*0008*/ 	.dword	__unnamed_1
	.align		8
        /*0010*/ 	.dword	__unnamed_2
	.align		8
        /*0018*/ 	.dword	_ZN40_INTERNAL_1b05d124_4_k_cu_987c0a99_179864cuda3std3__45__cpo5beginE
	.align		8
        /*0020*/ 	.dword	_ZN40_INTERNAL_1b05d124_4_k_cu_987c0a99_179864cuda3std3__45__cpo3endE
	.align		8
        /*0028*/ 	.dword	_ZN40_INTERNAL_1b05d124_4_k_cu_987c0a99_179864cuda3std3__45__cpo6cbeginE
	.align		8
        /*0030*/ 	.dword	_ZN40_INTERNAL_1b05d124_4_k_cu_987c0a99_179864cuda3std3__45__cpo4cendE
	.align		8
        /*0038*/ 	.dword	_ZN40_INTERNAL_1b05d124_4_k_cu_987c0a99_179864cuda3std3__442_GLOBAL__N__1b05d124_4_k_cu_987c0a99_179866ignoreE
	.align		8
        /*0040*/ 	.dword	_ZN40_INTERNAL_1b05d124_4_k_cu_987c0a99_179864cuda3std3__419piecewise_constructE
	.align		8
        /*0048*/ 	.dword	_ZN40_INTERNAL_1b05d124_4_k_cu_987c0a99_179864cuda3std3__48in_placeE
	.align		8
        /*0050*/ 	.dword	_ZN40_INTERNAL_1b05d124_4_k_cu_987c0a99_179864cuda3std6ranges3__45__cpo4swapE
	.align		8
        /*0058*/ 	.dword	_ZN40_INTERNAL_1b05d124_4_k_cu_987c0a99_179864cuda3std6ranges3__45__cpo9iter_moveE
	.align		8
        /*0060*/ 	.dword	_ZN40_INTERNAL_1b05d124_4_k_cu_987c0a99_179864cute7productE
	.align		8
        /*0068*/ 	.dword	_ZN40_INTERNAL_1b05d124_4_k_cu_987c0a99_179864cute1_E
	.align		8
        /*0070*/ 	.dword	$str$25
	.align		8
        /*0078*/ 	.dword	$str$26
	.align		8
        /*0080*/ 	.dword	$str$29
	.align		8
        /*0088*/ 	.dword	$str$30


//--------------------- .text._ZN7cutlass13device_kernelINS_4gemm6kernel13GemmUniversalIN4cute5tupleIJiiiiEEENS1_10collective13CollectiveMmaINS1_46MainloopSm100TmaUmmaWarpSpecializedBlockScaledILi23ELi2ELi2ENS5_IJNS4_1CILi2EEENSA_ILi4EEENSA_ILi1EEEEEEEENS5_IJNSA_ILi128EEESG_NSA_ILi64EEEEEENS5_IJNS_12float_e2m1_tENS_13float_ue4m3_tEEEENS5_IJNS5_IJlSD_lEEENS4_6LayoutINS5_IJNS5_IJNS5_IJNSA_ILi32EEESC_EEEiEEENS5_IJNS5_IJNSA_ILi16EEESC_EEEiEEENS5_IJSD_iEEEEEENS5_IJST_NS5_IJNS5_IJNSA_ILi0EEESD_EEENSA_ILi512EEEEEENS5_IJSW_iEEEEEEEEEEESL_S13_NS4_8TiledMMAINS4_8MMA_AtomIJNS4_17SM100_MMA_MXF4_SSISJ_SJ_fSK_Li128ELi128ELi16ELNS4_4UMMA5MajorE0ELS18_0ELNS17_7ScaleInE0ELS19_0EEEEEENSN_INS5_IJSD_SD_SD_EEENS5_IJSW_SW_SW_EEEEENS5_IJNS4_10UnderscoreES1F_S1F_EEEEENS5_IJNS4_23SM90_TMA_LOAD_MULTICASTES1I_EEENS5_IJNS4_14ComposedLayoutINS4_7SwizzleILi1ELi4ELi3EEENS4_18smem_ptr_flag_bitsILi4EEENSN_INS5_IJNSA_ILi8EEESH_EEENS5_IJSH_SD_EEEEEEENSN_INS5_IJNS5_IJNS5_IJSP_SD_EEESS_EEESD_NS5_IJSD_SD_EEEEEENS5_IJNS5_IJNS5_IJSS_SY_EEESX_EEESW_NS5_IJSC_SY_EEEEEEEEEEEvNS4_8identityES1J_S23_vS24_EENS_8epilogue10collective18CollectiveEpilogueINS26_23Sm100TmaWarpSpecializedILi4ELi2ELi16ELb1ELb0EEEJNS5_IJSH_SG_SH_EEENS5_IJNSN_ISH_SD_EENSN_INS5_IJSR_SB_EEENS5_IJSD_SH_EEEEEEEENS_10bfloat16_tESM_S2H_SM_NS26_6fusion15FusionCallbacksIS2A_NS2I_17LinearCombinationIS2H_fS2H_fLNS_15FloatRoundStyleE2EEES2B_S2G_JEEENS4_5SM1004TMEM4LOAD26SM100_TMEM_LOAD_32dp32b16xENS4_13SM90_TMA_LOADENS1K_IS1M_NS1N_ILi16EEENSN_INS5_IJS1P_SR_EEENS5_IJSR_SD_EEEEEEENS4_39AutoVectorizingCopyWithAssumedAlignmentILi128EEENS4_14SM90_TMA_STOREES2X_S2Z_S2Z_EEEvvEEEEvNT_6ParamsE --------------------------
	.section	.text._ZN7cutlass13device_kernelINS_4gemm6kernel13GemmUniversalIN4cute5tupleIJiiiiEEENS1_10collective13CollectiveMmaINS1_46MainloopSm100TmaUmmaWarpSpecializedBlockScaledILi23ELi2ELi2ENS5_IJNS4_1CILi2EEENSA_ILi4EEENSA_ILi1EEEEEEEENS5_IJNSA_ILi128EEESG_NSA_ILi64EEEEEENS5_IJNS_12float_e2m1_tENS_13float_ue4m3_tEEEENS5_IJNS5_IJlSD_lEEENS4_6LayoutINS5_IJNS5_IJNS5_IJNSA_ILi32EEESC_EEEiEEENS5_IJNS5_IJNSA_ILi16EEESC_EEEiEEENS5_IJSD_iEEEEEENS5_IJST_NS5_IJNS5_IJNSA_ILi0EEESD_EEENSA_ILi512EEEEEENS5_IJSW_iEEEEEEEEEEESL_S13_NS4_8TiledMMAINS4_8MMA_AtomIJNS4_17SM100_MMA_MXF4_SSISJ_SJ_fSK_Li128ELi128ELi16ELNS4_4UMMA5MajorE0ELS18_0ELNS17_7ScaleInE0ELS19_0EEEEEENSN_INS5_IJSD_SD_SD_EEENS5_IJSW_SW_SW_EEEEENS5_IJNS4_10UnderscoreES1F_S1F_EEEEENS5_IJNS4_23SM90_TMA_LOAD_MULTICASTES1I_EEENS5_IJNS4_14ComposedLayoutINS4_7SwizzleILi1ELi4ELi3EEENS4_18smem_ptr_flag_bitsILi4EEENSN_INS5_IJNSA_ILi8EEESH_EEENS5_IJSH_SD_EEEEEEENSN_INS5_IJNS5_IJNS5_IJSP_SD_EEESS_EEESD_NS5_IJSD_SD_EEEEEENS5_IJNS5_IJNS5_IJSS_SY_EEESX_EEESW_NS5_IJSC_SY_EEEEEEEEEEEvNS4_8identityES1J_S23_vS24_EENS_8epilogue10collective18CollectiveEpilogueINS26_23Sm100TmaWarpSpecializedILi4ELi2ELi16ELb1ELb0EEEJNS5_IJSH_SG_SH_EEENS5_IJNSN_ISH_SD_EENSN_INS5_IJSR_SB_EEENS5_IJSD_SH_EEEEEEEENS_10bfloat16_tESM_S2H_SM_NS26_6fusion15FusionCallbacksIS2A_NS2I_17LinearCombinationIS2H_fS2H_fLNS_15FloatRoundStyleE2EEES2B_S2G_JEEENS4_5SM1004TMEM4LOAD26SM100_TMEM_LOAD_32dp32b16xENS4_13SM90_TMA_LOADENS1K_IS1M_NS1N_ILi16EEENSN_INS5_IJS1P_SR_EEENS5_IJSR_SD_EEEEEEENS4_39AutoVectorizingCopyWithAssumedAlignmentILi128EEENS4_14SM90_TMA_STOREES2X_S2Z_S2Z_EEEvvEEEEvNT_6ParamsE,"ax",@progbits
	.align	128
.text._ZN7cutlass13device_kernelINS_4gemm6kernel13GemmUniversalIN4cute5tupleIJiiiiEEENS1_10collective13CollectiveMmaINS1_46MainloopSm100TmaUmmaWarpSpecializedBlockScaledILi23ELi2ELi2ENS5_IJNS4_1CILi2EEENSA_ILi4EEENSA_ILi1EEEEEEEENS5_IJNSA_ILi128EEESG_NSA_ILi64EEEEEENS5_IJNS_12float_e2m1_tENS_13float_ue4m3_tEEEENS5_IJNS5_IJlSD_lEEENS4_6LayoutINS5_IJNS5_IJNS5_IJNSA_ILi32EEESC_EEEiEEENS5_IJNS5_IJNSA_ILi16EEESC_EEEiEEENS5_IJSD_iEEEEEENS5_IJST_NS5_IJNS5_IJNSA_ILi0EEESD_EEENSA_ILi512EEEEEENS5_IJSW_iEEEEEEEEEEESL_S13_NS4_8TiledMMAINS4_8MMA_AtomIJNS4_17SM100_MMA_MXF4_SSISJ_SJ_fSK_Li128ELi128ELi16ELNS4_4UMMA5MajorE0ELS18_0ELNS17_7ScaleInE0ELS19_0EEEEEENSN_INS5_IJSD_SD_SD_EEENS5_IJSW_SW_SW_EEEEENS5_IJNS4_10UnderscoreES1F_S1F_EEEEENS5_IJNS4_23SM90_TMA_LOAD_MULTICASTES1I_EEENS5_IJNS4_14ComposedLayoutINS4_7SwizzleILi1ELi4ELi3EEENS4_18smem_ptr_flag_bitsILi4EEENSN_INS5_IJNSA_ILi8EEESH_EEENS5_IJSH_SD_EEEEEEENSN_INS5_IJNS5_IJNS5_IJSP_SD_EEESS_EEESD_NS5_IJSD_SD_EEEEEENS5_IJNS5_IJNS5_IJSS_SY_EEESX_EEESW_NS5_IJSC_SY_EEEEEEEEEEEvNS4_8identityES1J_S23_vS24_EENS_8epilogue10collective18CollectiveEpilogueINS26_23Sm100TmaWarpSpecializedILi4ELi2ELi16ELb1ELb0EEEJNS5_IJSH_SG_SH_EEENS5_IJNSN_ISH_SD_EENSN_INS5_IJSR_SB_EEENS5_IJSD_SH_EEEEEEEENS_10bfloat16_tESM_S2H_SM_NS26_6fusion15FusionCallbacksIS2A_NS2I_17LinearCombinationIS2H_fS2H_fLNS_15FloatRoundStyleE2EEES2B_S2G_JEEENS4_5SM1004TMEM4LOAD26SM100_TMEM_LOAD_32dp32b16xENS4_13SM90_TMA_LOADENS1K_IS1M_NS1N_ILi16EEENSN_INS5_IJS1P_SR_EEENS5_IJSR_SD_EEEEEEENS4_39AutoVectorizingCopyWithAssumedAlignmentILi128EEENS4_14SM90_TMA_STOREES2X_S2Z_S2Z_EEEvvEEEEvNT_6ParamsE:
        .type           _ZN7cutlass13device_kernelINS_4gemm6kernel13GemmUniversalIN4cute5tupleIJiiiiEEENS1_10collective13CollectiveMmaINS1_46MainloopSm100TmaUmmaWarpSpecializedBlockScaledILi23ELi2ELi2ENS5_IJNS4_1CILi2EEENSA_ILi4EEENSA_ILi1EEEEEEEENS5_IJNSA_ILi128EEESG_NSA_ILi64EEEEEENS5_IJNS_12float_e2m1_tENS_13float_ue4m3_tEEEENS5_IJNS5_IJlSD_lEEENS4_6LayoutINS5_IJNS5_IJNS5_IJNSA_ILi32EEESC_EEEiEEENS5_IJNS5_IJNSA_ILi16EEESC_EEEiEEENS5_IJSD_iEEEEEENS5_IJST_NS5_IJNS5_IJNSA_ILi0EEESD_EEENSA_ILi512EEEEEENS5_IJSW_iEEEEEEEEEEESL_S13_NS4_8TiledMMAINS4_8MMA_AtomIJNS4_17SM100_MMA_MXF4_SSISJ_SJ_fSK_Li128ELi128ELi16ELNS4_4UMMA5MajorE0ELS18_0ELNS17_7ScaleInE0ELS19_0EEEEEENSN_INS5_IJSD_SD_SD_EEENS5_IJSW_SW_SW_EEEEENS5_IJNS4_10UnderscoreES1F_S1F_EEEEENS5_IJNS4_23SM90_TMA_LOAD_MULTICASTES1I_EEENS5_IJNS4_14ComposedLayoutINS4_7SwizzleILi1ELi4ELi3EEENS4_18smem_ptr_flag_bitsILi4EEENSN_INS5_IJNSA_ILi8EEESH_EEENS5_IJSH_SD_EEEEEEENSN_INS5_IJNS5_IJNS5_IJSP_SD_EEESS_EEESD_NS5_IJSD_SD_EEEEEENS5_IJNS5_IJNS5_IJSS_SY_EEESX_EEESW_NS5_IJSC_SY_EEEEEEEEEEEvNS4_8identityES1J_S23_vS24_EENS_8epilogue10collective18CollectiveEpilogueINS26_23Sm100TmaWarpSpecializedILi4ELi2ELi16ELb1ELb0EEEJNS5_IJSH_SG_SH_EEENS5_IJNSN_ISH_SD_EENSN_INS5_IJSR_SB_EEENS5_IJSD_SH_EEEEEEEENS_10bfloat16_tESM_S2H_SM_NS26_6fusion15FusionCallbacksIS2A_NS2I_17LinearCombinationIS2H_fS2H_fLNS_15FloatRoundStyleE2EEES2B_S2G_JEEENS4_5SM1004TMEM4LOAD26SM100_TMEM_LOAD_32dp32b16xENS4_13SM90_TMA_LOADENS1K_IS1M_NS1N_ILi16EEENSN_INS5_IJS1P_SR_EEENS5_IJSR_SD_EEEEEEENS4_39AutoVectorizingCopyWithAssumedAlignmentILi128EEENS4_14SM90_TMA_STOREES2X_S2Z_S2Z_EEEvvEEEEvNT_6ParamsE,@function
        .size           _ZN7cutlass13device_kernelINS_4gemm6kernel13GemmUniversalIN4cute5tupleIJiiiiEEENS1_10collective13CollectiveMmaINS1_46MainloopSm100TmaUmmaWarpSpecializedBlockScaledILi23ELi2ELi2ENS5_IJNS4_1CILi2EEENSA_ILi4EEENSA_ILi1EEEEEEEENS5_IJNSA_ILi128EEESG_NSA_ILi64EEEEEENS5_IJNS_12float_e2m1_tENS_13float_ue4m3_tEEEENS5_IJNS5_IJlSD_lEEENS4_6LayoutINS5_IJNS5_IJNS5_IJNSA_ILi32EEESC_EEEiEEENS5_IJNS5_IJNSA_ILi16EEESC_EEEiEEENS5_IJSD_iEEEEEENS5_IJST_NS5_IJNS5_IJNSA_ILi0EEESD_EEENSA_ILi512EEEEEENS5_IJSW_iEEEEEEEEEEESL_S13_NS4_8TiledMMAINS4_8MMA_AtomIJNS4_17SM100_MMA_MXF4_SSISJ_SJ_fSK_Li128ELi128ELi16ELNS4_4UMMA5MajorE0ELS18_0ELNS17_7ScaleInE0ELS19_0EEEEEENSN_INS5_IJSD_SD_SD_EEENS5_IJSW_SW_SW_EEEEENS5_IJNS4_10UnderscoreES1F_S1F_EEEEENS5_IJNS4_23SM90_TMA_LOAD_MULTICASTES1I_EEENS5_IJNS4_14ComposedLayoutINS4_7SwizzleILi1ELi4ELi3EEENS4_18smem_ptr_flag_bitsILi4EEENSN_INS5_IJNSA_ILi8EEESH_EEENS5_IJSH_SD_EEEEEEENSN_INS5_IJNS5_IJNS5_IJSP_SD_EEESS_EEESD_NS5_IJSD_SD_EEEEEENS5_IJNS5_IJNS5_IJSS_SY_EEESX_EEESW_NS5_IJSC_SY_EEEEEEEEEEEvNS4_8identityES1J_S23_vS24_EENS_8epilogue10collective18CollectiveEpilogueINS26_23Sm100TmaWarpSpecializedILi4ELi2ELi16ELb1ELb0EEEJNS5_IJSH_SG_SH_EEENS5_IJNSN_ISH_SD_EENSN_INS5_IJSR_SB_EEENS5_IJSD_SH_EEEEEEEENS_10bfloat16_tESM_S2H_SM_NS26_6fusion15FusionCallbacksIS2A_NS2I_17LinearCombinationIS2H_fS2H_fLNS_15FloatRoundStyleE2EEES2B_S2G_JEEENS4_5SM1004TMEM4LOAD26SM100_TMEM_LOAD_32dp32b16xENS4_13SM90_TMA_LOADENS1K_IS1M_NS1N_ILi16EEENSN_INS5_IJS1P_SR_EEENS5_IJSR_SD_EEEEEEENS4_39AutoVectorizingCopyWithAssumedAlignmentILi128EEENS4_14SM90_TMA_STOREES2X_S2Z_S2Z_EEEvvEEEEvNT_6ParamsE,(.L_x_299 - _ZN7cutlass13device_kernelINS_4gemm6kernel13GemmUniversalIN4cute5tupleIJiiiiEEENS1_10collective13CollectiveMmaINS1_46MainloopSm100TmaUmmaWarpSpecializedBlockScaledILi23ELi2ELi2ENS5_IJNS4_1CILi2EEENSA_ILi4EEENSA_ILi1EEEEEEEENS5_IJNSA_ILi128EEESG_NSA_ILi64EEEEEENS5_IJNS_12float_e2m1_tENS_13float_ue4m3_tEEEENS5_IJNS5_IJlSD_lEEENS4_6LayoutINS5_IJNS5_IJNS5_IJNSA_ILi32EEESC_EEEiEEENS5_IJNS5_IJNSA_ILi16EEESC_EEEiEEENS5_IJSD_iEEEEEENS5_IJST_NS5_IJNS5_IJNSA_ILi0EEESD_EEENSA_ILi512EEEEEENS5_IJSW_iEEEEEEEEEEESL_S13_NS4_8TiledMMAINS4_8MMA_AtomIJNS4_17SM100_MMA_MXF4_SSISJ_SJ_fSK_Li128ELi128ELi16ELNS4_4UMMA5MajorE0ELS18_0ELNS17_7ScaleInE0ELS19_0EEEEEENSN_INS5_IJSD_SD_SD_EEENS5_IJSW_SW_SW_EEEEENS5_IJNS4_10UnderscoreES1F_S1F_EEEEENS5_IJNS4_23SM90_TMA_LOAD_MULTICASTES1I_EEENS5_IJNS4_14ComposedLayoutINS4_7SwizzleILi1ELi4ELi3EEENS4_18smem_ptr_flag_bitsILi4EEENSN_INS5_IJNSA_ILi8EEESH_EEENS5_IJSH_SD_EEEEEEENSN_INS5_IJNS5_IJNS5_IJSP_SD_EEESS_EEESD_NS5_IJSD_SD_EEEEEENS5_IJNS5_IJNS5_IJSS_SY_EEESX_EEESW_NS5_IJSC_SY_EEEEEEEEEEEvNS4_8identityES1J_S23_vS24_EENS_8epilogue10collective18CollectiveEpilogueINS26_23Sm100TmaWarpSpecializedILi4ELi2ELi16ELb1ELb0EEEJNS5_IJSH_SG_SH_EEENS5_IJNSN_ISH_SD_EENSN_INS5_IJSR_SB_EEENS5_IJSD_SH_EEEEEEEENS_10bfloat16_tESM_S2H_SM_NS26_6fusion15FusionCallbacksIS2A_NS2I_17LinearCombinationIS2H_fS2H_fLNS_15FloatRoundStyleE2EEES2B_S2G_JEEENS4_5SM1004TMEM4LOAD26SM100_TMEM_LOAD_32dp32b16xENS4_13SM90_TMA_LOADENS1K_IS1M_NS1N_ILi16EEENSN_INS5_IJS1P_SR_EEENS5_IJSR_SD_EEEEEEENS4_39AutoVectorizingCopyWithAssumedAlignmentILi128EEENS4_14SM90_TMA_STOREES2X_S2Z_S2Z_EEEvvEEEEvNT_6ParamsE)
        .other          _ZN7cutlass13device_kernelINS_4gemm6kernel13GemmUniversalIN4cute5tupleIJiiiiEEENS1_10collective13CollectiveMmaINS1_46MainloopSm100TmaUmmaWarpSpecializedBlockScaledILi23ELi2ELi2ENS5_IJNS4_1CILi2EEENSA_ILi4EEENSA_ILi1EEEEEEEENS5_IJNSA_ILi128EEESG_NSA_ILi64EEEEEENS5_IJNS_12float_e2m1_tENS_13float_ue4m3_tEEEENS5_IJNS5_IJlSD_lEEENS4_6LayoutINS5_IJNS5_IJNS5_IJNSA_ILi32EEESC_EEEiEEENS5_IJNS5_IJNSA_ILi16EEESC_EEEiEEENS5_IJSD_iEEEEEENS5_IJST_NS5_IJNS5_IJNSA_ILi0EEESD_EEENSA_ILi512EEEEEENS5_IJSW_iEEEEEEEEEEESL_S13_NS4_8TiledMMAINS4_8MMA_AtomIJNS4_17SM100_MMA_MXF4_SSISJ_SJ_fSK_Li128ELi128ELi16ELNS4_4UMMA5MajorE0ELS18_0ELNS17_7ScaleInE0ELS19_0EEEEEENSN_INS5_IJSD_SD_SD_EEENS5_IJSW_SW_SW_EEEEENS5_IJNS4_10UnderscoreES1F_S1F_EEEEENS5_IJNS4_23SM90_TMA_LOAD_MULTICASTES1I_EEENS5_IJNS4_14ComposedLayoutINS4_7SwizzleILi1ELi4ELi3EEENS4_18smem_ptr_flag_bitsILi4EEENSN_INS5_IJNSA_ILi8EEESH_EEENS5_IJSH_SD_EEEEEEENSN_INS5_IJNS5_IJNS5_IJSP_SD_EEESS_EEESD_NS5_IJSD_SD_EEEEEENS5_IJNS5_IJNS5_IJSS_SY_EEESX_EEESW_NS5_IJSC_SY_EEEEEEEEEEEvNS4_8identityES1J_S23_vS24_EENS_8epilogue10collective18CollectiveEpilogueINS26_23Sm100TmaWarpSpecializedILi4ELi2ELi16ELb1ELb0EEEJNS5_IJSH_SG_SH_EEENS5_IJNSN_ISH_SD_EENSN_INS5_IJSR_SB_EEENS5_IJSD_SH_EEEEEEEENS_10bfloat16_tESM_S2H_SM_NS26_6fusion15FusionCallbacksIS2A_NS2I_17LinearCombinationIS2H_fS2H_fLNS_15FloatRoundStyleE2EEES2B_S2G_JEEENS4_5SM1004TMEM4LOAD26SM100_TMEM_LOAD_32dp32b16xENS4_13SM90_TMA_LOADENS1K_IS1M_NS1N_ILi16EEENSN_INS5_IJS1P_SR_EEENS5_IJSR_SD_EEEEEEENS4_39AutoVectorizingCopyWithAssumedAlignmentILi128EEENS4_14SM90_TMA_STOREES2X_S2Z_S2Z_EEEvvEEEEvNT_6ParamsE,@"STO_CUDA_ENTRY STV_DEFAULT"
_ZN7cutlass13device_kernelINS_4gemm6kernel13GemmUniversalIN4cute5tupleIJiiiiEEENS1_10collective13CollectiveMmaINS1_46MainloopSm100TmaUmmaWarpSpecializedBlockScaledILi23ELi2ELi2ENS5_IJNS4_1CILi2EEENSA_ILi4EEENSA_ILi1EEEEEEEENS5_IJNSA_ILi128EEESG_NSA_ILi64EEEEEENS5_IJNS_12float_e2m1_tENS_13float_ue4m3_tEEEENS5_IJNS5_IJlSD_lEEENS4_6LayoutINS5_IJNS5_IJNS5_IJNSA_ILi32EEESC_EEEiEEENS5_IJNS5_IJNSA_ILi16EEESC_EEEiEEENS5_IJSD_iEEEEEENS5_IJST_NS5_IJNS5_IJNSA_ILi0EEESD_EEENSA_ILi512EEEEEENS5_IJSW_iEEEEEEEEEEESL_S13_NS4_8TiledMMAINS4_8MMA_AtomIJNS4_17SM100_MMA_MXF4_SSISJ_SJ_fSK_Li128ELi128ELi16ELNS4_4UMMA5MajorE0ELS18_0ELNS17_7ScaleInE0ELS19_0EEEEEENSN_INS5_IJSD_SD_SD_EEENS5_IJSW_SW_SW_EEEEENS5_IJNS4_10UnderscoreES1F_S1F_EEEEENS5_IJNS4_23SM90_TMA_LOAD_MULTICASTES1I_EEENS5_IJNS4_14ComposedLayoutINS4_7SwizzleILi1ELi4ELi3EEENS4_18smem_ptr_flag_bitsILi4EEENSN_INS5_IJNSA_ILi8EEESH_EEENS5_IJSH_SD_EEEEEEENSN_INS5_IJNS5_IJNS5_IJSP_SD_EEESS_EEESD_NS5_IJSD_SD_EEEEEENS5_IJNS5_IJNS5_IJSS_SY_EEESX_EEESW_NS5_IJSC_SY_EEEEEEEEEEEvNS4_8identityES1J_S23_vS24_EENS_8epilogue10collective18CollectiveEpilogueINS26_23Sm100TmaWarpSpecializedILi4ELi2ELi16ELb1ELb0EEEJNS5_IJSH_SG_SH_EEENS5_IJNSN_ISH_SD_EENSN_INS5_IJSR_SB_EEENS5_IJSD_SH_EEEEEEEENS_10bfloat16_tESM_S2H_SM_NS26_6fusion15FusionCallbacksIS2A_NS2I_17LinearCombinationIS2H_fS2H_fLNS_15FloatRoundStyleE2EEES2B_S2G_JEEENS4_5SM1004TMEM4LOAD26SM100_TMEM_LOAD_32dp32b16xENS4_13SM90_TMA_LOADENS1K_IS1M_NS1N_ILi16EEENSN_INS5_IJS1P_SR_EEENS5_IJSR_SD_EEEEEEENS4_39AutoVectorizingCopyWithAssumedAlignmentILi128EEENS4_14SM90_TMA_STOREES2X_S2Z_S2Z_EEEvvEEEEvNT_6ParamsE:
[----:B------:R-:W1:Y:S01]  /*0000*/  LDC R1, c[0x0][0x37c] ;  /* 0x0000df00ff017b82 */ /* 0x000e620000000800 */
[----:B------:R-:W2:Y:S01]  /*0010*/  S2R R0, SR_TID.X ;  /* 0x0000000000007919 */ /* 0x000ea20000002100 */
[----:B------:R-:W3:Y:S01]  /*0020*/  LDCU.64 UR6, c[0x0][0xc90] ;  /* 0x00019200ff0677ac */ /* 0x000ee20008000a00 */
[----:B------:R-:W-:Y:S01]  /*0030*/  PRMT R90, RZ, 0x7610, R90 ;  /* 0x00007610ff5a7816 */ /* 0x000fe2000000005a */
[----:B------:R-:W4:Y:S01]  /*0040*/  LDCU.64 UR46, c[0x0][0x358] ;  /* 0x00006b00ff2e77ac */ /* 0x000f220008000a00 */
[----:B------:R-:W-:Y:S02]  /*0050*/  ELECT P5, URZ, PT ;  /* 0x0000000000ff782f */ /* 0x000fe400038a0000 */
[----:B---3--:R-:W-:-:S04]  /*0060*/  ISETP.NE.U32.AND P0, PT, RZ, UR6, PT ;  /* 0x00000006ff007c0c */ /* 0x008fc8000bf05070 */
[----:B------:R-:W-:Y:S02]  /*0070*/  ISETP.NE.AND.EX P1, PT, RZ, UR7, PT, P0 ;  /* 0x00000007ff007c0c */ /* 0x000fe4000bf25300 */
[----:B--2---:R-:W-:-:S05]  /*0080*/  SHF.R.U32.HI R103, RZ, 0x5, R0 ;  /* 0x00000005ff677819 */ /* 0x004fca0000011600 */
[----:B------:R-:W2:Y:S02]  /*0090*/  SHFL.IDX PT, R2, R103, RZ, 0x1f ;  /* 0x00001fff67027589 */ /* 0x000ea400000e0000 */
[----:B--2---:R-:W-:-:S04]  /*00a0*/  R2UR UR16, R2 ;  /* 0x00000000021072ca */ /* 0x004fc800000e0000 */
[----:B-1--4-:R-:W-:Y:S05]  /*00b0*/  @P1 BRA `(.L_x_0) ;  /* 0x00000000002c1947 */ /* 0x012fea0003800000 */
[----:B------:R-:W1:Y:S02]  /*00c0*/  LDCU.64 UR4, c[0x0][0xc88] ;  /* 0x00019100ff0477ac */ /* 0x000e640008000a00 */
[----:B-1----:R-:W-:-:S04]  /*00d0*/  UISETP.NE.U32.AND UP0, UPT, UR4, URZ, UPT ;  /* 0x000000ff0400728c */ /* 0x002fc8000bf05070 */
[----:B------:R-:W-:-:S09]  /*00e0*/  UISETP.NE.AND.EX UP0, UPT, UR5, URZ, UPT, UP0 ;  /* 0x000000ff0500728c */ /* 0x000fd2000bf05300 */
[----:B------:R-:W-:Y:S05]  /*00f0*/  BRA.U !UP0, `(.L_x_1) ;  /* 0x0000000108107547 */ /* 0x000fea000b800000 */
[----:B------:R-:W1:Y:S02]  /*0100*/  LDC.64 R2, c[0x0][0xc88] ;  /* 0x00032200ff027b82 */ /* 0x000e640000000a00 */
[----:B-1----:R1:W5:Y:S01]  /*0110*/  LDG.E R53, desc[UR46][R2.64] ;  /* 0x0000002e02357981 */ /* 0x002362000c1e1900 */
[----:B------:R-:W-:Y:S01]  /*0120*/  HFMA2 R90, -RZ, RZ, 0, 5.9604644775390625e-08 ;  /* 0x00000001ff5a7431 */ /* 0x000fe200000001ff */
[----:B------:R-:W-:Y:S05]  /*0130*/  BRA `(.L_x_0) ;  /* 0x00000000000c7947 */ /* 0x000fea0003800000 */
.L_x_1:
[----:B------:R-:W1:Y:S01]  /*0140*/  LDCU UR4, c[0x0][0xc80] ;  /* 0x00019000ff0477ac */ /* 0x000e620008000800 */
[----:B------:R-:W-:Y:S01]  /*0150*/  HFMA2 R90, -RZ, RZ, 0, 5.9604644775390625e-08 ;  /* 0x00000001ff5a7431 */ /* 0x000fe200000001ff */
[----:B-1----:R-:W-:-:S07]  /*0160*/  MOV R53, UR4 ;  /* 0x0000000400357c02 */ /* 0x002fce0008000f00 */
.L_x_0:
[----:B------:R-:W2:Y:S02]  /*0170*/  LDCU.64 UR4, c[0x0][0xcb0] ;  /* 0x00019600ff0477ac */ /* 0x000ea40008000a00 */
[----:B--2---:R-:W-:-:S04]  /*0180*/  UISETP.NE.U32.AND UP0, UPT, UR4, URZ, UPT ;  /* 0x000000ff0400728c */ /* 0x004fc8000bf05070 */
[----:B------:R-:W-:-:S09]  /*0190*/  UISETP.NE.AND.EX UP0, UPT, UR5, URZ, UPT, UP0 ;  /* 0x000000ff0500728c */ /* 0x000fd2000bf05300 */
[----:B------:R-:W-:Y:S05]  /*01a0*/  BRA.U UP0, `(.L_x_2) ;  /* 0x0000000100247547 */ /* 0x000fea000b800000 */
[----:B------:R-:W2:Y:S02]  /*01b0*/  LDCU.64 UR4, c[0x0][0xca8] ;  /* 0x00019500ff0477ac */ /* 0x000ea40008000a00 */
[----:B--2---:R-:W-:-:S04]  /*01c0*/  UISETP.NE.U32.AND UP0, UPT, UR4, URZ, UPT ;  /* 0x000000ff0400728c */ /* 0x004fc8000bf05070 */
[----:B------:R-:W-:-:S09]  /*01d0*/  UISETP.NE.AND.EX UP0, UPT, UR5, URZ, UPT, UP0 ;  /* 0x000000ff0500728c */ /* 0x000fd2000bf05300 */
[----:B------:R-:W-:Y:S05]  /*01e0*/  BRA.U !UP0, `(.L_x_3) ;  /* 0x00000001080c7547 */ /* 0x000fea000b800000 */
[----:B-1----:R-:W1:Y:S02]  /*01f0*/  LDC.64 R2, c[0x0][0xca8] ;  /* 0x00032a00ff027b82 */ /* 0x002e640000000a00 */
[----:B-1----:R2:W5:Y:S01]  /*0200*/  LDG.E R52, desc[UR46][R2.64] ;  /* 0x0000002e02347981 */ /* 0x002562000c1e1900 */
[----:B------:R-:W-:Y:S05]  /*0210*/  BRA `(.L_x_2) ;  /* 0x0000000000087947 */ /* 0x000fea0003800000 */
.L_x_3:
[----:B------:R-:W2:Y:S02]  /*0220*/  LDCU UR4, c[0x0][0xca0] ;  /* 0x00019400ff0477ac */ /* 0x000ea40008000800 */
[----:B--2---:R-:W-:Y:S02]  /*0230*/  MOV R52, UR4 ;  /* 0x0000000400347c02 */ /* 0x004fe40008000f00 */
.L_x_2:
[----:B-12---:R-:W-:Y:S01]  /*0240*/  IMAD.U32 R2, RZ, RZ, UR16 ;  /* 0x00000010ff027e24 */ /* 0x006fe2000f8e00ff */
[----:B------:R-:W-:Y:S04]  /*0250*/  BSSY.RECONVERGENT B0, `(.L_x_4) ;  /* 0x0000012000007945 */ /* 0x000fe80003800200 */
[C---:B------:R-:W-:Y:S02]  /*0260*/  ISETP.NE.OR P2, PT, R2.reuse, 0x1, !P5 ;  /* 0x000000010200780c */ /* 0x040fe40006f45670 */
[----:B------:R-:W-:-:S11]  /*0270*/  ISETP.NE.OR P1, PT, R2, 0x3, !P5 ;  /* 0x000000030200780c */ /* 0x000fd60006f25670 */
[----:B------:R-:W-:Y:S05]  /*0280*/  @P2 BRA `(.L_x_5) ;  /* 0x0000000000382947 */ /* 0x000fea0003800000 */
[----:B------:R-:W1:Y:S02]  /*0290*/  LDCU.64 UR4, c[0x0][0x348] ;  /* 0x00006900ff0477ac */ /* 0x000e640008000a00 */
[----:B-1----:R-:W-:Y:S02]  /*02a0*/  UIADD3 UR12, UP3, UPT, UR4, 0x80, URZ ;  /* 0x00000080040c7890 */ /* 0x002fe4000ff7e0ff */
[----:B------:R-:W-:Y:S02]  /*02b0*/  UIADD3 UR10, UP2, UPT, UR4, 0x180, URZ ;  /* 0x00000180040a7890 */ /* 0x000fe4000ff5e0ff */
[----:B------:R-:W-:Y:S02]  /*02c0*/  UIADD3 UR8, UP1, UPT, UR4, 0x280, URZ ;  /* 0x0000028004087890 */ /* 0x000fe4000ff3e0ff */
[----:B------:R-:W-:Y:S02]  /*02d0*/  UIADD3 UR4, UP0, UPT, UR4, 0x380, URZ ;  /* 0x0000038004047890 */ /* 0x000fe4000ff1e0ff */
[----:B------:R-:W-:-:S02]  /*02e0*/  UIADD3.X UR13, UPT, UPT, URZ, UR5, URZ, UP3, !UPT ;  /* 0x00000005ff0d7290 */ /* 0x000fc40009ffe4ff */
[----:B------:R-:W-:Y:S02]  /*02f0*/  UIADD3.X UR11, UPT, UPT, URZ, UR5, URZ, UP2, !UPT ;  /* 0x00000005ff0b7290 */ /* 0x000fe400097fe4ff */
[----:B------:R-:W-:Y:S02]  /*0300*/  UIADD3.X UR9, UPT, UPT, URZ, UR5, URZ, UP1, !UPT ;  /* 0x00000005ff097290 */ /* 0x000fe40008ffe4ff */
[----:B------:R-:W-:-:S03]  /*0310*/  UIADD3.X UR5, UPT, UPT, URZ, UR5, URZ, UP0, !UPT ;  /* 0x00000005ff057290 */ /* 0x000fc600087fe4ff */
[----:B------:R1:W-:Y:S02]  /*0320*/  UTMACCTL.PF [UR12] ;  /* 0x000000000c0079b9 */ /* 0x0003e40008040000 */
[----:B------:R1:W-:Y:S02]  /*0330*/  UTMACCTL.PF [UR10] ;  /* 0x000000000a0079b9 */ /* 0x0003e40008040000 */
[----:B------:R1:W-:Y:S02]  /*0340*/  UTMACCTL.PF [UR8] ;  /* 0x00000000080079b9 */ /* 0x0003e40008040000 */
[----:B------:R1:W-:Y:S02]  /*0350*/  UTMACCTL.PF [UR4] ;  /* 0x00000000040079b9 */ /* 0x0003e40008040000 */
[----:B-1----:R-:W-:Y:S01]  /*0360*/  NOP ;  /* 0x0000000000007918 */ /* 0x002fe20000000000 */
.L_x_5:
[----:B------:R-:W-:Y:S05]  /*0370*/  BSYNC.RECONVERGENT B0 ;  /* 0x0000000000007941 */ /* 0x000fea0003800200 */
.L_x_4:
[----:B------:R-:W-:Y:S04]  /*0380*/  BSSY.RECONVERGENT B0, `(.L_x_6) ;  /* 0x000000a000007945 */ /* 0x000fe80003800200 */
[----:B------:R-:W-:Y:S05]  /*0390*/  @P1 BRA `(.L_x_7) ;  /* 0x0000000000201947 */ /* 0x000fea0003800000 */
[----:B------:R-:W1:Y:S02]  /*03a0*/  LDCU.64 UR4, c[0x0][0x348] ;  /* 0x00006900ff0477ac */ /* 0x000e640008000a00 */
[----:B-1----:R-:W-:Y:S02]  /*03b0*/  UIADD3 UR8, UP1, UPT, UR4, 0x980, URZ ;  /* 0x0000098004087890 */ /* 0x002fe4000ff3e0ff */
[----:B------:R-:W-:Y:S02]  /*03c0*/  UIADD3 UR4, UP0, UPT, UR4, 0xa80, URZ ;  /* 0x00000a8004047890 */ /* 0x000fe4000ff1e0ff */
[----:B------:R-:W-:Y:S02]  /*03d0*/  UIADD3.X UR9, UPT, UPT, URZ, UR5, URZ, UP1, !UPT ;  /* 0x00000005ff097290 */ /* 0x000fe40008ffe4ff */
[----:B------:R-:W-:-:S07]  /*03e0*/  UIADD3.X UR5, UPT, UPT, URZ, UR5, URZ, UP0, !UPT ;  /* 0x00000005ff057290 */ /* 0x000fce00087fe4ff */
[----:B------:R1:W-:Y:S02]  /*03f0*/  UTMACCTL.PF [UR8] ;  /* 0x00000000080079b9 */ /* 0x0003e40008040000 */
[----:B------:R1:W-:Y:S02]  /*0400*/  UTMACCTL.PF [UR4] ;  /* 0x00000000040079b9 */ /* 0x0003e40008040000 */
[----:B-1----:R-:W-:Y:S01]  /*0410*/  NOP ;  /* 0x0000000000007918 */ /* 0x002fe20000000000 */
.L_x_7:
[----:B------:R-:W-:Y:S05]  /*0420*/  BSYNC.RECONVERGENT B0 ;  /* 0x0000000000007941 */ /* 0x000fea0003800200 */
.L_x_6:
[----:B------:R-:W1:Y:S01]  /*0430*/  LDCU.64 UR4, c[0x0][0xc88] ;  /* 0x00019100ff0477ac */ /* 0x000e620008000a00 */
[----:B------:R-:W-:Y:S01]  /*0440*/  ISETP.NE.AND.EX P0, PT, RZ, UR7, PT, P0 ;  /* 0x00000007ff007c0c */ /* 0x000fe2000bf05300 */
[----:B------:R-:W-:Y:S01]  /*0450*/  UPLOP3.LUT UP6, UPT, UPT, UPT, UPT, 0x80, 0x8 ;  /* 0x000000000008789c */ /* 0x000fe20003fcf070 */
[----:B-1----:R-:W-:-:S04]  /*0460*/  ISETP.NE.U32.AND P1, PT, RZ, UR4, PT ;  /* 0x00000004ff007c0c */ /* 0x002fc8000bf25070 */
[----:B------:R-:W-:-:S13]  /*0470*/  ISETP.NE.AND.EX P1, PT, RZ, UR5, PT, P1 ;  /* 0x00000005ff007c0c */ /* 0x000fda000bf25310 */
[----:B------:R-:W-:Y:S05]  /*0480*/  @P1 BRA P0, `(.L_x_8) ;  /* 0x0000000000281947 */ /* 0x000fea0000000000 */
[----:B------:R-:W-:Y:S01]  /*0490*/  UISETP.NE.U32.AND UP1, UPT, UR6, URZ, UPT ;  /* 0x000000ff0600728c */ /* 0x000fe2000bf25070 */
[----:B-----5:R-:W-:Y:S01]  /*04a0*/  FSETP.NEU.AND P0, PT, R53, RZ, PT ;  /* 0x000000ff3500720b */ /* 0x020fe20003f0d000 */
[----:B------:R-:W-:Y:S02]  /*04b0*/  UISETP.NE.U32.AND UP0, UPT, UR4, URZ, UPT ;  /* 0x000000ff0400728c */ /* 0x000fe4000bf05070 */
[----:B------:R-:W-:Y:S02]  /*04c0*/  UISETP.NE.AND.EX UP1, UPT, UR7, URZ, UPT, UP1 ;  /* 0x000000ff0700728c */ /* 0x000fe4000bf25310 */
[----:B------:R-:W-:-:S04]  /*04d0*/  UISETP.NE.AND.EX UP0, UPT, UR5, URZ, UPT, UP0 ;  /* 0x000000ff0500728c */ /* 0x000fc8000bf05300 */
[----:B------:R-:W-:-:S04]  /*04e0*/  USEL UR4, URZ, 0xffffffff, UP0 ;  /* 0xffffffffff047887 */ /* 0x000fc80008000000 */
[----:B------:R-:W-:Y:S01]  /*04f0*/  VOTEU.ANY UP0, P0 ;  /* 0x0000000000ff7886 */ /* 0x000fe20000000100 */
[----:B------:R-:W-:-:S04]  /*0500*/  @!UP1 USEL UR4, URZ, 0xffffffff, UP0 ;  /* 0xffffffffff049887 */ /* 0x000fc80008000000 */
[----:B------:R-:W-:-:S04]  /*0510*/  ULOP3.LUT UR4, UR4, 0x1, URZ, 0xc0, !UPT ;  /* 0x0000000104047892 */ /* 0x000fc8000f8ec0ff */
[----:B------:R-:W-:-:S11]  /*0520*/  UISETP.NE.U32.AND UP6, UPT, UR4, 0x1, UPT ;  /* 0x000000010400788c */ /* 0x000fd6000bfc5070 */
.L_x_8:
[----:B------:R-:W1:Y:S01]  /*0530*/  SHFL.IDX PT, R3, R103, RZ, 0x1f ;  /* 0x00001fff67037589 */ /* 0x000e6200000e0000 */
[----:B------:R-:W-:-:S04]  /*0540*/  UISETP.NE.AND UP0, UPT, UR16, 0x2, UPT ;  /* 0x000000021000788c */ /* 0x000fc8000bf05270 */
[----:B------:R-:W-:Y:S01]  /*0550*/  USEL UR4, URZ, 0x1, UP0 ;  /* 0x00000001ff047887 */ /* 0x000fe20008000000 */
[----:B-1----:R-:W-:-:S13]  /*0560*/  ISETP.NE.AND P0, PT, R3, RZ, PT ;  /* 0x000000ff0300720c */ /* 0x002fda0003f05270 */
[----:B------:R-:W-:Y:S05]  /*0570*/  @P0 BRA `(.L_x_9) ;  /* 0x0000000000fc0947 */ /* 0x000fea0003800000 */
[----:B------:R-:W-:Y:S01]  /*0580*/  ELECT P0, URZ, PT ;  /* 0x0000000000ff782f */ /* 0x000fe20003800000 */
[----:B------:R-:W-:-:S12]  /*0590*/  BSSY.RECONVERGENT B0, `(.L_x_9) ;  /* 0x000003d000007945 */ /* 0x000fd80003800200 */
[----:B------:R-:W-:Y:S05]  /*05a0*/  @!P0 BRA `(.L_x_10) ;  /* 0x0000000000ec8947 */ /* 0x000fea0003800000 */
[----:B------:R-:W1:Y:S01]  /*05b0*/  S2UR UR7, SR_CgaCtaId ;  /* 0x00000000000779c3 */ /* 0x000e620000008800 */
[----:B------:R-:W-:Y:S01]  /*05c0*/  UMOV UR8, 0x400 ;  /* 0x0000040000087882 */ /* 0x000fe20000000000 */
[----:B------:R-:W-:Y:S01]  /*05d0*/  UMOV UR6, 0x1 ;  /* 0x0000000100067882 */ /* 0x000fe20000000000 */
[----:B------:R-:W-:Y:S02]  /*05e0*/  UMOV UR5, 0x5 ;  /* 0x0000000500057882 */ /* 0x000fe40000000000 */
[----:B------:R-:W-:-:S04]  /*05f0*/  UIADD3 UR10, UPT, UPT, -UR5, 0x100000, URZ ;  /* 0x00100000050a7890 */ /* 0x000fc8000fffe1ff */
[----:B------:R-:W-:Y:S02]  /*0600*/  USHF.L.U32 UR11, UR10, 0xb, URZ ;  /* 0x0000000b0a0b7899 */ /* 0x000fe400080006ff */
[----:B------:R-:W-:Y:S02]  /*0610*/  USHF.L.U32 UR10, UR10, 0x1, URZ ;  /* 0x000000010a0a7899 */ /* 0x000fe400080006ff */
[----:B-1----:R-:W-:Y:S02]  /*0620*/  ULEA UR7, UR7, UR8, 0x18 ;  /* 0x0000000807077291 */ /* 0x002fe4000f8ec0ff */
[----:B------:R-:W-:-:S04]  /*0630*/  UIADD3 UR8, UPT, UPT, -UR6, 0x100000, URZ ;  /* 0x0010000006087890 */ /* 0x000fc8000fffe1ff */
[----:B------:R-:W-:Y:S02]  /*0640*/  USHF.L.U32 UR9, UR8, 0xb, URZ ;  /* 0x0000000b08097899 */ /* 0x000fe400080006ff */
[----:B------:R-:W-:Y:S01]  /*0650*/  USHF.L.U32 UR8, UR8, 0x1, URZ ;  /* 0x0000000108087899 */ /* 0x000fe200080006ff */
[----:B------:R-:W1:Y:S11]  /*0660*/  FENCE.VIEW.ASYNC.S ;  /* 0x00000000000073c6 */ /* 0x000e760000000000 */
[----:B-1----:R1:W2:Y:S01]  /*0670*/  SYNCS.EXCH.64 URZ, [UR7], UR8 ;  /* 0x0000000807ff75b2 */ /* 0x0022a20008000100 */
[----:B------:R1:W3:Y:S01]  /*0680*/  SYNCS.EXCH.64 URZ, [UR7+0xb8], UR10 ;  /* 0x0000b80a07ff75b2 */ /* 0x0002e20008000100 */
[----:B------:R1:W4:Y:S01]  /*0690*/  SYNCS.EXCH.64 URZ, [UR7+0x8], UR8 ;  /* 0x0000080807ff75b2 */ /* 0x0003220008000100 */
[----:B------:R1:W1:Y:S01]  /*06a0*/  SYNCS.EXCH.64 URZ, [UR7+0xc0], UR10 ;  /* 0x0000c00a07ff75b2 */ /* 0x0002620008000100 */
        /* <DEDUP_REMOVED lines=42> */
[----:B--234-:R-:W-:Y:S01]  /*0950*/  NOP ;  /* 0x0000000000007918 */ /* 0x01cfe20000000000 */
.L_x_10:
[----:B-1----:R-:W-:Y:S05]  /*0960*/  BSYNC.RECONVERGENT B0 ;  /* 0x0000000000007941 */ /* 0x002fea0003800200 */
.L_x_9:
[----:B------:R-:W1:Y:S01]  /*0970*/  SHFL.IDX PT, R3, R103, RZ, 0x1f ;  /* 0x00001fff67037589 */ /* 0x000e6200000e0000 */
[----:B------:R-:W-:Y:S01]  /*0980*/  NOP ;  /* 0x0000000000007918 */ /* 0x000fe20000000000 */
[----:B-1----:R-:W-:-:S13]  /*0990*/  ISETP.NE.AND P0, PT, R3, 0x1, PT ;  /* 0x000000010300780c */ /* 0x002fda0003f05270 */
[----:B------:R-:W-:Y:S05]  /*09a0*/  @P0 BRA `(.L_x_11) ;  /* 0x0000000000580947 */ /* 0x000fea0003800000 */
[----:B------:R-:W1:Y:S01]  /*09b0*/  S2UR UR7, SR_CgaCtaId ;  /* 0x00000000000779c3 */ /* 0x000e620000008800 */
[----:B------:R-:W-:Y:S01]  /*09c0*/  UMOV UR8, 0x400 ;  /* 0x0000040000087882 */ /* 0x000fe20000000000 */
[----:B------:R-:W-:Y:S01]  /*09d0*/  UMOV UR6, 0x20 ;  /* 0x0000002000067882 */ /* 0x000fe20000000000 */
[----:B------:R-:W-:Y:S01]  /*09e0*/  UMOV UR5, 0x80 ;  /* 0x0000008000057882 */ /* 0x000fe20000000000 */
[----:B------:R-:W-:Y:S01]  /*09f0*/  ELECT P0, URZ, PT ;  /* 0x0000000000ff782f */ /* 0x000fe20003800000 */
        /* <DEDUP_REMOVED lines=8> */
[----:B-1----:R1:W2:Y:S01]  /*0a80*/  SYNCS.EXCH.64 URZ, [UR7+0x170], UR8 ;  /* 0x0001700807ff75b2 */ /* 0x0022a20008000100 */
[----:B------:R1:W3:Y:S01]  /*0a90*/  SYNCS.EXCH.64 URZ, [UR7+0x190], UR10 ;  /* 0x0001900a07ff75b2 */ /* 0x0002e20008000100 */
[----:B------:R1:W4:Y:S01]  /*0aa0*/  SYNCS.EXCH.64 URZ, [UR7+0x178], UR8 ;  /* 0x0001780807ff75b2 */ /* 0x0003220008000100 */
[----:B------:R1:W1:Y:S01]  /*0ab0*/  SYNCS.EXCH.64 URZ, [UR7+0x198], UR10 ;  /* 0x0001980a07ff75b2 */ /* 0x0002620008000100 */
[----:B------:R1:W1:Y:S01]  /*0ac0*/  SYNCS.EXCH.64 URZ, [UR7+0x180], UR8 ;  /* 0x0001800807ff75b2 */ /* 0x0002620008000100 */
[----:B------:R1:W1:Y:S01]  /*0ad0*/  SYNCS.EXCH.64 URZ, [UR7+0x1a0], UR10 ;  /* 0x0001a00a07ff75b2 */ /* 0x0002620008000100 */
[----:B------:R1:W1:Y:S01]  /*0ae0*/  SYNCS.EXCH.64 URZ, [UR7+0x188], UR8 ;  /* 0x0001880807ff75b2 */ /* 0x0002620008000100 */
[----:B------:R1:W1:Y:S01]  /*0af0*/  SYNCS.EXCH.64 URZ, [UR7+0x1a8], UR10 ;  /* 0x0001a80a07ff75b2 */ /* 0x0002620008000100 */
[----:B------:R-:W-:Y:S01]  /*0b00*/  NOP ;  /* 0x0000000000007918 */ /* 0x000fe20000000000 */
.L_x_11:
[----:B------:R-:W2:Y:S01]  /*0b10*/  SHFL.IDX PT, R3, R103, RZ, 0x1f ;  /* 0x00001fff67037589 */ /* 0x000ea200000e0000 */
[----:B------:R-:W-:Y:S01]  /*0b20*/  NOP ;  /* 0x0000000000007918 */ /* 0x000fe20000000000 */
[----:B--2---:R-:W-:-:S13]  /*0b30*/  ISETP.NE.AND P0, PT, R3, 0x3, PT ;  /* 0x000000030300780c */ /* 0x004fda0003f05270 */
[----:B------:R-:W-:Y:S05]  /*0b40*/  @P0 BRA `(.L_x_12) ;  /* 0x0000000000300947 */ /* 0x000fea0003800000 */
[----:B------:R-:W2:Y:S01]  /*0b50*/  S2UR UR6, SR_CgaCtaId ;  /* 0x00000000000679c3 */ /* 0x000ea20000008800 */
[----:B-1----:R-:W-:Y:S01]  /*0b60*/  UMOV UR7, 0x400 ;  /* 0x0000040000077882 */ /* 0x002fe20000000000 */
[----:B------:R-:W-:Y:S01]  /*0b70*/  UMOV UR5, 0x20 ;  /* 0x0000002000057882 */ /* 0x000fe20000000000 */
[----:B------:R-:W-:Y:S01]  /*0b80*/  ELECT P0, URZ, PT ;  /* 0x0000000000ff782f */ /* 0x000fe20003800000 */
[----:B------:R-:W-:-:S04]  /*0b90*/  UIADD3 UR8, UPT, UPT, -UR5, 0x100000, URZ ;  /* 0x0010000005087890 */ /* 0x000fc8000fffe1ff */
[----:B------:R-:W-:Y:S02]  /*0ba0*/  USHF.L.U32 UR9, UR8, 0xb, URZ ;  /* 0x0000000b08097899 */ /* 0x000fe400080006ff */
[----:B------:R-:W-:Y:S02]  /*0bb0*/  USHF.L.U32 UR8, UR8, 0x1, URZ ;  /* 0x0000000108087899 */ /* 0x000fe400080006ff */
[----:B--2---:R-:W-:Y:S01]  /*0bc0*/  ULEA UR6, UR6, UR7, 0x18 ;  /* 0x0000000706067291 */ /* 0x004fe2000f8ec0ff */
[----:B------:R-:W1:Y:S11]  /*0bd0*/  FENCE.VIEW.ASYNC.S ;  /* 0x00000000000073c6 */ /* 0x000e760000000000 */
[----:B-1----:R2:W1:Y:S01]  /*0be0*/  SYNCS.EXCH.64 URZ, [UR6+0x1b0], UR8 ;  /* 0x0001b00806ff75b2 */ /* 0x0024620008000100 */
[----:B------:R2:W1:Y:S02]  /*0bf0*/  SYNCS.EXCH.64 URZ, [UR6+0x1b8], UR8 ;  /* 0x0001b80806ff75b2 */ /* 0x0004640008000100 */
[----:B--2---:R-:W-:Y:S01]  /*0c00*/  NOP ;  /* 0x0000000000007918 */ /* 0x004fe20000000000 */
.L_x_12:
[----:B------:R-:W2:Y:S01]  /*0c10*/  SHFL.IDX PT, R3, R103, RZ, 0x1f ;  /* 0x00001fff67037589 */ /* 0x000ea200000e0000 */
[----:B------:R-:W-:Y:S01]  /*0c20*/  NOP ;  /* 0x0000000000007918 */ /* 0x000fe20000000000 */
[----:B--2---:R-:W-:-:S13]  /*0c30*/  ISETP.NE.AND P0, PT, R3, 0x4, PT ;  /* 0x000000040300780c */ /* 0x004fda0003f05270 */
[----:B------:R-:W-:Y:S05]  /*0c40*/  @P0 BRA `(.L_x_13) ;  /* 0x00000000004c0947 */ /* 0x000fea0003800000 */
[----:B------:R-:W2:Y:S01]  /*0c50*/  S2UR UR6, SR_CgaCtaId ;  /* 0x00000000000679c3 */ /* 0x000ea20000008800 */
[----:B-1----:R-:W-:Y:S01]  /*0c60*/  UMOV UR8, 0x720 ;  /* 0x0000072000087882 */ /* 0x002fe20000000000 */
[----:B------:R-:W-:Y:S01]  /*0c70*/  UMOV UR7, 0x400 ;  /* 0x0000040000077882 */ /* 0x000fe20000000000 */
[----:B------:R-:W-:Y:S01]  /*0c80*/  USEL UR8, UR8, 0x620, UP6 ;  /* 0x0000062008087887 */ /* 0x000fe2000b000000 */
[----:B------:R-:W-:Y:S01]  /*0c90*/  UMOV UR5, 0x1 ;  /* 0x0000000100057882 */ /* 0x000fe20000000000 */
[----:B------:R-:W-:Y:S01]  /*0ca0*/  ELECT P0, URZ, PT ;  /* 0x0000000000ff782f */ /* 0x000fe20003800000 */
[----:B------:R-:W-:-:S04]  /*0cb0*/  UIADD3 UR10, UPT, UPT, -UR5, 0x100000, URZ ;  /* 0x00100000050a7890 */ /* 0x000fc8000fffe1ff */
[----:B------:R-:W-:Y:S02]  /*0cc0*/  USHF.L.U32 UR11, UR10, 0xb, URZ ;  /* 0x0000000b0a0b7899 */ /* 0x000fe400080006ff */
[----:B------:R-:W-:Y:S02]  /*0cd0*/  USHF.L.U32 UR10, UR10, 0x1, URZ ;  /* 0x000000010a0a7899 */ /* 0x000fe400080006ff */
[----:B------:R-:W-:-:S04]  /*0ce0*/  UIADD3 UR8, UPT, UPT, -UR8, 0x100000, URZ ;  /* 0x0010000008087890 */ /* 0x000fc8000fffe1ff */
[----:B------:R-:W-:Y:S02]  /*0cf0*/  USHF.L.U32 UR9, UR8, 0xb, URZ ;  /* 0x0000000b08097899 */ /* 0x000fe400080006ff */
[----:B------:R-:W-:Y:S02]  /*0d00*/  USHF.L.U32 UR8, UR8, 0x1, URZ ;  /* 0x0000000108087899 */ /* 0x000fe400080006ff */
[----:B--2---:R-:W-:Y:S01]  /*0d10*/  ULEA UR6, UR6, UR7, 0x18 ;  /* 0x0000000706067291 */ /* 0x004fe2000f8ec0ff */
[----:B------:R-:W1:Y:S11]  /*0d20*/  FENCE.VIEW.ASYNC.S ;  /* 0x00000000000073c6 */ /* 0x000e760000000000 */
[----:B-1----:R2:W1:Y:S01]  /*0d30*/  SYNCS.EXCH.64 URZ, [UR6+0x1c0], UR10 ;  /* 0x0001c00a06ff75b2 */ /* 0x0024620008000100 */
[----:B------:R2:W1:Y:S01]  /*0d40*/  SYNCS.EXCH.64 URZ, [UR6+0x1d0], UR8 ;  /* 0x0001d00806ff75b2 */ /* 0x0004620008000100 */
[----:B------:R2:W1:Y:S01]  /*0d50*/  SYNCS.EXCH.64 URZ, [UR6+0x1c8], UR10 ;  /* 0x0001c80a06ff75b2 */ /* 0x0004620008000100 */
[----:B------:R2:W1:Y:S02]  /*0d60*/  SYNCS.EXCH.64 URZ, [UR6+0x1d8], UR8 ;  /* 0x0001d80806ff75b2 */ /* 0x0004640008000100 */
[----:B--2---:R-:W-:Y:S01]  /*0d70*/  NOP ;  /* 0x0000000000007918 */ /* 0x004fe20000000000 */
.L_x_13:
[----:B------:R-:W2:Y:S01]  /*0d80*/  SHFL.IDX PT, R3, R103, RZ, 0x1f ;  /* 0x00001fff67037589 */ /* 0x000ea200000e0000 */
[----:B------:R-:W-:Y:S01]  /*0d90*/  NOP ;  /* 0x0000000000007918 */ /* 0x000fe20000000000 */
[----:B--2---:R-:W-:-:S13]  /*0da0*/  ISETP.NE.AND P0, PT, R3, 0x5, PT ;  /* 0x000000050300780c */ /* 0x004fda0003f05270 */
[----:B------:R-:W-:Y:S05]  /*0db0*/  @P0 BRA `(.L_x_14) ;  /* 0x0000000000480947 */ /* 0x000fea0003800000 */
[----:B-1----:R-:W1:Y:S01]  /*0dc0*/  S2UR UR7, SR_CgaCtaId ;  /* 0x00000000000779c3 */ /* 0x002e620000008800 */
        /* <DEDUP_REMOVED lines=12> */
[----:B-1----:R2:W1:Y:S01]  /*0e90*/  SYNCS.EXCH.64 URZ, [UR7+0x1e0], UR8 ;  /* 0x0001e00807ff75b2 */ /* 0x0024620008000100 */
[----:B------:R2:W1:Y:S01]  /*0ea0*/  SYNCS.EXCH.64 URZ, [UR7+0x1f0], UR10 ;  /* 0x0001f00a07ff75b2 */ /* 0x0004620008000100 */
[----:B------:R2:W1:Y:S01]  /*0eb0*/  SYNCS.EXCH.64 URZ, [UR7+0x1e8], UR8 ;  /* 0x0001e80807ff75b2 */ /* 0x0004620008000100 */
[----:B------:R2:W1:Y:S02]  /*0ec0*/  SYNCS.EXCH.64 URZ, [UR7+0x1f8], UR10 ;  /* 0x0001f80a07ff75b2 */ /* 0x0004640008000100 */
[----:B--2---:R-:W-:Y:S01]  /*0ed0*/  NOP ;  /* 0x0000000000007918 */ /* 0x004fe20000000000 */
.L_x_14:
[----:B------:R-:W2:Y:S01]  /*0ee0*/  SHFL.IDX PT, R3, R103, RZ, 0x1f ;  /* 0x00001fff67037589 */ /* 0x000ea200000e0000 */
[----:B------:R-:W1:Y:S01]  /*0ef0*/  S2UR UR37, SR_CgaCtaId ;  /* 0x00000000002579c3 */ /* 0x000e620000008800 */
[----:B------:R-:W-:Y:S01]  /*0f00*/  NOP ;  /* 0x0000000000007918 */ /* 0x000fe20000000000 */
[----:B--2---:R-:W-:-:S13]  /*0f10*/  ISETP.NE.AND P0, PT, R3, 0x3, PT ;  /* 0x000000030300780c */ /* 0x004fda0003f05270 */
[----:B-1----:R-:W-:Y:S05]  /*0f20*/  @P0 BRA `(.L_x_15) ;  /* 0x0000000000340947 */ /* 0x002fea0003800000 */
[----:B------:R-:W-:Y:S01]  /*0f30*/  UMOV UR6, 0x400 ;  /* 0x0000040000067882 */ /* 0x000fe20000000000 */
[----:B------:R-:W-:Y:S01]  /*0f40*/  UMOV UR5, 0x20 ;  /* 0x0000002000057882 */ /* 0x000fe20000000000 */
[----:B------:R-:W-:Y:S02]  /*0f50*/  ULEA UR6, UR37, UR6, 0x18 ;  /* 0x0000000625067291 */ /* 0x000fe4000f8ec0ff */
[----:B------:R-:W-:-:S04]  /*0f60*/  UIADD3 UR8, UPT, UPT, -UR5, 0x100000, URZ ;  /* 0x0010000005087890 */ /* 0x000fc8000fffe1ff */
[----:B------:R-:W-:Y:S02]  /*0f70*/  USHF.L.U32 UR9, UR8, 0xb, URZ ;  /* 0x0000000b08097899 */ /* 0x000fe400080006ff */
[----:B------:R-:W-:Y:S01]  /*0f80*/  USHF.L.U32 UR8, UR8, 0x1, URZ ;  /* 0x0000000108087899 */ /* 0x000fe200080006ff */
[----:B------:R-:W-:Y:S01]  /*0f90*/  ELECT P0, URZ, PT ;  /* 0x0000000000ff782f */ /* 0x000fe20003800000 */
[----:B------:R-:W1:Y:S10]  /*0fa0*/  FENCE.VIEW.ASYNC.S ;  /* 0x00000000000073c6 */ /* 0x000e740000000000 */
[----:B-1----:R1:W2:Y:S01]  /*0fb0*/  SYNCS.EXCH.64 URZ, [UR6+0x200], UR8 ;  /* 0x0002000806ff75b2 */ /* 0x0022a20008000100 */
[----:B------:R1:W1:Y:S01]  /*0fc0*/  SYNCS.EXCH.64 URZ, [UR6+0x210], UR8 ;  /* 0x0002100806ff75b2 */ /* 0x0002620008000100 */
[----:B------:R1:W1:Y:S01]  /*0fd0*/  SYNCS.EXCH.64 URZ, [UR6+0x208], UR8 ;  /* 0x0002080806ff75b2 */ /* 0x0002620008000100 */
[----:B------:R1:W1:Y:S01]  /*0fe0*/  SYNCS.EXCH.64 URZ, [UR6+0x218], UR8 ;  /* 0x0002180806ff75b2 */ /* 0x0002620008000100 */
[----:B------:R-:W-:Y:S01]  /*0ff0*/  NOP ;  /* 0x0000000000007918 */ /* 0x000fe20000000000 */
.L_x_15:
[----:B------:R-:W3:Y:S01]  /*1000*/  LDCU UR5, c[0x0][0x36c] ;  /* 0x00006d80ff0577ac */ /* 0x000ee20008000800 */
[----:B------:R-:W-:Y:S01]  /*1010*/  ISETP.NE.OR P5, PT, R2, 0x2, !P5 ;  /* 0x000000020200780c */ /* 0x000fe20006fa5670 */
[----:B------:R-:W-:Y:S01]  /*1020*/  NOP ;  /* 0x0000000000007918 */ /* 0x000fe20000000000 */
[----:B------:R-:W-:Y:S01]  /*1030*/  LOP3.LUT R2, R0, 0x1f, RZ, 0xc0, !PT ;  /* 0x0000001f00027812 */ /* 0x000fe200078ec0ff */
[----:B------:R-:W-:Y:S02]  /*1040*/  UISETP.NE.AND UP5, UPT, UR16, URZ, UPT ;  /* 0x000000ff1000728c */ /* 0x000fe4000bfa5270 */
[----:B---3--:R-:W-:-:S09]  /*1050*/  UISETP.EQ.U32.AND UP0, UPT, UR5, 0x1, UPT ;  /* 0x000000010500788c */ /* 0x008fd2000bf02070 */
[----:B------:R-:W-:Y:S05]  /*1060*/  BRA.U !UP0, `(.L_x_16) ;  /* 0x0000000108087547 */ /* 0x000fea000b800000 */
[----:B-12-4-:R-:W-:Y:S01]  /*1070*/  UCGABAR_ARV ;  /* 0x00000000000079c7 */ /* 0x016fe20008000000 */
[----:B------:R-:W-:Y:S05]  /*1080*/  BRA `(.L_x_17) ;  /* 0x0000000000047947 */ /* 0x000fea0003800000 */
.L_x_16:
[----:B-12-4-:R-:W-:Y:S01]  /*1090*/  NOP ;  /* 0x0000000000007918 */ /* 0x016fe20000000000 */
.L_x_17:
[----:B------:R-:W1:Y:S01]  /*10a0*/  S2UR UR27, SR_CTAID.X ;  /* 0x00000000001b79c3 */ /* 0x000e620000002500 */
[----:B------:R-:W-:-:S05]  /*10b0*/  CS2R.32 R4, SR_CgaSize ;  /* 0x0000000000047805 */ /* 0x000fca0000008a00 */
[----:B------:R-:W-:-:S05]  /*10c0*/  IMAD R4, R4, -0xa0, RZ ;  /* 0xffffff6004047824 */ /* 0x000fca00078e02ff */
[----:B------:R-:W-:-:S14]  /*10d0*/  R2UR UR6, R4 ;  /* 0x00000000040672ca */ /* 0x000fdc00000e0000 */
[----:B------:R-:W2:Y:S01]  /*10e0*/  LDCU UR6, c[0x0][UR6+0x2b0] ;  /* 0x00005600060677ac */ /* 0x000ea20008000800 */
[----:B------:R-:W-:-:S05]  /*10f0*/  CS2R.32 R4, SR_CgaSize ;  /* 0x0000000000047805 */ /* 0x000fca0000008a00 */
[----:B------:R-:W-:-:S05]  /*1100*/  IMAD R4, R4, -0xa0, RZ ;  /* 0xffffff6004047824 */ /* 0x000fca00078e02ff */
[----:B------:R-:W-:-:S14]  /*1110*/  R2UR UR5, R4 ;  /* 0x00000000040572ca */ /* 0x000fdc00000e0000 */
[----:B------:R-:W3:Y:S01]  /*1120*/  LDCU UR5, c[0x0][UR5+0x2b4] ;  /* 0x00005680050577ac */ /* 0x000ee20008000800 */
[----:B------:R-:W4:Y:S01]  /*1130*/  S2UR UR11, SR_CTAID.Y ;  /* 0x00000000000b79c3 */ /* 0x000f220000002600 */
[----:B------:R-:W-:-:S05]  /*1140*/  CS2R.32 R4, SR_CgaSize ;  /* 0x0000000000047805 */ /* 0x000fca0000008a00 */
[----:B------:R-:W-:-:S05]  /*1150*/  IMAD R4, R4, -0xa0, RZ ;  /* 0xffffff6004047824 */ /* 0x000fca00078e02ff */
[----:B------:R-:W-:-:S14]  /*1160*/  R2UR UR12, R4 ;  /* 0x00000000040c72ca */ /* 0x000fdc00000e0000 */
[----:B------:R-:W3:Y:S01]  /*1170*/  LDCU UR12, c[0x0][UR12+0x2a0] ;  /* 0x000054000c0c77ac */ /* 0x000ee20008000800 */
[----:B------:R-:W-:-:S05]  /*1180*/  CS2R.32 R4, SR_CgaSize ;  /* 0x0000000000047805 */ /* 0x000fca0000008a00 */
[----:B------:R-:W-:-:S05]  /*1190*/  IMAD R4, R4, -0xa0, RZ ;  /* 0xffffff6004047824 */ /* 0x000fca00078e02ff */
[----:B------:R-:W-:-:S14]  /*11a0*/  R2UR UR10, R4 ;  /* 0x00000000040a72ca */ /* 0x000fdc00000e0000 */
[----:B------:R-:W3:Y:S01]  /*11b0*/  LDCU UR10, c[0x0][UR10+0x2a4] ;  /* 0x000054800a0a77ac */ /* 0x000ee20008000800 */
[----:B------:R-:W-:Y:S02]  /*11c0*/  ULOP3.LUT UR31, UR37, 0x1, URZ, 0xc0, !UPT ;  /* 0x00000001251f7892 */ /* 0x000fe4000f8ec0ff */
[----:B------:R-:W-:Y:S02]  /*11d0*/  ULOP3.LUT UR8, UR37, 0x6, URZ, 0xc0, !UPT ;  /* 0x0000000625087892 */ /* 0x000fe4000f8ec0ff */
[----:B------:R-:W-:Y:S02]  /*11e0*/  UISETP.GT.U32.AND UP2, UPT, UR31, 0xffff, UPT ;  /* 0x0000ffff1f00788c */ /* 0x000fe4000bf44070 */
[----:B------:R-:W-:Y:S01]  /*11f0*/  UISETP.GT.U32.AND UP1, UPT, UR8, 0xffff, UPT ;  /* 0x0000ffff0800788c */ /* 0x000fe2000bf24070 */
[----:B-1----:R-:W-:Y:S01]  /*1200*/  I2FP.F32.U32 R4, UR27 ;  /* 0x0000001b00047c45 */ /* 0x002fe20008201000 */
[----:B------:R-:W-:Y:S02]  /*1210*/  USHF.R.U32.HI UR17, URZ, 0x1, UR37 ;  /* 0x00000001ff117899 */ /* 0x000fe40008011625 */
[----:B------:R-:W-:-:S02]  /*1220*/  USHF.L.U32 UR30, UR37, 0x9, URZ ;  /* 0x00000009251e7899 */ /* 0x000fc400080006ff */
[----:B--2---:R-:W-:Y:S01]  /*1230*/  FMUL R4, R4, UR6 ;  /* 0x0000000604047c20 */ /* 0x004fe20008400000 */
[----:B------:R-:W-:Y:S01]  /*1240*/  USHF.L.U32 UR23, UR37, 0xb, URZ ;  /* 0x0000000b25177899 */ /* 0x000fe200080006ff */
[----:B----4-:R-:W-:Y:S01]  /*1250*/  I2FP.F32.U32 R3, UR11 ;  /* 0x0000000b00037c45 */ /* 0x010fe20008201000 */
[----:B------:R-:W-:-:S03]  /*1260*/  USHF.L.U32 UR22, UR37, 0x6, URZ ;  /* 0x0000000625167899 */ /* 0x000fc600080006ff */
[----:B------:R-:W1:Y:S01]  /*1270*/  F2I.U32.TRUNC.NTZ R4, R4 ;  /* 0x0000000400047305 */ /* 0x000e62000020f000 */
[----:B------:R-:W-:Y:S01]  /*1280*/  USHF.L.U32 UR26, UR37, 0x5, URZ ;  /* 0x00000005251a7899 */ /* 0x000fe200080006ff */
[----:B---3--:R-:W-:Y:S01]  /*1290*/  FMUL R3, R3, UR5 ;  /* 0x0000000503037c20 */ /* 0x008fe20008400000 */
[----:B------:R-:W-:Y:S01]  /*12a0*/  USHF.L.U32 UR7, UR37, 0x8, URZ ;  /* 0x0000000825077899 */ /* 0x000fe200080006ff */
[----:B------:R-:W2:Y:S04]  /*12b0*/  LDCU UR21, c[0x0][0xf24] ;  /* 0x0001e480ff1577ac */ /* 0x000ea80008000800 */
[----:B------:R-:W3:Y:S01]  /*12c0*/  F2I.U32.TRUNC.NTZ R3, R3 ;  /* 0x0000000300037305 */ /* 0x000ee2000020f000 */
[----:B------:R-:W4:Y:S01]  /*12d0*/  LDCU UR18, c[0x0][0xf30] ;  /* 0x0001e600ff1277ac */ /* 0x000f220008000800 */
[----:B------:R-:W-:Y:S01]  /*12e0*/  UMOV UR6, 0x55 ;  /* 0x0000005500067882 */ /* 0x000fe20000000000 */
[----:B------:R-:W-:Y:S01]  /*12f0*/  UMOV UR5, 0x3 ;  /* 0x0000000300057882 */ /* 0x000fe20000000000 */
[----:B-1----:R-:W-:Y:S01]  /*1300*/  R2UR UR39, R4 ;  /* 0x00000000042772ca */ /* 0x002fe200000e0000 */
[----:B------:R-:W-:-:S02]  /*1310*/  USEL UR9, UR31, 0xffff, !UP2 ;  /* 0x0000ffff1f097887 */ /* 0x000fc4000d000000 */
[----:B------:R-:W-:Y:S01]  /*1320*/  USEL UR8, UR8, 0xffff, !UP1 ;  /* 0x0000ffff08087887 */ /* 0x000fe2000c800000 */
[----:B---3--:R-:W-:Y:S02]  /*1330*/  R2UR UR38, R3 ;  /* 0x00000000032672ca */ /* 0x008fe400000e0000 */
[----:B------:R-:W-:-:S07]  /*1340*/  PRMT R3, RZ, 0x7610, R3 ;  /* 0x00007610ff037816 */ /* 0x000fce0000000003 */
[----:B------:R-:W-:-:S04]  /*1350*/  UIADD3 UR39, UPT, UPT, -UR39, URZ, URZ ;  /* 0x000000ff27277290 */ /* 0x000fc8000fffe1ff */
[----:B------:R-:W-:Y:S02]  /*1360*/  UIMAD UR39, UR12, UR39, UR27 ;  /* 0x000000270c2772a4 */ /* 0x000fe4000f8e021b */
[----:B------:R-:W-:-:S04]  /*1370*/  UIADD3 UR38, UPT, UPT, -UR38, URZ, URZ ;  /* 0x000000ff26267290 */ /* 0x000fc8000fffe1ff */
[----:B------:R-:W-:Y:S01]  /*1380*/  UIMAD UR38, UR10, UR38, UR11 ;  /* 0x000000260a2672a4 */ /* 0x000fe2000f8e020b */
[----:B--2-4-:R-:W-:Y:S11]  /*1390*/  BRA.U UP5, `(.L_x_18) ;  /* 0x00000001056c7547 */ /* 0x014ff6000b800000 */
[----:B------:R-:W-:Y:S02]  /*13a0*/  UISETP.NE.AND UP4, UPT, UR38, URZ, UPT ;  /* 0x000000ff2600728c */ /* 0x000fe4000bf85270 */
[----:B------:R-:W-:Y:S02]  /*13b0*/  UISETP.NE.AND UP2, UPT, UR38, 0x1, UPT ;  /* 0x000000012600788c */ /* 0x000fe4000bf45270 */
[----:B------:R-:W-:Y:S02]  /*13c0*/  UISETP.NE.AND UP1, UPT, UR38, 0x2, UPT ;  /* 0x000000022600788c */ /* 0x000fe4000bf25270 */
[----:B------:R-:W-:Y:S02]  /*13d0*/  USEL UR20, URZ, 0x4, UP2 ;  /* 0x00000004ff147887 */ /* 0x000fe40009000000 */
[----:B------:R-:W-:Y:S02]  /*13e0*/  USEL UR13, URZ, 0x8, UP2 ;  /* 0x00000008ff0d7887 */ /* 0x000fe40009000000 */
[----:B------:R-:W-:-:S02]  /*13f0*/  USEL UR14, URZ, 0x2, UP4 ;  /* 0x00000002ff0e7887 */ /* 0x000fc4000a000000 */
[----:B------:R-:W-:Y:S02]  /*1400*/  UISETP.NE.AND UP3, UPT, UR39, URZ, UPT ;  /* 0x000000ff2700728c */ /* 0x000fe4000bf65270 */
[----:B------:R-:W-:Y:S02]  /*1410*/  UISETP.NE.AND UP2, UPT, UR38, 0x3, UPT ;  /* 0x000000032600788c */ /* 0x000fe4000bf45270 */
[----:B------:R-:W-:Y:S02]  /*1420*/  USEL UR19, URZ, 0x10, UP1 ;  /* 0x00000010ff137887 */ /* 0x000fe40008800000 */
[----:B------:R-:W-:Y:S02]  /*1430*/  UISETP.NE.AND UP4, UPT, UR39, URZ, UP4 ;  /* 0x000000ff2700728c */ /* 0x000fe4000a785270 */
[----:B------:R-:W-:Y:S02]  /*1440*/  USEL UR12, URZ, 0x20, UP1 ;  /* 0x00000020ff0c7887 */ /* 0x000fe40008800000 */
[----:B------:R-:W-:-:S02]  /*1450*/  UISETP.NE.AND UP1, UPT, UR39, 0x1, UPT ;  /* 0x000000012700788c */ /* 0x000fc4000bf25270 */
[----:B------:R-:W-:Y:S02]  /*1460*/  USEL UR15, URZ, 0x40, UP2 ;  /* 0x00000040ff0f7887 */ /* 0x000fe40009000000 */
[----:B------:R-:W-:Y:S02]  /*1470*/  USEL UR24, URZ, 0x1, UP4 ;  /* 0x00000001ff187887 */ /* 0x000fe4000a000000 */
[----:B------:R-:W-:Y:S02]  /*1480*/  USEL UR20, UR20, 0x4, UP3 ;  /* 0x0000000414147887 */ /* 0x000fe40009800000 */
[----:B------:R-:W-:Y:S02]  /*1490*/  USEL UR19, UR19, 0x10, UP3 ;  /* 0x0000001013137887 */ /* 0x000fe40009800000 */
[----:B------:R-:W-:Y:S02]  /*14a0*/  USEL UR15, UR15, 0x40, UP3 ;  /* 0x000000400f0f7887 */ /* 0x000fe40009800000 */
[----:B------:R-:W-:-:S02]  /*14b0*/  USEL UR14, UR14, 0x2, UP1 ;  /* 0x000000020e0e7887 */ /* 0x000fc40008800000 */
[----:B------:R-:W-:Y:S02]  /*14c0*/  UIADD3 UR19, UPT, UPT, UR19, UR20, UR24 ;  /* 0x0000001413137290 */ /* 0x000fe4000fffe018 */
[----:B------:R-:W-:Y:S02]  /*14d0*/  USEL UR10, URZ, 0x80, UP2 ;  /* 0x00000080ff0a7887 */ /* 0x000fe40009000000 */
[----:B------:R-:W-:Y:S02]  /*14e0*/  USEL UR13, UR13, 0x8, UP1 ;  /* 0x000000080d0d7887 */ /* 0x000fe40008800000 */
[----:B------:R-:W-:Y:S02]  /*14f0*/  USEL UR12, UR12, 0x20, UP1 ;  /* 0x000000200c0c7887 */ /* 0x000fe40008800000 */
[----:B------:R-:W-:Y:S02]  /*1500*/  UIADD3 UR14, UPT, UPT, UR14, UR15, UR19 ;  /* 0x0000000f0e0e7290 */ /* 0x000fe4000fffe013 */
[----:B------:R-:W-:-:S02]  /*1510*/  USEL UR10, UR10, 0x80, UP1 ;  /* 0x000000800a0a7887 */ /* 0x000fc40008800000 */
[----:B------:R-:W-:-:S04]  /*1520*/  UIADD3 UR12, UPT, UPT, UR12, UR13, UR14 ;  /* 0x0000000d0c0c7290 */ /* 0x000fc8000fffe00e */
[----:B------:R-:W-:-:S06]  /*1530*/  UIADD3 UR10, UPT, UPT, UR12, UR10, URZ ;  /* 0x0000000a0c0a7290 */ /* 0x000fcc000fffe0ff */
[----:B------:R-:W-:-:S07]  /*1540*/  MOV R3, UR10 ;  /* 0x0000000a00037c02 */ /* 0x000fce0008000f00 */
.L_x_18:
[----:B------:R-:W1:Y:S01]  /*1550*/  LDC R43, c[0x0][0xf24] ;  /* 0x0003c900ff2b7b82 */ /* 0x000e620000000800 */
[----:B------:R-:W-:Y:S02]  /*1560*/  UISETP.GE.AND UP2, UPT, UR21, 0x1, UPT ;  /* 0x000000011500788c */ /* 0x000fe4000bf46270 */
[----:B------:R-:W-:Y:S02]  /*1570*/  ULOP3.LUT UR7, UR7, 0x100, URZ, 0xc0, !UPT ;  /* 0x0000010007077892 */ /* 0x000fe4000f8ec0ff */
[----:B------:R-:W-:Y:S02]  /*1580*/  ULOP3.LUT UR9, UR9, 0xffff, URZ, 0xc0, !UPT ;  /* 0x0000ffff09097892 */ /* 0x000fe4000f8ec0ff */
[----:B------:R-:W-:Y:S01]  /*1590*/  ULOP3.LUT UR8, UR8, 0xffff, URZ, 0xc0, !UPT ;  /* 0x0000ffff08087892 */ /* 0x000fe2000f8ec0ff */
[----:B------:R-:W2:Y:S01]  /*15a0*/  S2UR UR44, SR_CTAID.Z ;  /* 0x00000000002c79c3 */ /* 0x000ea20000002700 */
[----:B------:R-:W-:Y:S02]  /*15b0*/  UISETP.NE.AND UP1, UPT, UR16, 0x2, UPT ;  /* 0x000000021000788c */ /* 0x000fe4000bf25270 */
[----:B------:R-:W-:-:S02]  /*15c0*/  ULOP3.LUT UR30, UR30, 0xc00, URZ, 0xc0, !UPT ;  /* 0x00000c001e1e7892 */ /* 0x000fc4000f8ec0ff */
[----:B------:R-:W-:Y:S02]  /*15d0*/  ULOP3.LUT UR23, UR23, 0x800, URZ, 0xc0, !UPT ;  /* 0x0000080017177892 */ /* 0x000fe4000f8ec0ff */
[----:B------:R-:W-:Y:S02]  /*15e0*/  ULOP3.LUT UR22, UR22, 0x180, URZ, 0xc0, !UPT ;  /* 0x0000018016167892 */ /* 0x000fe4000f8ec0ff */
[----:B------:R-:W-:Y:S02]  /*15f0*/  ULOP3.LUT UR26, UR26, 0xc0, URZ, 0xc0, !UPT ;  /* 0x000000c01a1a7892 */ /* 0x000fe4000f8ec0ff */
[----:B------:R-:W-:Y:S02]  /*1600*/  USHF.R.U32.HI UR10, URZ, 0x1, UR7 ;  /* 0x00000001ff0a7899 */ /* 0x000fe40008011607 */
[----:B------:R-:W-:Y:S02]  /*1610*/  USHF.L.U32 UR6, UR6, UR9, URZ ;  /* 0x0000000906067299 */ /* 0x000fe400080006ff */
[----:B------:R-:W-:Y:S01]  /*1620*/  USHF.L.U32 UR5, UR5, UR8, URZ ;  /* 0x0000000805057299 */ /* 0x000fe200080006ff */
[----:B------:R-:W-:Y:S11]  /*1630*/  BRA.U !UP2, `(.L_x_19) ;  /* 0x000000010ab87547 */ /* 0x000ff6000b800000 */
[----:B------:R-:W3:Y:S01]  /*1640*/  LDCU.128 UR12, c[0x0][0xf10] ;  /* 0x0001e200ff0c77ac */ /* 0x000ee20008000c00 */
[----:B------:R-:W4:Y:S01]  /*1650*/  LDCU UR25, c[0x0][0x370] ;  /* 0x00006e00ff1977ac */ /* 0x000f220008000800 */
[----:B------:R-:W2:Y:S01]  /*1660*/  LDCU UR24, c[0x0][0x374] ;  /* 0x00006e80ff1877ac */ /* 0x000ea20008000800 */
[----:B------:R-:W1:Y:S01]  /*1670*/  LDCU UR20, c[0x0][0xf0c] ;  /* 0x0001e180ff1477ac */ /* 0x000e620008000800 */
[----:B------:R-:W4:Y:S01]  /*1680*/  LDCU UR19, c[0x0][0xf20] ;  /* 0x0001e400ff1377ac */ /* 0x000f220008000800 */
[----:B------:R-:W4:Y:S01]  /*1690*/  LDCU.64 UR8, c[0x0][0xf28] ;  /* 0x0001e500ff0877ac */ /* 0x000f220008000a00 */
[----:B---3--:R-:W-:Y:S02]  /*16a0*/  UISETP.NE.AND UP3, UPT, UR14, 0x1, UPT ;  /* 0x000000010e00788c */ /* 0x008fe4000bf65270 */
[----:B--2---:R-:W-:Y:S02]  /*16b0*/  UIMAD.WIDE.U32 UR32, UR24, UR15, URZ ;  /* 0x0000000f182072a5 */ /* 0x004fe4000f8e00ff */
[----:B------:R-:W-:-:S02]  /*16c0*/  UISETP.NE.AND UP2, UPT, UR21, 0x1, UPT ;  /* 0x000000011500788c */ /* 0x000fc4000bf45270 */
[----:B-1----:R-:W-:Y:S02]  /*16d0*/  UISETP.NE.AND UP4, UPT, UR20, 0x1, UPT ;  /* 0x000000011400788c */ /* 0x002fe4000bf85270 */
[----:B------:R-:W-:Y:S02]  /*16e0*/  UIMAD.WIDE.U32 UR34, UR11, UR15, URZ ;  /* 0x0000000f0b2272a5 */ /* 0x000fe4000f8e00ff */
[----:B----4-:R-:W-:Y:S01]  /*16f0*/  UIMAD.WIDE.U32 UR28, UR25, UR12, URZ ;  /* 0x0000000c191c72a5 */ /* 0x010fe2000f8e00ff */
[----:B------:R-:W-:Y:S01]  /*1700*/  UMOV UR15, UR33 ;  /* 0x00000021000f7c82 */ /* 0x000fe20008000000 */
[----:B------:R-:W-:Y:S02]  /*1710*/  UIMAD.WIDE.U32 UR32, UR27, UR12, URZ ;  /* 0x0000000c1b2072a5 */ /* 0x000fe4000f8e00ff */
[----:B------:R-:W-:-:S03]  /*1720*/  @UP3 USHF.R.U32.HI UR24, URZ, UR19, UR15 ;  /* 0x00000013ff183299 */ /* 0x000fc6000801160f */
[----:B------:R-:W-:Y:S02]  /*1730*/  @UP4 USHF.R.U32.HI UR25, URZ, UR13, UR29 ;  /* 0x0000000dff194299 */ /* 0x000fe4000801161d */
[----:B------:R-:W-:Y:S02]  /*1740*/  UIMAD.WIDE.U32 UR28, UR24, UR8, URZ ;  /* 0x00000008181c72a5 */ /* 0x000fe4000f8e00ff */
[----:B------:R-:W-:Y:S02]  /*1750*/  USHF.R.U32.HI UR35, URZ, UR19, UR35 ;  /* 0x00000013ff237299 */ /* 0x000fe40008011623 */
[----:B------:R-:W-:Y:S02]  /*1760*/  UIMAD.WIDE.U32 UR40, UR25, UR8, URZ ;  /* 0x00000008192872a5 */ /* 0x000fe4000f8e00ff */
[----:B------:R-:W-:Y:S02]  /*1770*/  @UP2 USHF.R.U32.HI UR24, URZ, UR9, UR29 ;  /* 0x00000009ff182299 */ /* 0x000fe4000801161d */
[----:B------:R-:W-:-:S02]  /*1780*/  USHF.R.U32.HI UR33, URZ, UR13, UR33 ;  /* 0x0000000dff217299 */ /* 0x000fc40008011621 */
[----:B------:R-:W-:Y:S02]  /*1790*/  USEL UR35, UR11, UR35, !UP3 ;  /* 0x000000230b237287 */ /* 0x000fe4000d800000 */
[----:B------:R-:W-:Y:S02]  /*17a0*/  @UP2 USHF.R.U32.HI UR25, URZ, UR9, UR41 ;  /* 0x00000009ff192299 */ /* 0x000fe40008011629 */
[----:B------:R-:W-:Y:S02]  /*17b0*/  UIMAD UR24, UR24, UR21, URZ ;  /* 0x00000015181872a4 */ /* 0x000fe4000f8e02ff */
[----:B------:R-:W-:Y:S02]  /*17c0*/  USEL UR33, UR27, UR33, !UP4 ;  /* 0x000000211b217287 */ /* 0x000fe4000e000000 */
[----:B------:R-:W-:Y:S02]  /*17d0*/  UIMAD UR12, UR25, UR21, URZ ;  /* 0x00000015190c72a4 */ /* 0x000fe4000f8e02ff */
[----:B------:R-:W-:-:S02]  /*17e0*/  UISETP.GE.AND UP3, UPT, UR35, UR24, UPT ;  /* 0x000000182300728c */ /* 0x000fc4000bf66270 */
[----:B------:R-:W-:Y:S02]  /*17f0*/  UIMAD.WIDE.U32 UR40, UR35, UR8, URZ ;  /* 0x00000008232872a5 */ /* 0x000fe4000f8e00ff */
[----:B------:R-:W-:Y:S02]  /*1800*/  UISETP.GE.OR UP3, UPT, UR33, UR12, UP3 ;  /* 0x0000000c2100728c */ /* 0x000fe40009f66670 */
[----:B------:R-:W-:Y:S02]  /*1810*/  UIMAD.WIDE.U32 UR28, UR33, UR8, URZ ;  /* 0x00000008211c72a5 */ /* 0x000fe4000f8e00ff */
[----:B------:R-:W-:Y:S02]  /*1820*/  USHF.R.U32.HI UR8, URZ, UR9, UR41 ;  /* 0x00000009ff087299 */ /* 0x000fe40008011629 */
[----:B------:R-:W-:Y:S02]  /*1830*/  UIADD3 UR12, UPT, UPT, -UR35, URZ, URZ ;  /* 0x000000ff230c7290 */ /* 0x000fe4000fffe1ff */
[----:B------:R-:W-:-:S02]  /*1840*/  USEL UR8, UR35, UR8, !UP2 ;  /* 0x0000000823087287 */ /* 0x000fc4000d000000 */
[----:B------:R-:W-:Y:S02]  /*1850*/  UIMAD UR11, UR14, UR12, UR11 ;  /* 0x0000000c0e0b72a4 */ /* 0x000fe4000f8e020b */
[----:B------:R-:W-:Y:S02]  /*1860*/  @!UP3 USHF.R.U32.HI UR13, URZ, UR9, UR29 ;  /* 0x00000009ff0db299 */ /* 0x000fe4000801161d */
[----:B------:R-:W-:Y:S02]  /*1870*/  UIADD3 UR12, UPT, UPT, -UR8, URZ, URZ ;  /* 0x000000ff080c7290 */ /* 0x000fe4000fffe1ff */
[----:B------:R-:W-:Y:S02]  /*1880*/  @!UP3 USEL UR13, UR33, UR13, !UP2 ;  /* 0x0000000d210db287 */ /* 0x000fe4000d000000 */
[----:B------:R-:W-:Y:S02]  /*1890*/  UIMAD UR12, UR21, UR12, UR35 ;  /* 0x0000000c150c72a4 */ /* 0x000fe4000f8e0223 */
[----:B------:R-:W-:-:S02]  /*18a0*/  UIADD3 UR9, UPT, UPT, -UR33, URZ, URZ ;  /* 0x000000ff21097290 */ /* 0x000fc4000fffe1ff */
[----:B------:R-:W-:Y:S02]  /*18b0*/  @!UP3 UIMAD UR12, UR12, UR25, UR13 ;  /* 0x000000190c0cb2a4 */ /* 0x000fe4000f8e020d */
[----:B------:R-:W-:Y:S02]  /*18c0*/  @!UP3 UIADD3 UR8, UPT, UPT, UR8, -UR13, URZ ;  /* 0x8000000d0808b290 */ /* 0x000fe4000fffe0ff */
[----:B------:R-:W-:Y:S02]  /*18d0*/  UIMAD UR9, UR20, UR9, UR27 ;  /* 0x00000009140972a4 */ /* 0x000fe4000f8e021b */
[----:B------:R-:W-:-:S03]  /*18e0*/  @!UP3 UIMAD UR35, UR8, UR21, UR33 ;  /* 0x000000150823b2a4 */ /* 0x000fc6000f8e0221 */
[----:B------:R-:W-:Y:S01]  /*18f0*/  @!UP3 UMOV UR33, UR12 ;  /* 0x0000000c0021bc82 */ /* 0x000fe20008000000 */
[----:B------:R-:W-:Y:S02]  /*1900*/  UIMAD UR11, UR35, UR14, UR11 ;  /* 0x0000000e230b72a4 */ /* 0x000fe4000f8e020b */
[----:B------:R-:W-:-:S12]  /*1910*/  UIMAD UR27, UR33, UR20, UR9 ;  /* 0x00000014211b72a4 */ /* 0x000fd8000f8e0209 */
.L_x_19:
[----:B------:R-:W-:-:S09]  /*1920*/  UISETP.NE.AND UP2, UPT, UR18, 0x1, UPT ;  /* 0x000000011200788c */ /* 0x000fd2000bf45270 */
[----:B------:R-:W-:Y:S05]  /*1930*/  BRA.U UP2, `(.L_x_20) ;  /* 0x0000000102407547 */ /* 0x000fea000b800000 */
[----:B------:R-:W3:Y:S01]  /*1940*/  LDCU.128 UR12, c[0x0][0xf10] ;  /* 0x0001e200ff0c77ac */ /* 0x000ee20008000c00 */
[----:B------:R-:W4:Y:S01]  /*1950*/  LDCU UR9, c[0x0][0xf0c] ;  /* 0x0001e180ff0977ac */ /* 0x000f220008000800 */
[----:B------:R-:W1:Y:S01]  /*1960*/  LDCU UR8, c[0x0][0xf20] ;  /* 0x0001e400ff0877ac */ /* 0x000e620008000800 */
[----:B---3--:R-:W-:Y:S02]  /*1970*/  UIMAD.WIDE.U32 UR20, UR27, UR12, URZ ;  /* 0x0000000c1b1472a5 */ /* 0x008fe4000f8e00ff */
[----:B------:R-:W-:Y:S02]  /*1980*/  UIMAD.WIDE.U32 UR18, UR11, UR15, URZ ;  /* 0x0000000f0b1272a5 */ /* 0x000fe4000f8e00ff */
[----:B----4-:R-:W-:Y:S02]  /*1990*/  UISETP.NE.AND UP3, UPT, UR9, 0x1, UPT ;  /* 0x000000010900788c */ /* 0x010fe4000bf65270 */
[----:B------:R-:W-:Y:S01]  /*19a0*/  UISETP.NE.AND UP2, UPT, UR14, 0x1, UPT ;  /* 0x000000010e00788c */ /* 0x000fe2000bf45270 */
[----:B------:R-:W-:Y:S01]  /*19b0*/  UMOV UR15, UR21 ;  /* 0x00000015000f7c82 */ /* 0x000fe20008000000 */
[----:B-1----:R-:W-:-:S02]  /*19c0*/  USHF.R.U32.HI UR8, URZ, UR8, UR19 ;  /* 0x00000008ff087299 */ /* 0x002fc40008011613 */
[----:B------:R-:W-:Y:S02]  /*19d0*/  USHF.R.U32.HI UR13, URZ, UR13, UR15 ;  /* 0x0000000dff0d7299 */ /* 0x000fe4000801160f */
[----:B------:R-:W-:Y:S02]  /*19e0*/  USEL UR8, UR11, UR8, !UP2 ;  /* 0x000000080b087287 */ /* 0x000fe4000d000000 */
[----:B------:R-:W-:-:S04]  /*19f0*/  USEL UR13, UR27, UR13, !UP3 ;  /* 0x0000000d1b0d7287 */ /* 0x000fc8000d800000 */
[----:B------:R-:W-:Y:S02]  /*1a00*/  UIADD3 UR12, UPT, UPT, UR13, -UR8, URZ ;  /* 0x800000080d0c7290 */ /* 0x000fe4000fffe0ff */
[----:B------:R-:W-:Y:S02]  /*1a10*/  UIADD3 UR8, UPT, UPT, -UR13, UR8, URZ ;  /* 0x000000080d087290 */ /* 0x000fe4000fffe1ff */
[----:B------:R-:W-:Y:S02]  /*1a20*/  UIMAD UR11, UR12, UR14, UR11 ;  /* 0x0000000e0c0b72a4 */ /* 0x000fe4000f8e020b */
[----:B------:R-:W-:-:S12]  /*1a30*/  UIMAD UR27, UR8, UR9, UR27 ;  /* 0x00000009081b72a4 */ /* 0x000fd8000f8e021b */
.L_x_20:
[----:B------:R-:W-:Y:S05]  /*1a40*/  BRA.U !UP0, `(.L_x_21) ;  /* 0x00000001080c7547 */ /* 0x000fea000b800000 */
[----:B------:R-:W-:Y:S01]  /*1a50*/  UCGABAR_WAIT ;  /* 0x0000000000007dc7 */ /* 0x000fe20008000000 */
[----:B------:R-:W-:Y:S01]  /*1a60*/  CCTL.IVALL ;  /* 0x00000000ff00798f */ /* 0x000fe20002000000 */
[----:B------:R-:W-:Y:S05]  /*1a70*/  BRA `(.L_x_22) ;  /* 0x0000000000047947 */ /* 0x000fea0003800000 */
.L_x_21:
[----:B------:R-:W-:Y:S06]  /*1a80*/  BAR.SYNC.DEFER_BLOCKING 0x0 ;  /* 0x0000000000007b1d */ /* 0x000fec0000010000 */
.L_x_22:
[----:B------:R-:W-:Y:S05]  /*1a90*/  BRA.U UP1, `(.L_x_23) ;  /* 0x0000001d01fc7547 */ /* 0x000fea000b800000 */
[----:B------:R-:W3:Y:S01]  /*1aa0*/  LDCU UR15, c[0x0][0x38c] ;  /* 0x00007180ff0f77ac */ /* 0x000ee20008000800 */
[----:B------:R-:W4:Y:S01]  /*1ab0*/  LDC R8, c[0x0][0x370] ;  /* 0x0000dc00ff087b82 */ /* 0x000f220000000800 */
[----:B------:R-:W-:Y:S01]  /*1ac0*/  PLOP3.LUT P1, PT, PT, PT, UP6, 0x80, 0x8 ;  /* 0x000000000008781c */ /* 0x000fe20003f2f068 */
[----:B------:R-:W-:Y:S01]  /*1ad0*/  IMAD.MOV.U32 R15, RZ, RZ, 0x1 ;  /* 0x00000001ff0f7424 */ /* 0x000fe200078e00ff */
[----:B------:R-:W-:Y:S01]  /*1ae0*/  USHF.L.U32 UR14, UR17, 0x5, URZ ;  /* 0x00000005110e7899 */ /* 0x000fe200080006ff */
[----:B------:R-:W-:Y:S01]  /*1af0*/  ISETP.EQ.OR P4, PT, R2, RZ, P5 ;  /* 0x000000ff0200720c */ /* 0x000fe20002f82670 */
[----:B------:R-:W-:Y:S01]  /*1b00*/  UISETP.NE.AND UP1, UPT, UR16, URZ, UPT ;  /* 0x000000ff1000728c */ /* 0x000fe2000bf25270 */
[----:B------:R-:W-:Y:S01]  /*1b10*/  PLOP3.LUT P1, PT, P1, PT, PT, 0x8, 0x80 ;  /* 0x000000000080781c */ /* 0x000fe20000f2e170 */
[----:B------:R-:W-:Y:S01]  /*1b20*/  IMAD.MOV.U32 R14, RZ, RZ, RZ ;  /* 0x000000ffff0e7224 */ /* 0x000fe200078e00ff */
[----:B------:R-:W1:Y:S01]  /*1b30*/  LDC R0, c[0x0][0x374] ;  /* 0x0000dd00ff007b82 */ /* 0x000e620000000800 */
[----:B------:R-:W-:Y:S01]  /*1b40*/  CS2R R12, SRZ ;  /* 0x00000000000c7805 */ /* 0x000fe2000001ff00 */
[----:B------:R-:W-:Y:S01]  /*1b50*/  IMAD.MOV.U32 R11, RZ, RZ, 0x1 ;  /* 0x00000001ff0b7424 */ /* 0x000fe200078e00ff */
[----:B------:R-:W1:Y:S01]  /*1b60*/  LDCU.64 UR48, c[0x0][0x348] ;  /* 0x00006900ff3077ac */ /* 0x000e620008000a00 */
[----:B------:R-:W-:-:S02]  /*1b70*/  ULOP3.LUT UR14, UR14, 0x60, URZ, 0xe2, !UPT ;  /* 0x000000600e0e7892 */ /* 0x000fc4000f8ee2ff */
[----:B---3--:R-:W-:Y:S02]  /*1b80*/  UIADD3 UR8, UPT, UPT, UR15, 0x3f, URZ ;  /* 0x0000003f0f087890 */ /* 0x008fe4000fffe0ff */
[----:B------:R-:W-:Y:S02]  /*1b90*/  USEL UR50, UR4, 0x2, UP1 ;  /* 0x0000000204327887 */ /* 0x000fe40008800000 */
[----:B------:R-:W-:Y:S01]  /*1ba0*/  USHF.R.S32.HI UR46, URZ, 0x1f, UR8 ;  /* 0x0000001fff2e7899 */ /* 0x000fe20008011408 */
[----:B------:R-:W-:-:S03]  /*1bb0*/  UMOV UR51, URZ ;  /* 0x000000ff00337c82 */ /* 0x000fc60008000000 */
[----:B------:R-:W-:Y:S02]  /*1bc0*/  ULEA.HI UR46, UR46, UR8, URZ, 0x6 ;  /* 0x000000082e2e7291 */ /* 0x000fe4000f8f30ff */
[----:B------:R-:W-:Y:S02]  /*1bd0*/  UIADD3 UR8, UPT, UPT, UR15, -0x1, URZ ;  /* 0xffffffff0f087890 */ /* 0x000fe4000fffe0ff */
[----:B------:R-:W-:Y:S02]  /*1be0*/  USHF.R.S32.HI UR46, URZ, 0x6, UR46 ;  /* 0x00000006ff2e7899 */ /* 0x000fe4000801142e */
[----:B------:R-:W-:Y:S02]  /*1bf0*/  UISETP.GE.U32.AND UP2, UPT, UR8, -0x7f, UPT ;  /* 0xffffff810800788c */ /* 0x000fe4000bf46070 */
[----:B------:R-:W-:Y:S02]  /*1c00*/  UISETP.LT.U32.AND UP0, UPT, UR46, 0x17, UPT ;  /* 0x000000172e00788c */ /* 0x000fe4000bf01070 */
[----:B------:R-:W-:-:S02]  /*1c10*/  UIADD3 UR15, UPT, UPT, UR15, 0x7e, URZ ;  /* 0x0000007e0f0f7890 */ /* 0x000fc4000fffe0ff */
[----:B------:R-:W-:-:S04]  /*1c20*/  USEL UR45, UR46, 0x17, UP0 ;  /* 0x000000172e2d7887 */ /* 0x000fc80008000000 */
[----:B------:R-:W-:Y:S02]  /*1c30*/  UIADD3 UR47, UPT, UPT, UR45, -0x1, URZ ;  /* 0xffffffff2d2f7890 */ /* 0x000fe4000fffe0ff */
[----:B------:R-:W-:Y:S02]  /*1c40*/  @UP2 UIADD3 UR47, UPT, UPT, UR45, URZ, URZ ;  /* 0x000000ff2d2f2290 */ /* 0x000fe4000fffe0ff */
[----:B------:R-:W-:Y:S02]  /*1c50*/  UIADD3 UR52, UPT, UPT, UR46, -UR45, URZ ;  /* 0x8000002d2e347290 */ /* 0x000fe4000fffe0ff */
[----:B------:R-:W-:-:S12]  /*1c60*/  UIADD3 UR47, UPT, UPT, UR47, 0x1, URZ ;  /* 0x000000012f2f7890 */ /* 0x000fd8000fffe0ff */
.L_x_47:
[----:B------:R-:W-:Y:S01]  /*1c70*/  UISETP.NE.AND UP0, UPT, UR37, URZ, UPT ;  /* 0x000000ff2500728c */ /* 0x000fe2000bf05270 */
[----:B------:R-:W3:Y:S08]  /*1c80*/  S2UR UR37, SR_CgaCtaId ;  /* 0x00000000002579c3 */ /* 0x000ef00000008800 */
[----:B------:R-:W-:Y:S05]  /*1c90*/  BRA.U UP0, `(.L_x_24) ;  /* 0x0000000100347547 */ /* 0x000fea000b800000 */
[----:B------:R-:W1:Y:S01]  /*1ca0*/  S2R R2, SR_CgaCtaId ;  /* 0x0000000000027919 */ /* 0x000e620000008800 */
[----:B------:R-:W-:-:S04]  /*1cb0*/  MOV R3, 0x400 ;  /* 0x0000040000037802 */ /* 0x000fc80000000f00 */
[----:B-1----:R-:W-:Y:S02]  /*1cc0*/  LEA R2, R2, R3, 0x18 ;  /* 0x0000000302027211 */ /* 0x002fe400078ec0ff */
[----:B------:R-:W-:-:S03]  /*1cd0*/  SHF.L.U32 R3, R11, 0x1f, RZ ;  /* 0x0000001f0b037819 */ /* 0x000fc600000006ff */
[----:B------:R-:W-:-:S04]  /*1ce0*/  IMAD R2, R12, 0x8, R2 ;  /* 0x000000080c027824 */ /* 0x000fc800078e0202 */
[----:B------:R-:W1:Y:S02]  /*1cf0*/  SYNCS.PHASECHK.TRANS64.TRYWAIT P0, [R2+URZ+0x210], R3 ;  /* 0x00021003020075a7 */ /* 0x000e6400080011ff */
[----:B-1----:R-:W-:Y:S05]  /*1d00*/  @!P0 BRA `(.L_x_25) ;  /* 0x000000d0005c8947 */ /* 0x002fea0003800000 */
.L_x_212:
[----:B------:R-:W-:Y:S01]  /*1d10*/  VIADD R12, R12, 0x1 ;  /* 0x000000010c0c7836 */ /* 0x000fe20000000000 */
[----:B------:R1:W-:Y:S04]  /*1d20*/  SYNCS.ARRIVE.TRANS64.A1T0 RZ, [R2+URZ+0x200], RZ ;  /* 0x000200ff02ff79a7 */ /* 0x0003e800081000ff */
[----:B------:R-:W-:-:S04]  /*1d30*/  ISETP.NE.AND P0, PT, R12, 0x2, PT ;  /* 0x000000020c00780c */ /* 0x000fc80003f05270 */
[----:B------:R-:W-:Y:S02]  /*1d40*/  SEL R12, R12, RZ, P0 ;  /* 0x000000ff0c0c7207 */ /* 0x000fe40000000000 */
[----:B-1----:R-:W-:-:S04]  /*1d50*/  SEL R2, RZ, 0x1, P0 ;  /* 0x00000001ff027807 */ /* 0x002fc80000000000 */
[----:B------:R-:W-:-:S07]  /*1d60*/  LOP3.LUT R11, R11, R2, RZ, 0x3c, !PT ;  /* 0x000000020b0b7212 */ /* 0x000fce00078e3cff */
.L_x_24:
[----:B------:R-:W-:Y:S01]  /*1d70*/  UMOV UR4, 0x400 ;  /* 0x0000040000047882 */ /* 0x000fe20000000000 */
[----:B------:R-:W-:Y:S01]  /*1d80*/  SHF.L.U32 R2, R15, 0x1f, RZ ;  /* 0x0000001f0f027819 */ /* 0x000fe200000006ff */
[----:B---3--:R-:W-:Y:S02]  /*1d90*/  ULEA UR4, UR37, UR4, 0x18 ;  /* 0x0000000425047291 */ /* 0x008fe4000f8ec0ff */
[----:B------:R-:W-:Y:S02]  /*1da0*/  UISETP.GE.U32.AND UP0, UPT, UR15, 0x7f, UPT ;  /* 0x0000007f0f00788c */ /* 0x000fe4000bf06070 */
[----:B------:R-:W-:Y:S02]  /*1db0*/  ULEA UR8, UR51, UR4, 0x3 ;  /* 0x0000000433087291 */ /* 0x000fe4000f8e18ff */
[----:B------:R-:W-:Y:S02]  /*1dc0*/  ULEA UR35, UR11, UR31, 0x1 ;  /* 0x0000001f0b237291 */ /* 0x000fe4000f8e08ff */
[----:B------:R-:W-:-:S02]  /*1dd0*/  ULEA UR43, UR27, UR14, 0x7 ;  /* 0x0000000e1b2b7291 */ /* 0x000fc4000f8e38ff */
[----:B------:R-:W-:Y:S01]  /*1de0*/  USHF.L.U32 UR35, UR35, 0x6, URZ ;  /* 0x0000000623237899 */ /* 0x000fe200080006ff */
[----:B------:R-:W-:Y:S02]  /*1df0*/  UMOV UR20, URZ ;  /* 0x000000ff00147c82 */ /* 0x000fe40008000000 */
[----:B------:R3:W1:Y:S01]  /*1e00*/  SYNCS.PHASECHK.TRANS64.TRYWAIT P2, [UR8+0xb8], R2 ;  /* 0x0000b802ff0075a7 */ /* 0x0006620008041108 */
[----:B------:R-:W-:Y:S08]  /*1e10*/  BRA.U !UP0, `(.L_x_26) ;  /* 0x0000000508187547 */ /* 0x000ff0000b800000 */
[----:B------:R-:W-:Y:S01]  /*1e20*/  UMOV UR16, UR51 ;  /* 0x0000003300107c82 */ /* 0x000fe20008000000 */
[----:B------:R-:W-:-:S05]  /*1e30*/  UMOV UR28, URZ ;  /* 0x000000ff001c7c82 */ /* 0x000fca0008000000 */
.L_x_34:
[----:B------:R-:W-:Y:S01]  /*1e40*/  ULEA UR41, UR16, UR4, 0x3 ;  /* 0x0000000410297291 */ /* 0x000fe2000f8e18ff */
[----:B------:R-:W-:Y:S01]  /*1e50*/  @!P5 MOV R3, 0x2400 ;  /* 0x000024000003d802 */ /* 0x000fe20000000f00 */
[----:B-12---:R-:W-:Y:S10]  /*1e60*/  @P2 BRA `(.L_x_27) ;  /* 0x00000000000c2947 */ /* 0x006ff40003800000 */
[----:B------:R-:W-:-:S04]  /*1e70*/  SHF.L.U32 R4, R15, 0x1f, RZ ;  /* 0x0000001f0f047819 */ /* 0x000fc800000006ff */
[----:B------:R-:W1:Y:S02]  /*1e80*/  SYNCS.PHASECHK.TRANS64.TRYWAIT P0, [UR41+0xb8], R4 ;  /* 0x0000b804ff0075a7 */ /* 0x000e640008001129 */
[----:B-1----:R-:W-:Y:S05]  /*1e90*/  @!P0 BRA `(.L_x_28) ;  /* 0x000000d0000c8947 */ /* 0x002fea0003800000 */
.L_x_27:
[----:B------:R1:W-:Y:S01]  /*1ea0*/  @!P5 SYNCS.ARRIVE.TRANS64 RZ, [UR41], R3 ;  /* 0x00000003ffffd9a7 */ /* 0x0003e20008000029 */
[----:B------:R-:W-:-:S04]  /*1eb0*/  ULOP3.LUT UR8, UR50, 0x2, URZ, 0xfc, !UPT ;  /* 0x0000000232087892 */ /* 0x000fc8000f8efcff */
[----:B------:R-:W-:-:S09]  /*1ec0*/  UISETP.NE.AND UP0, UPT, UR8, 0x2, UPT ;  /* 0x000000020800788c */ /* 0x000fd2000bf05270 */
[----:B------:R-:W-:Y:S05]  /*1ed0*/  BRA.U UP0, `(.L_x_29) ;  /* 0x0000000100047547 */ /* 0x000fea000b800000 */
[----:B--2---:R-:W-:Y:S05]  /*1ee0*/  BPT.TRAP 0x1 ;  /* 0x000000040000795c */ /* 0x004fea0000300000 */
.L_x_29:
[----:B------:R-:W-:Y:S04]  /*1ef0*/  BSSY.RECONVERGENT B0, `(.L_x_30) ;  /* 0x0000003000007945 */ /* 0x000fe80003800200 */
[----:B------:R-:W-:Y:S05]  /*1f00*/  @P4 BRA `(.L_x_31) ;  /* 0x0000000000044947 */ /* 0x000fea0003800000 */
[----:B--2---:R-:W-:Y:S05]  /*1f10*/  BPT.TRAP 0x1 ;  /* 0x000000040000795c */ /* 0x004fea0000300000 */
.L_x_31:
[----:B--2---:R-:W-:Y:S05]  /*1f20*/  BSYNC.RECONVERGENT B0 ;  /* 0x0000000000007941 */ /* 0x004fea0003800200 */
.L_x_30:
[----:B------:R-:W-:Y:S01]  /*1f30*/  UIADD3 UR51, UPT, UPT, UR16, 0x1, URZ ;  /* 0x0000000110337890 */ /* 0x000fe2000fffe0ff */
[----:B------:R-:W-:Y:S01]  /*1f40*/  BSSY.RECONVERGENT B0, `(.L_x_32) ;  /* 0x000002e000007945 */ /* 0x000fe20003800200 */
[----:B------:R-:W-:Y:S02]  /*1f50*/  ELECT P0, URZ, PT ;  /* 0x0000000000ff782f */ /* 0x000fe40003800000 */
[----:B------:R-:W-:-:S04]  /*1f60*/  UISETP.NE.AND UP0, UPT, UR51, 0x17, UPT ;  /* 0x000000173300788c */ /* 0x000fc8000bf05270 */
[----:B------:R-:W-:Y:S02]  /*1f70*/  USEL UR9, URZ, 0x1, UP0 ;  /* 0x00000001ff097887 */ /* 0x000fe40008000000 */
[----:B------:R-:W-:-:S04]  /*1f80*/  USEL UR51, UR51, URZ, UP0 ;  /* 0x000000ff33337287 */ /* 0x000fc80008000000 */
[----:B------:R-:W-:Y:S01]  /*1f90*/  ULEA UR8, UR51, UR4, 0x3 ;  /* 0x0000000433087291 */ /* 0x000fe2000f8e18ff */
[----:B------:R-:W-:-:S04]  /*1fa0*/  LOP3.LUT R15, R15, UR9, RZ, 0x3c, !PT ;  /* 0x000000090f0f7c12 */ /* 0x000fc8000f8e3cff */
[----:B-1-3--:R-:W-:-:S04]  /*1fb0*/  SHF.L.U32 R2, R15, 0x1f, RZ ;  /* 0x0000001f0f027819 */ /* 0x00afc800000006ff */
[----:B------:R1:W2:Y:S01]  /*1fc0*/  SYNCS.PHASECHK.TRANS64.TRYWAIT P2, [UR8+0xb8], R2 ;  /* 0x0000b802ff0075a7 */ /* 0x0002a20008041108 */
[----:B------:R-:W-:Y:S05]  /*1fd0*/  @!P0 BRA `(.L_x_33) ;  /* 0x0000000000908947 */ /* 0x000fea0003800000 */
[----:B------:R-:W-:Y:S02]  /*1fe0*/  USHF.L.U32 UR32, UR16, 0xc, URZ ;  /* 0x0000000c10207899 */ /* 0x000fe400080006ff */
[----:B------:R-:W-:Y:S02]  /*1ff0*/  USHF.L.U32 UR8, UR16, 0x9, URZ ;  /* 0x0000000910087899 */ /* 0x000fe400080006ff */
[----:B------:R-:W-:Y:S02]  /*2000*/  UIADD3 UR60, UP3, UPT, UR48, 0x80, URZ ;  /* 0x00000080303c7890 */ /* 0x000fe4000ff7e0ff */
[----:B------:R-:W-:Y:S02]  /*2010*/  ULOP3.LUT UR40, UR32, UR30, URZ, 0xfc, !UPT ;  /* 0x0000001e20287292 */ /* 0x000fe4000f8efcff */
[----:B------:R-:W-:Y:S02]  /*2020*/  UIADD3 UR58, UP2, UPT, UR48, 0x180, URZ ;  /* 0x00000180303a7890 */ /* 0x000fe4000ff5e0ff */
[----:B------:R-:W-:-:S02]  /*2030*/  ULOP3.LUT UR32, UR32, UR23, URZ, 0xfc, !UPT ;  /* 0x0000001720207292 */ /* 0x000fc4000f8efcff */
[----:B------:R-:W-:Y:S02]  /*2040*/  UIADD3 UR56, UP1, UPT, UR48, 0x280, URZ ;  /* 0x0000028030387890 */ /* 0x000fe4000ff3e0ff */
[----:B------:R-:W-:Y:S02]  /*2050*/  ULOP3.LUT UR24, UR22, UR8, URZ, 0xfc, !UPT ;  /* 0x0000000816187292 */ /* 0x000fe4000f8efcff */
[----:B------:R-:W-:Y:S02]  /*2060*/  UIADD3 UR54, UP0, UPT, UR48, 0x380, URZ ;  /* 0x0000038030367890 */ /* 0x000fe4000ff1e0ff */
[----:B------:R-:W-:Y:S02]  /*2070*/  ULOP3.LUT UR8, UR8, UR7, URZ, 0xfc, !UPT ;  /* 0x0000000708087292 */ /* 0x000fe4000f8efcff */
[----:B------:R-:W-:Y:S02]  /*2080*/  USHF.L.U32 UR42, UR28, 0x6, URZ ;  /* 0x000000061c2a7899 */ /* 0x000fe400080006ff */
[----:B------:R-:W-:-:S02]  /*2090*/  UIADD3.X UR61, UPT, UPT, URZ, UR49, URZ, UP3, !UPT ;  /* 0x00000031ff3d7290 */ /* 0x000fc40009ffe4ff */
[----:B------:R-:W-:Y:S02]  /*20a0*/  UIADD3 UR40, UPT, UPT, UR4, 0x4400, UR40 ;  /* 0x0000440004287890 */ /* 0x000fe4000fffe028 */
[----:B------:R-:W-:Y:S02]  /*20b0*/  UPRMT UR18, URZ, 0x5410, UR6 ;  /* 0x00005410ff127896 */ /* 0x000fe40008000006 */
[----:B------:R-:W-:Y:S02]  /*20c0*/  UIADD3.X UR59, UPT, UPT, URZ, UR49, URZ, UP2, !UPT ;  /* 0x00000031ff3b7290 */ /* 0x000fe400097fe4ff */
[----:B------:R-:W-:Y:S02]  /*20d0*/  UIADD3 UR32, UPT, UPT, UR4, 0x1b400, UR32 ;  /* 0x0001b40004207890 */ /* 0x000fe4000fffe020 */
[----:B------:R-:W-:Y:S02]  /*20e0*/  UPRMT UR17, URZ, 0x5410, UR5 ;  /* 0x00005410ff117896 */ /* 0x000fe40008000005 */
[----:B------:R-:W-:-:S02]  /*20f0*/  UIADD3.X UR57, UPT, UPT, URZ, UR49, URZ, UP1, !UPT ;  /* 0x00000031ff397290 */ /* 0x000fc40008ffe4ff */
[----:B------:R-:W-:Y:S02]  /*2100*/  UIADD3 UR24, UPT, UPT, UR4, 0x32400, UR24 ;  /* 0x0003240004187890 */ /* 0x000fe4000fffe018 */
[----:B------:R-:W-:Y:S02]  /*2110*/  UIADD3.X UR55, UPT, UPT, URZ, UR49, URZ, UP0, !UPT ;  /* 0x00000031ff377290 */ /* 0x000fe400087fe4ff */
[----:B------:R-:W-:Y:S01]  /*2120*/  UIADD3 UR8, UPT, UPT, UR4, 0x35200, UR8 ;  /* 0x0003520004087890 */ /* 0x000fe2000fffe008 */
[----:B------:R-:W-:Y:S01]  /*2130*/  UMOV UR20, 0x0 ;  /* 0x0000000000147882 */ /* 0x000fe20000000000 */
[----:B------:R-:W-:Y:S01]  /*2140*/  UMOV UR21, 0x10000000 ;  /* 0x1000000000157882 */ /* 0x000fe20000000000 */
[----:B------:R-:W-:Y:S01]  /*2150*/  UMOV UR33, UR41 ;  /* 0x0000002900217c82 */ /* 0x000fe20008000000 */
[----:B------:R-:W-:Y:S01]  /*2160*/  UMOV UR36, UR44 ;  /* 0x0000002c00247c82 */ /* 0x000fe20008000000 */
[----:B------:R-:W-:Y:S01]  /*2170*/  UMOV UR34, UR42 ;  /* 0x0000002a00227c82 */ /* 0x000fe20008000000 */
[----:B------:R-:W-:Y:S01]  /*2180*/  UMOV UR25, UR41 ;  /* 0x0000002900197c82 */ /* 0x000fe20008000000 */
[----:B------:R-:W-:Y:S01]  /*2190*/  UMOV UR29, UR44 ;  /* 0x0000002c001d7c82 */ /* 0x000fe20008000000 */
[----:B------:R3:W-:Y:S01]  /*21a0*/  UTMALDG.3D.MULTICAST [UR40], [UR60], UR18, desc[UR20] ;  /* 0x000014283c0073b4 */ /* 0x0007e20008011812 */
[----:B------:R-:W-:Y:S01]  /*21b0*/  UMOV UR9, UR41 ;  /* 0x0000002900097c82 */ /* 0x000fe20008000000 */
[----:B------:R-:W-:Y:S01]  /*21c0*/  UMOV UR12, UR28 ;  /* 0x0000001c000c7c82 */ /* 0x000fe20008000000 */
[----:B------:R-:W-:Y:S01]  /*21d0*/  UMOV UR13, UR44 ;  /* 0x0000002c000d7c82 */ /* 0x000fe20008000000 */
[----:B------:R3:W-:Y:S01]  /*21e0*/  UTMALDG.3D.MULTICAST [UR32], [UR58], UR17, desc[UR20] ;  /* 0x000014203a0073b4 */ /* 0x0007e20008011811 */
[----:B------:R3:W-:Y:S01]  /*21f0*/  UTMALDG.4D.MULTICAST [UR24], [UR56], UR18, desc[UR20] ;  /* 0x00001418380073b4 */ /* 0x0007e20008019812 */
[----:B------:R3:W-:Y:S02]  /*2200*/  UTMALDG.4D.MULTICAST [UR8], [UR54], UR17, desc[UR20] ;  /* 0x00001408360073b4 */ /* 0x0007e40008019811 */
[----:B---3--:R-:W-:Y:S01]  /*2210*/  NOP ;  /* 0x0000000000007918 */ /* 0x008fe20000000000 */
.L_x_33:
[----:B------:R-:W-:Y:S05]  /*2220*/  BSYNC.RECONVERGENT B0 ;  /* 0x0000000000007941 */ /* 0x000fea0003800200 */
.L_x_32:
[----:B------:R-:W-:Y:S01]  /*2230*/  UIADD3 UR28, UPT, UPT, UR28, 0x1, URZ ;  /* 0x000000011c1c7890 */ /* 0x000fe2000fffe0ff */
[----:B------:R-:W-:Y:S01]  /*2240*/  UMOV UR16, UR51 ;  /* 0x0000003300107c82 */ /* 0x000fe20008000000 */
[----:B------:R-:W-:Y:S02]  /*2250*/  UMOV UR20, UR47 ;  /* 0x0000002f00147c82 */ /* 0x000fe40008000000 */
[----:B------:R-:W-:-:S09]  /*2260*/  UISETP.NE.AND UP0, UPT, UR28, UR47, UPT ;  /* 0x0000002f1c00728c */ /* 0x000fd2000bf05270 */
[----:B------:R-:W-:Y:S05]  /*2270*/  BRA.U UP0, `(.L_x_34) ;  /* 0xfffffff900f07547 */ /* 0x000fea000b83ffff */
.L_x_26:
[----:B------:R-:W-:Y:S01]  /*2280*/  ULEA UR8, UR51, UR4, 0x3 ;  /* 0x0000000433087291 */ /* 0x000fe2000f8e18ff */
[----:B-1-3--:R-:W-:Y:S01]  /*2290*/  SHF.L.U32 R2, R15, 0x1f, RZ ;  /* 0x0000001f0f027819 */ /* 0x00afe200000006ff */
[----:B------:R-:W-:Y:S01]  /*22a0*/  @!P1 SYNCS.ARRIVE.TRANS64.A1T0 RZ, [UR4+0x1b8], RZ ;  /* 0x0001b8ffffff99a7 */ /* 0x000fe20008100004 */
[----:B------:R-:W-:-:S06]  /*22b0*/  UISETP.GT.AND UP0, UPT, UR46, UR45, UPT ;  /* 0x0000002d2e00728c */ /* 0x000fcc000bf04270 */
[----:B------:R1:W3:Y:S03]  /*22c0*/  SYNCS.PHASECHK.TRANS64.TRYWAIT P1, [UR8+0xb8], R2 ;  /* 0x0000b802ff0075a7 */ /* 0x0002e60008021108 */
[----:B------:R-:W-:Y:S05]  /*22d0*/  BRA.U !UP0, `(.L_x_35) ;  /* 0x00000005081c7547 */ /* 0x000fea000b800000 */
[----:B------:R-:W-:Y:S01]  /*22e0*/  UIADD3 UR28, UPT, UPT, UR52, UR20, URZ ;  /* 0x00000014341c7290 */ /* 0x000fe2000fffe0ff */
[----:B------:R-:W-:-:S11]  /*22f0*/  UMOV UR29, UR51 ;  /* 0x00000033001d7c82 */ /* 0x000fd60008000000 */
.L_x_43:
[----:B------:R-:W-:Y:S01]  /*2300*/  ULEA UR41, UR29, UR4, 0x3 ;  /* 0x000000041d297291 */ /* 0x000fe2000f8e18ff */
[----:B---3--:R-:W-:Y:S01]  /*2310*/  @!P5 MOV R3, 0x2400 ;  /* 0x000024000003d802 */ /* 0x008fe20000000f00 */
[----:B--23--:R-:W-:Y:S10]  /*2320*/  @P1 BRA `(.L_x_36) ;  /* 0x00000000000c1947 */ /* 0x00cff40003800000 */
[----:B------:R-:W-:-:S04]  /*2330*/  SHF.L.U32 R4, R15, 0x1f, RZ ;  /* 0x0000001f0f047819 */ /* 0x000fc800000006ff */
[----:B------:R-:W3:Y:S02]  /*2340*/  SYNCS.PHASECHK.TRANS64.TRYWAIT P0, [UR41+0xb8], R4 ;  /* 0x0000b804ff0075a7 */ /* 0x000ee40008001129 */
[----:B---3--:R-:W-:Y:S05]  /*2350*/  @!P0 BRA `(.L_x_37) ;  /* 0x000000c800f48947 */ /* 0x008fea0003800000 */
.L_x_36:
[----:B------:R3:W-:Y:S01]  /*2360*/  @!P5 SYNCS.ARRIVE.TRANS64 RZ, [UR41], R3 ;  /* 0x00000003ffffd9a7 */ /* 0x0007e20008000029 */
[----:B------:R-:W-:-:S04]  /*2370*/  ULOP3.LUT UR8, UR50, 0x2, URZ, 0xfc, !UPT ;  /* 0x0000000232087892 */ /* 0x000fc8000f8efcff */
[----:B------:R-:W-:-:S09]  /*2380*/  UISETP.NE.AND UP0, UPT, UR8, 0x2, UPT ;  /* 0x000000020800788c */ /* 0x000fd2000bf05270 */
[----:B------:R-:W-:Y:S05]  /*2390*/  BRA.U UP0, `(.L_x_38) ;  /* 0x0000000100047547 */ /* 0x000fea000b800000 */
[----:B--2---:R-:W-:Y:S05]  /*23a0*/  BPT.TRAP 0x1 ;  /* 0x000000040000795c */ /* 0x004fea0000300000 */
.L_x_38:
[----:B------:R-:W-:Y:S04]  /*23b0*/  BSSY.RECONVERGENT B0, `(.L_x_39) ;  /* 0x0000003000007945 */ /* 0x000fe80003800200 */
[----:B------:R-:W-:Y:S05]  /*23c0*/  @P4 BRA `(.L_x_40) ;  /* 0x0000000000044947 */ /* 0x000fea0003800000 */
[----:B--2---:R-:W-:Y:S05]  /*23d0*/  BPT.TRAP 0x1 ;  /* 0x000000040000795c */ /* 0x004fea0000300000 */
.L_x_40:
[----:B--2---:R-:W-:Y:S05]  /*23e0*/  BSYNC.RECONVERGENT B0 ;  /* 0x0000000000007941 */ /* 0x004fea0003800200 */
.L_x_39:
        /* <DEDUP_REMOVED lines=8> */
[----:B-1----:R-:W-:-:S04]  /*2470*/  SHF.L.U32 R2, R15, 0x1f, RZ ;  /* 0x0000001f0f027819 */ /* 0x002fc800000006ff */
        /* <DEDUP_REMOVED lines=21> */
[----:B------:R-:W-:Y:S02]  /*25d0*/  UIADD3 UR8, UPT, UPT, UR4, 0x35200, UR8 ;  /* 0x0003520004087890 */ /* 0x000fe4000fffe008 */
[----:B------:R-:W-:Y:S01]  /*25e0*/  UIADD3.X UR57, UPT, UPT, URZ, UR49, URZ, UP0, !UPT ;  /* 0x00000031ff397290 */ /* 0x000fe200087fe4ff */
[----:B------:R-:W-:Y:S01]  /*25f0*/  UMOV UR54, 0x0 ;  /* 0x0000000000367882 */ /* 0x000fe20000000000 */
[----:B------:R-:W-:Y:S01]  /*2600*/  UMOV UR55, 0x10000000 ;  /* 0x1000000000377882 */ /* 0x000fe20000000000 */
[----:B------:R-:W-:Y:S01]  /*2610*/  UMOV UR33, UR41 ;  /* 0x0000002900217c82 */ /* 0x000fe20008000000 */
[----:B------:R-:W-:Y:S01]  /*2620*/  UMOV UR36, UR44 ;  /* 0x0000002c00247c82 */ /* 0x000fe20008000000 */
        /* <DEDUP_REMOVED lines=12> */
[----:B-1----:R-:W-:Y:S01]  /*26f0*/  NOP ;  /* 0x0000000000007918 */ /* 0x002fe20000000000 */
.L_x_42:
[----:B------:R-:W-:Y:S05]  /*2700*/  BSYNC.RECONVERGENT B0 ;  /* 0x0000000000007941 */ /* 0x000fea0003800200 */
.L_x_41:
[----:B------:R-:W-:Y:S01]  /*2710*/  UIADD3 UR20, UPT, UPT, UR20, 0x1, URZ ;  /* 0x0000000114147890 */ /* 0x000fe2000fffe0ff */
[----:B------:R-:W-:-:S03]  /*2720*/  UMOV UR29, UR51 ;  /* 0x00000033001d7c82 */ /* 0x000fc60008000000 */
[----:B------:R-:W-:-:S09]  /*2730*/  UISETP.NE.AND UP0, UPT, UR20, UR28, UPT ;  /* 0x0000001c1400728c */ /* 0x000fd2000bf05270 */
[----:B------:R-:W-:Y:S05]  /*2740*/  BRA.U UP0, `(.L_x_43) ;  /* 0xfffffff900ec7547 */ /* 0x000fea000b83ffff */
.L_x_35:
[C---:B-1----:R-:W-:Y:S01]  /*2750*/  LEA R2, R14.reuse, UR4, 0x3 ;  /* 0x000000040e027c11 */ /* 0x042fe2000f8e18ff */
[----:B------:R-:W-:Y:S01]  /*2760*/  NOP ;  /* 0x0000000000007918 */ /* 0x000fe20000000000 */
[----:B---3--:R-:W-:Y:S02]  /*2770*/  SHF.L.U32 R3, R13, 0x1f, RZ ;  /* 0x0000001f0d037819 */ /* 0x008fe400000006ff */
[----:B------:R-:W-:Y:S02]  /*2780*/  LEA R4, R14, UR4, 0x4 ;  /* 0x000000040e047c11 */ /* 0x000fe4000f8e20ff */
[----:B------:R-:W1:Y:S02]  /*2790*/  SYNCS.PHASECHK.TRANS64.TRYWAIT P0, [R2+URZ+0x1c0], R3 ;  /* 0x0001c003020075a7 */ /* 0x000e6400080011ff */
[----:B-1----:R-:W-:Y:S05]  /*27a0*/  @!P0 BRA `(.L_x_44) ;  /* 0x000000c400f88947 */ /* 0x002fea0003800000 */
.L_x_215:
[----:B------:R-:W2:Y:S01]  /*27b0*/  LDS.128 R4, [R4+0x230] ;  /* 0x0002300004047984 */ /* 0x000ea20000000c00 */
[----:B------:R-:W-:Y:S01]  /*27c0*/  ISETP.GE.AND P0, PT, R43, 0x1, PT ;  /* 0x000000012b00780c */ /* 0x000fe20003f06270 */
[----:B-1----:R-:W-:Y:S01]  /*27d0*/  VIADD R2, R2, 0x1d0 ;  /* 0x000001d002027836 */ /* 0x002fe20000000000 */
[----:B------:R-:W-:Y:S01]  /*27e0*/  @!PT LDS RZ, [RZ] ;  /* 0x00000000fffff984 */ /* 0x000fe20000000800 */
[----:B------:R-:W-:Y:S01]  /*27f0*/  @!PT LDS RZ, [RZ] ;  /* 0x00000000fffff984 */ /* 0x000fe20000000800 */
[----:B------:R-:W-:Y:S01]  /*2800*/  @!PT LDS RZ, [RZ] ;  /* 0x00000000fffff984 */ /* 0x000fe20000000800 */
[----:B------:R-:W-:Y:S01]  /*2810*/  @!PT LDS RZ, [RZ] ;  /* 0x00000000fffff984 */ /* 0x000fe20000000800 */
[----:B------:R1:W-:Y:S06]  /*2820*/  MEMBAR.ALL.CTA ;  /* 0x0000000000007992 */ /* 0x0003ec0000008000 */
[----:B-1----:R-:W1:Y:S01]  /*2830*/  FENCE.VIEW.ASYNC.S ;  /* 0x00000000000073c6 */ /* 0x002e620000000000 */
[----:B------:R-:W-:-:S04]  /*2840*/  PRMT R2, RZ, 0x654, R2 ;  /* 0x00000654ff027816 */ /* 0x000fc80000000002 */
[----:B-1----:R1:W-:Y:S01]  /*2850*/  SYNCS.ARRIVE.TRANS64.RED.A1T0 RZ, [R2+URZ], RZ ;  /* 0x000000ff02ff79a7 */ /* 0x0023e200081004ff */
[----:B--2---:R-:W-:-:S13]  /*2860*/  LOP3.LUT P2, RZ, R6, 0x1, RZ, 0xc0, !PT ;  /* 0x0000000106ff7812 */ /* 0x004fda000784c0ff */
[----:B------:R-:W-:Y:S01]  /*2870*/  @P2 SHF.R.U32.HI R3, RZ, 0x10, R5 ;  /* 0x00000010ff032819 */ /* 0x000fe20000011605 */
[----:B------:R-:W-:Y:S01]  /*2880*/  VOTEU.ANY UP0, P2 ;  /* 0x0000000000ff7886 */ /* 0x000fe20001000100 */
[----:B------:R-:W-:Y:S02]  /*2890*/  @P2 MOV R10, R4 ;  /* 0x00000004000a2202 */ /* 0x000fe40000000f00 */
[----:B------:R-:W-:Y:S02]  /*28a0*/  @P2 R2UR.BROADCAST UR8, R3 ;  /* 0x00000000030822ca */ /* 0x000fe400008e0000 */
[----:B------:R-:W-:-:S11]  /*28b0*/  @P2 LOP3.LUT R9, R5, 0xffff, RZ, 0xc0, !PT ;  /* 0x0000ffff05092812 */ /* 0x000fd600078ec0ff */
[----:B------:R-:W-:Y:S01]  /*28c0*/  @UP0 UMOV UR44, UR8 ;  /* 0x00000008002c0c82 */ /* 0x000fe20008000000 */
[----:B-1----:R-:W-:Y:S05]  /*28d0*/  @!P0 BRA `(.L_x_45) ;  /* 0x0000000000b88947 */ /* 0x002fea0003800000 */
[----:B------:R-:W1:Y:S01]  /*28e0*/  LDC.64 R4, c[0x0][0xf18] ;  /* 0x0003c600ff047b82 */ /* 0x000e620000000a00 */
[----:B------:R-:W-:-:S07]  /*28f0*/  ISETP.NE.AND P3, PT, R43, 0x1, PT ;  /* 0x000000012b00780c */ /* 0x000fce0003f65270 */
[----:B------:R-:W4:Y:S08]  /*2900*/  LDC.64 R6, c[0x0][0xf10] ;  /* 0x0003c400ff067b82 */ /* 0x000f300000000a00 */
[----:B------:R-:W2:Y:S08]  /*2910*/  LDC R16, c[0x0][0xf20] ;  /* 0x0003c800ff107b82 */ /* 0x000eb00000000800 */
[----:B------:R-:W3:Y:S01]  /*2920*/  LDC R17, c[0x0][0xf0c] ;  /* 0x0003c300ff117b82 */ /* 0x000ee20000000800 */
[----:B-1----:R-:W-:Y:S01]  /*2930*/  IMAD.HI.U32 R19, R0, R5, RZ ;  /* 0x0000000500137227 */ /* 0x002fe200078e00ff */
[----:B------:R-:W-:-:S03]  /*2940*/  ISETP.NE.AND P0, PT, R4, 0x1, PT ;  /* 0x000000010400780c */ /* 0x000fc60003f05270 */
[----:B------:R-:W-:-:S03]  /*2950*/  IMAD.HI.U32 R5, R9, R5, RZ ;  /* 0x0000000509057227 */ /* 0x000fc600078e00ff */
[----:B------:R-:W1:Y:S01]  /*2960*/  LDC.64 R2, c[0x0][0xf28] ;  /* 0x0003ca00ff027b82 */ /* 0x000e620000000a00 */
[----:B----4-:R-:W-:-:S04]  /*2970*/  IMAD.HI.U32 R20, R8, R6, RZ ;  /* 0x0000000608147227 */ /* 0x010fc800078e00ff */
[----:B------:R-:W-:Y:S01]  /*2980*/  IMAD.HI.U32 R21, R10, R6, RZ ;  /* 0x000000060a157227 */ /* 0x000fe200078e00ff */
[----:B------:R-:W-:Y:S02]  /*2990*/  SHF.R.U32.HI R20, RZ, R7, R20 ;  /* 0x00000007ff147219 */ /* 0x000fe40000011614 */
[-C--:B--2---:R-:W-:Y:S02]  /*29a0*/  SHF.R.U32.HI R19, RZ, R16.reuse, R19 ;  /* 0x00000010ff137219 */ /* 0x084fe40000011613 */
[----:B------:R-:W-:Y:S02]  /*29b0*/  SHF.R.U32.HI R5, RZ, R16, R5 ;  /* 0x00000010ff057219 */ /* 0x000fe40000011605 */
[----:B------:R-:W-:Y:S02]  /*29c0*/  SEL R19, R0, R19, !P0 ;  /* 0x0000001300137207 */ /* 0x000fe40004000000 */
[----:B------:R-:W-:Y:S02]  /*29d0*/  SHF.R.U32.HI R21, RZ, R7, R21 ;  /* 0x00000007ff157219 */ /* 0x000fe40000011615 */
[----:B---3--:R-:W-:-:S02]  /*29e0*/  ISETP.NE.AND P1, PT, R17, 0x1, PT ;  /* 0x000000011100780c */ /* 0x008fc40003f25270 */
[----:B------:R-:W-:Y:S02]  /*29f0*/  SEL R5, R9, R5, !P0 ;  /* 0x0000000509057207 */ /* 0x000fe40004000000 */
[----:B------:R-:W-:Y:S02]  /*2a00*/  SEL R20, R8, R20, !P1 ;  /* 0x0000001408147207 */ /* 0x000fe40004800000 */
[----:B------:R-:W-:Y:S01]  /*2a10*/  SEL R21, R10, R21, !P1 ;  /* 0x000000150a157207 */ /* 0x000fe20004800000 */
[----:B-1----:R-:W-:-:S04]  /*2a20*/  IMAD.HI.U32 R18, R19, R2, RZ ;  /* 0x0000000213127227 */ /* 0x002fc800078e00ff */
[----:B------:R-:W-:Y:S01]  /*2a30*/  IMAD.HI.U32 R6, R20, R2, RZ ;  /* 0x0000000214067227 */ /* 0x000fe200078e00ff */
[----:B------:R-:W-:-:S04]  /*2a40*/  @P3 SHF.R.U32.HI R19, RZ, R3, R18 ;  /* 0x00000003ff133219 */ /* 0x000fc80000011612 */
[----:B------:R-:W-:Y:S01]  /*2a50*/  @P3 SHF.R.U32.HI R20, RZ, R3, R6 ;  /* 0x00000003ff143219 */ /* 0x000fe20000011606 */
[----:B------:R-:W-:-:S04]  /*2a60*/  IMAD R19, R43, R19, RZ ;  /* 0x000000132b137224 */ /* 0x000fc800078e02ff */
[----:B------:R-:W-:Y:S01]  /*2a70*/  IMAD R6, R43, R20, RZ ;  /* 0x000000142b067224 */ /* 0x000fe200078e02ff */
[----:B------:R-:W-:-:S04]  /*2a80*/  ISETP.GE.AND P0, PT, R5, R19, PT ;  /* 0x000000130500720c */ /* 0x000fc80003f06270 */
[----:B------:R-:W-:Y:S01]  /*2a90*/  ISETP.GE.OR P0, PT, R21, R6, P0 ;  /* 0x000000061500720c */ /* 0x000fe20000706670 */
[----:B------:R-:W-:-:S05]  /*2aa0*/  IMAD.HI.U32 R6, R5, R2, RZ ;  /* 0x0000000205067227 */ /* 0x000fca00078e00ff */
[----:B------:R-:W-:-:S04]  /*2ab0*/  SHF.R.U32.HI R6, RZ, R3, R6 ;  /* 0x00000003ff067219 */ /* 0x000fc80000011606 */
[----:B------:R-:W-:-:S03]  /*2ac0*/  SEL R6, R5, R6, !P3 ;  /* 0x0000000605067207 */ /* 0x000fc60005800000 */
[----:B------:R-:W-:-:S04]  /*2ad0*/  @!P0 IMAD.HI.U32 R7, R21, R2, RZ ;  /* 0x0000000215078227 */ /* 0x000fc800078e00ff */
[----:B------:R-:W-:Y:S01]  /*2ae0*/  IMAD.MOV R2, RZ, RZ, -R6 ;  /* 0x000000ffff027224 */ /* 0x000fe200078e0a06 */
[----:B------:R-:W-:Y:S02]  /*2af0*/  @!P0 SHF.R.U32.HI R3, RZ, R3, R7 ;  /* 0x00000003ff038219 */ /* 0x000fe40000011607 */
[----:B------:R-:W-:Y:S01]  /*2b00*/  IADD3 R7, PT, PT, -R5, RZ, RZ ;  /* 0x000000ff05077210 */ /* 0x000fe20007ffe1ff */
[----:B------:R-:W-:Y:S01]  /*2b10*/  IMAD R2, R43, R2, R5 ;  /* 0x000000022b027224 */ /* 0x000fe200078e0205 */
[----:B------:R-:W-:-:S03]  /*2b20*/  @!P0 SEL R3, R21, R3, !P3 ;  /* 0x0000000315038207 */ /* 0x000fc60005800000 */
[----:B------:R-:W-:Y:S02]  /*2b30*/  IMAD R7, R4, R7, R9 ;  /* 0x0000000704077224 */ /* 0x000fe400078e0209 */
[--C-:B------:R-:W-:Y:S02]  /*2b40*/  @!P0 IMAD.IADD R6, R6, 0x1, -R3.reuse ;  /* 0x0000000106068824 */ /* 0x100fe400078e0a03 */
[----:B------:R-:W-:Y:S01]  /*2b50*/  @!P0 IMAD R3, R2, R20, R3 ;  /* 0x0000001402038224 */ /* 0x000fe200078e0203 */
[----:B------:R-:W-:Y:S01]  /*2b60*/  IADD3 R2, PT, PT, -R21, RZ, RZ ;  /* 0x000000ff15027210 */ /* 0x000fe20007ffe1ff */
[----:B------:R-:W-:Y:S02]  /*2b70*/  @!P0 IMAD R5, R43, R6, R21 ;  /* 0x000000062b058224 */ /* 0x000fe400078e0215 */
[----:B------:R-:W-:Y:S02]  /*2b80*/  @!P0 IMAD.MOV.U32 R21, RZ, RZ, R3 ;  /* 0x000000ffff158224 */ /* 0x000fe400078e0003 */
[----:B------:R-:W-:-:S02]  /*2b90*/  IMAD R2, R17, R2, R10 ;  /* 0x0000000211027224 */ /* 0x000fc400078e020a */
[----:B------:R-:W-:Y:S02]  /*2ba0*/  IMAD R9, R5, R4, R7 ;  /* 0x0000000405097224 */ /* 0x000fe400078e0207 */
[----:B------:R-:W-:Y:S02]  /*2bb0*/  IMAD R10, R21, R17, R2 ;  /* 0x00000011150a7224 */ /* 0x000fe400078e0202 */
.L_x_45:
[----:B------:R-:W1:Y:S02]  /*2bc0*/  LDCU UR8, c[0x0][0xf30] ;  /* 0x0001e600ff0877ac */ /* 0x000e640008000800 */
[----:B-1----:R-:W-:-:S09]  /*2bd0*/  UISETP.NE.AND UP0, UPT, UR8, 0x1, UPT ;  /* 0x000000010800788c */ /* 0x002fd2000bf05270 */
[----:B------:R-:W-:Y:S05]  /*2be0*/  BRA.U UP0, `(.L_x_46) ;  /* 0x0000000100407547 */ /* 0x000fea000b800000 */
[----:B------:R-:W1:Y:S08]  /*2bf0*/  LDC.64 R4, c[0x0][0xf10] ;  /* 0x0003c400ff047b82 */ /* 0x000e700000000a00 */
[----:B------:R-:W2:Y:S08]  /*2c00*/  LDC.64 R2, c[0x0][0xf18] ;  /* 0x0003c600ff027b82 */ /* 0x000eb00000000a00 */
[----:B------:R-:W3:Y:S08]  /*2c10*/  LDC R6, c[0x0][0xf20] ;  /* 0x0003c800ff067b82 */ /* 0x000ef00000000800 */
[----:B------:R-:W4:Y:S01]  /*2c20*/  LDC R7, c[0x0][0xf0c] ;  /* 0x0003c300ff077b82 */ /* 0x000f220000000800 */
[----:B-1----:R-:W-:-:S05]  /*2c30*/  IMAD.HI.U32 R4, R10, R4, RZ ;  /* 0x000000040a047227 */ /* 0x002fca00078e00ff */
[----:B------:R-:W-:Y:S01]  /*2c40*/  SHF.R.U32.HI R4, RZ, R5, R4 ;  /* 0x00000005ff047219 */ /* 0x000fe20000011604 */
[----:B--2---:R-:W-:Y:S01]  /*2c50*/  IMAD.HI.U32 R3, R9, R3, RZ ;  /* 0x0000000309037227 */ /* 0x004fe200078e00ff */
[----:B------:R-:W-:-:S04]  /*2c60*/  ISETP.NE.AND P0, PT, R2, 0x1, PT ;  /* 0x000000010200780c */ /* 0x000fc80003f05270 */
[----:B---3--:R-:W-:-:S04]  /*2c70*/  SHF.R.U32.HI R3, RZ, R6, R3 ;  /* 0x00000006ff037219 */ /* 0x008fc80000011603 */
[----:B------:R-:W-:Y:S02]  /*2c80*/  SEL R3, R9, R3, !P0 ;  /* 0x0000000309037207 */ /* 0x000fe40004000000 */
[----:B----4-:R-:W-:-:S04]  /*2c90*/  ISETP.NE.AND P1, PT, R7, 0x1, PT ;  /* 0x000000010700780c */ /* 0x010fc80003f25270 */
[----:B------:R-:W-:-:S05]  /*2ca0*/  SEL R4, R10, R4, !P1 ;  /* 0x000000040a047207 */ /* 0x000fca0004800000 */
[----:B------:R-:W-:Y:S02]  /*2cb0*/  IMAD.IADD R5, R3, 0x1, -R4 ;  /* 0x0000000103057824 */ /* 0x000fe400078e0a04 */
[----:B------:R-:W-:Y:S02]  /*2cc0*/  IMAD.IADD R3, R4, 0x1, -R3 ;  /* 0x0000000104037824 */ /* 0x000fe400078e0a03 */
[----:B------:R-:W-:Y:S02]  /*2cd0*/  IMAD R10, R5, R7, R10 ;  /* 0x00000007050a7224 */ /* 0x000fe400078e020a */
[----:B------:R-:W-:-:S07]  /*2ce0*/  IMAD R9, R3, R2, R9 ;  /* 0x0000000203097224 */ /* 0x000fce00078e0209 */
.L_x_46:
[----:B------:R-:W-:Y:S01]  /*2cf0*/  VIADD R14, R14, 0x1 ;  /* 0x000000010e0e7836 */ /* 0x000fe20000000000 */
[----:B------:R-:W-:Y:S01]  /*2d00*/  PLOP3.LUT P1, PT, PT, PT, PT, 0x80, 0x8 ;  /* 0x000000000008781c */ /* 0x000fe20003f2f070 */
[----:B------:R-:W-:Y:S02]  /*2d10*/  VIADD R2, R10, UR39 ;  /* 0x000000270a027c36 */ /* 0x000fe40008000000 */
[----:B------:R-:W-:Y:S01]  /*2d20*/  VIADD R3, R9, UR38 ;  /* 0x0000002609037c36 */ /* 0x000fe20008000000 */
[----:B------:R-:W-:Y:S02]  /*2d30*/  ISETP.NE.AND P0, PT, R14, 0x2, PT ;  /* 0x000000020e00780c */ /* 0x000fe40003f05270 */
[----:B------:R-:W-:Y:S02]  /*2d40*/  R2UR UR27, R2 ;  /* 0x00000000021b72ca */ /* 0x000fe400000e0000 */
[----:B------:R-:W-:Y:S02]  /*2d50*/  SEL R2, RZ, 0x1, P0 ;  /* 0x00000001ff027807 */ /* 0x000fe40000000000 */
[----:B------:R-:W-:-:S02]  /*2d60*/  R2UR UR11, R3 ;  /* 0x00000000030b72ca */ /* 0x000fc400000e0000 */
[----:B------:R-:W-:Y:S02]  /*2d70*/  LOP3.LUT R13, R13, R2, RZ, 0x3c, !PT ;  /* 0x000000020d0d7212 */ /* 0x000fe400078e3cff */
[----:B------:R-:W-:Y:S01]  /*2d80*/  SEL R14, R14, RZ, P0 ;  /* 0x000000ff0e0e7207 */ /* 0x000fe20000000000 */
[----:B------:R-:W-:Y:S10]  /*2d90*/  @P2 BRA `(.L_x_47) ;  /* 0xffffffec00b42947 */ /* 0x000ff4000383ffff */
[----:B------:R-:W-:Y:S01]  /*2da0*/  UIADD3 UR4, UPT, UPT, UR4, 0xb8, URZ ;  /* 0x000000b804047890 */ /* 0x000fe2000fffe0ff */
[----:B------:R-:W-:-:S03]  /*2db0*/  SHF.L.U32 R2, R15, 0x1f, RZ ;  /* 0x0000001f0f027819 */ /* 0x000fc600000006ff */
[----:B------:R-:W-:-:S09]  /*2dc0*/  ULEA UR5, UR51, UR4, 0x3 ;  /* 0x0000000433057291 */ /* 0x000fd2000f8e18ff */
[----:B------:R-:W1:Y:S02]  /*2dd0*/  SYNCS.PHASECHK.TRANS64.TRYWAIT P0, [UR5], R2 ;  /* 0x00000002ff0075a7 */ /* 0x000e640008001105 */
[----:B-1----:R-:W-:Y:S05]  /*2de0*/  @!P0 BRA `(.L_x_48) ;  /* 0x000000c0007c8947 */ /* 0x002fea0003800000 */
.L_x_217:
[----:B------:R-:W-:-:S04]  /*2df0*/  UIADD3 UR6, UPT, UPT, UR51, 0x1, URZ ;  /* 0x0000000133067890 */ /* 0x000fc8000fffe0ff */
[----:B------:R-:W-:-:S04]  /*2e00*/  UISETP.NE.AND UP0, UPT, UR6, 0x17, UPT ;  /* 0x000000170600788c */ /* 0x000fc8000bf05270 */
[----:B------:R-:W-:Y:S02]  /*2e10*/  USEL UR7, URZ, 0x1, UP0 ;  /* 0x00000001ff077887 */ /* 0x000fe40008000000 */
[----:B------:R-:W-:-:S04]  /*2e20*/  USEL UR6, UR6, URZ, UP0 ;  /* 0x000000ff06067287 */ /* 0x000fc80008000000 */
[----:B------:R-:W-:Y:S01]  /*2e30*/  ULEA UR5, UR6, UR4, 0x3 ;  /* 0x0000000406057291 */ /* 0x000fe2000f8e18ff */
[----:B-1----:R-:W-:-:S04]  /*2e40*/  LOP3.LUT R2, R15, UR7, RZ, 0x3c, !PT ;  /* 0x000000070f027c12 */ /* 0x002fc8000f8e3cff */
[----:B------:R-:W-:-:S04]  /*2e50*/  SHF.L.U32 R3, R2, 0x1f, RZ ;  /* 0x0000001f02037819 */ /* 0x000fc800000006ff */
[----:B------:R-:W1:Y:S02]  /*2e60*/  SYNCS.PHASECHK.TRANS64.TRYWAIT P0, [UR5], R3 ;  /* 0x00000003ff0075a7 */ /* 0x000e640008001105 */
[----:B-1----:R-:W-:Y:S05]  /*2e70*/  @!P0 BRA `(.L_x_49) ;  /* 0x000000c000708947 */ /* 0x002fea0003800000 */
.L_x_219:
[----:B------:R-:W-:-:S04]  /*2e80*/  UIADD3 UR6, UPT, UPT, UR6, 0x1, URZ ;  /* 0x0000000106067890 */ /* 0x000fc8000fffe0ff */
[----:B------:R-:W-:-:S04]  /*2e90*/  UISETP.NE.AND UP0, UPT, UR6, 0x17, UPT ;  /* 0x000000170600788c */ /* 0x000fc8000bf05270 */
[----:B------:R-:W-:Y:S02]  /*2ea0*/  USEL UR7, URZ, 0x1, UP0 ;  /* 0x00000001ff077887 */ /* 0x000fe40008000000 */
[----:B------:R-:W-:-:S04]  /*2eb0*/  USEL UR6, UR6, URZ, UP0 ;  /* 0x000000ff06067287 */ /* 0x000fc80008000000 */
[----:B------:R-:W-:Y:S01]  /*2ec0*/  ULEA UR5, UR6, UR4, 0x3 ;  /* 0x0000000406057291 */ /* 0x000fe2000f8e18ff */
[----:B------:R-:W-:-:S04]  /*2ed0*/  LOP3.LUT R2, R2, UR7, RZ, 0x3c, !PT ;  /* 0x0000000702027c12 */ /* 0x000fc8000f8e3cff */
[----:B-1----:R-:W-:-:S04]  /*2ee0*/  SHF.L.U32 R3, R2, 0x1f, RZ ;  /* 0x0000001f02037819 */ /* 0x002fc800000006ff */
[----:B------:R-:W1:Y:S02]  /*2ef0*/  SYNCS.PHASECHK.TRANS64.TRYWAIT P0, [UR5], R3 ;  /* 0x00000003ff0075a7 */ /* 0x000e640008001105 */
[----:B-1----:R-:W-:Y:S05]  /*2f00*/  @!P0 BRA `(.L_x_50) ;  /* 0x000000c000648947 */ /* 0x002fea0003800000 */
.L_x_221:
        /* <DEDUP_REMOVED lines=9> */
.L_x_223:
        /* <DEDUP_REMOVED lines=9> */
.L_x_225:
        /* <DEDUP_REMOVED lines=9> */
.L_x_227:
        /* <DEDUP_REMOVED lines=9> */
.L_x_229:
        /* <DEDUP_REMOVED lines=9> */
.L_x_231:
        /* <DEDUP_REMOVED lines=9> */
.L_x_233:
        /* <DEDUP_REMOVED lines=9> */
.L_x_235:
        /* <DEDUP_REMOVED lines=9> */
.L_x_237:
        /* <DEDUP_REMOVED lines=9> */
.L_x_239:
        /* <DEDUP_REMOVED lines=9> */
.L_x_241:
        /* <DEDUP_REMOVED lines=9> */
.L_x_243:
        /* <DEDUP_REMOVED lines=9> */
.L_x_245:
        /* <DEDUP_REMOVED lines=9> */
.L_x_247:
        /* <DEDUP_REMOVED lines=9> */
.L_x_249:
        /* <DEDUP_REMOVED lines=9> */
.L_x_251:
        /* <DEDUP_REMOVED lines=9> */
.L_x_253:
        /* <DEDUP_REMOVED lines=9> */
.L_x_255:
        /* <DEDUP_REMOVED lines=9> */
.L_x_257:
        /* <DEDUP_REMOVED lines=9> */
.L_x_259:
[----:B------:R-:W-:-:S04]  /*39c0*/  UIADD3 UR6, UPT, UPT, UR6, 0x1, URZ ;  /* 0x0000000106067890 */ /* 0x000fc8000fffe0ff */
[----:B------:R-:W-:-:S04]  /*39d0*/  UISETP.NE.AND UP0, UPT, UR6, 0x17, UPT ;  /* 0x000000170600788c */ /* 0x000fc8000bf05270 */
[----:B------:R-:W-:Y:S02]  /*39e0*/  USEL UR5, URZ, 0x1, UP0 ;  /* 0x00000001ff057887 */ /* 0x000fe40008000000 */
[----:B------:R-:W-:-:S04]  /*39f0*/  USEL UR6, UR6, URZ, UP0 ;  /* 0x000000ff06067287 */ /* 0x000fc80008000000 */
[----:B------:R-:W-:Y:S01]  /*3a00*/  ULEA UR6, UR6, UR4, 0x3 ;  /* 0x0000000406067291 */ /* 0x000fe2000f8e18ff */
[----:B------:R-:W-:-:S04]  /*3a10*/  LOP3.LUT R2, R2, UR5, RZ, 0x3c, !PT ;  /* 0x0000000502027c12 */ /* 0x000fc8000f8e3cff */
[----:B------:R-:W-:Y:S01]  /*3a20*/  SHF.L.U32 R2, R2, 0x1f, RZ ;  /* 0x0000001f02027819 */ /* 0x000fe200000006ff */
[----:B-1----:R-:W-:-:S07]  /*3a30*/  IMAD.U32 R0, RZ, RZ, UR6 ;  /* 0x00000006ff007e24 */ /* 0x002fce000f8e00ff */
.L_x_70:
[----:B-1----:R1:W2:Y:S02]  /*3a40*/  SYNCS.PHASECHK.TRANS64.TRYWAIT P0, [R0+URZ], R2 ;  /* 0x00000002000075a7 */ /* 0x0022a400080011ff */
[----:B--2---:R-:W-:Y:S05]  /*3a50*/  @!P0 NANOSLEEP.SYNCS 0x989680 ;  /* 0x009896800000895d */ /* 0x004fea0003900000 */
[----:B------:R-:W2:Y:S02]  /*3a60*/  @!P0 SYNCS.PHASECHK.TRANS64 P0, [R0+URZ], R2 ;  /* 0x00000002000085a7 */ /* 0x000ea400080010ff */
[----:B--2---:R-:W-:Y:S05]  /*3a70*/  @P0 EXIT ;  /* 0x000000000000094d */ /* 0x004fea0003800000 */
[----:B------:R-:W-:Y:S05]  /*3a80*/  BRA `(.L_x_70) ;  /* 0xfffffffc00ec7947 */ /* 0x000fea000383ffff */
.L_x_23:
[----:B------:R-:W-:-:S04]  /*3a90*/  UISETP.NE.AND UP0, UPT, UR37, URZ, UPT ;  /* 0x000000ff2500728c */ /* 0x000fc8000bf05270 */
[----:B------:R-:W-:-:S09]  /*3aa0*/  UISETP.NE.OR UP0, UPT, UR16, 0x1, UP0 ;  /* 0x000000011000788c */ /* 0x000fd20008705670 */
[----:B------:R-:W-:Y:S05]  /*3ab0*/  BRA.U UP0, `(.L_x_71) ;  /* 0x0000000500487547 */ /* 0x000fea000b800000 */
[----:B------:R-:W-:Y:S01]  /*3ac0*/  ISETP.GE.U32.AND P2, PT, R2, 0x8, PT ;  /* 0x000000080200780c */ /* 0x000fe20003f46070 */
[----:B------:R-:W-:Y:S01]  /*3ad0*/  IMAD.MOV.U32 R12, RZ, RZ, 0x1 ;  /* 0x00000001ff0c7424 */ /* 0x000fe200078e00ff */
[----:B------:R-:W-:Y:S02]  /*3ae0*/  CS2R R10, SRZ ;  /* 0x00000000000a7805 */ /* 0x000fe4000001ff00 */
[----:B------:R-:W-:Y:S01]  /*3af0*/  CS2R R8, SRZ ;  /* 0x0000000000087805 */ /* 0x000fe2000001ff00 */
[----:B------:R-:W-:Y:S01]  /*3b00*/  UMOV UR4, 0x400 ;  /* 0x0000040000047882 */ /* 0x000fe20000000000 */
[----:B------:R-:W-:Y:S01]  /*3b10*/  UMOV UR6, URZ ;  /* 0x000000ff00067c82 */ /* 0x000fe20008000000 */
[----:B------:R-:W-:-:S12]  /*3b20*/  ULEA UR37, UR37, UR4, 0x18 ;  /* 0x0000000425257291 */ /* 0x000fd8000f8ec0ff */
.L_x_75:
[----:B------:R-:W-:Y:S02]  /*3b30*/  LEA R0, R8, UR37, 0x3 ;  /* 0x0000002508007c11 */ /* 0x000fe4000f8e18ff */
[----:B------:R-:W-:-:S03]  /*3b40*/  SHF.L.U32 R4, R9, 0x1f, RZ ;  /* 0x0000001f09047819 */ /* 0x000fc600000006ff */
[----:B------:R-:W-:Y:S01]  /*3b50*/  VIADD R5, R0, 0x210 ;  /* 0x0000021000057836 */ /* 0x000fe20000000000 */
[----:B------:R-:W3:Y:S02]  /*3b60*/  SYNCS.PHASECHK.TRANS64.TRYWAIT P0, [R0+URZ+0x200], R4 ;  /* 0x00020004000075a7 */ /* 0x000ee400080011ff */
[----:B---3--:R-:W-:Y:S05]  /*3b70*/  @!P0 BRA `(.L_x_72) ;  /* 0x000000bc00288947 */ /* 0x008fea0003800000 */
.L_x_260:
[----:B------:R-:W-:Y:S01]  /*3b80*/  ULEA UR5, UR6, UR37, 0x3 ;  /* 0x0000002506057291 */ /* 0x000fe2000f8e18ff */
[----:B---3--:R-:W-:Y:S01]  /*3b90*/  PRMT R0, RZ, 0x654, R5 ;  /* 0x00000654ff007816 */ /* 0x008fe20000000005 */
[----:B------:R-:W-:Y:S01]  /*3ba0*/  @!P2 IMAD.MOV.U32 R4, RZ, RZ, 0x10 ;  /* 0x00000010ff04a424 */ /* 0x000fe200078e00ff */
[----:B------:R-:W-:Y:S01]  /*3bb0*/  SHF.L.U32 R5, R12, 0x1f, RZ ;  /* 0x0000001f0c057819 */ /* 0x000fe200000006ff */
[----:B------:R-:W-:Y:S01]  /*3bc0*/  UIADD3 UR4, UPT, UPT, UR5, 0x1c0, URZ ;  /* 0x000001c005047890 */ /* 0x000fe2000fffe0ff */
[----:B------:R3:W-:Y:S05]  /*3bd0*/  SYNCS.ARRIVE.TRANS64.RED.A1T0 RZ, [R0+URZ], RZ ;  /* 0x000000ff00ff79a7 */ /* 0x0007ea00081004ff */
[----:B------:R-:W-:Y:S01]  /*3be0*/  IMAD.U32 R6, RZ, RZ, UR4 ;  /* 0x00000004ff067e24 */ /* 0x000fe2000f8e00ff */
[----:B------:R-:W4:Y:S04]  /*3bf0*/  SYNCS.PHASECHK.TRANS64.TRYWAIT P0, [UR5+0x1d0], R5 ;  /* 0x0001d005ff0075a7 */ /* 0x000f280008001105 */
[----:B------:R-:W-:Y:S01]  /*3c00*/  PRMT R6, R2, 0x654, R6 ;  /* 0x0000065402067816 */ /* 0x000fe20000000006 */
[----:B---34-:R-:W-:Y:S06]  /*3c10*/  @!P0 BRA `(.L_x_73) ;  /* 0x000000bc00148947 */ /* 0x018fec0003800000 */
.L_x_262:
[----:B------:R-:W-:Y:S01]  /*3c20*/  ULEA UR4, UR6, UR37, 0x4 ;  /* 0x0000002506047291 */ /* 0x000fe2000f8e20ff */
[----:B------:R-:W-:Y:S01]  /*3c30*/  SEL R3, R6, R3, !P2 ;  /* 0x0000000306037207 */ /* 0x000fe20005000000 */
[----:B------:R-:W-:Y:S01]  /*3c40*/  UIADD3 UR5, UPT, UPT, UR5, 0x1c0, URZ ;  /* 0x000001c005057890 */ /* 0x000fe2000fffe0ff */
[----:B---3--:R-:W-:Y:S01]  /*3c50*/  LEA R0, R11, UR37, 0x3 ;  /* 0x000000250b007c11 */ /* 0x008fe2000f8e18ff */
[----:B------:R-:W-:Y:S01]  /*3c60*/  UIADD3 UR4, UPT, UPT, UR4, 0x230, URZ ;  /* 0x0000023004047890 */ /* 0x000fe2000fffe0ff */
[----:B------:R3:W-:Y:S01]  /*3c70*/  @!P2 SYNCS.ARRIVE.TRANS64.RED RZ, [R3+URZ], R4 ;  /* 0x0000000403ffa9a7 */ /* 0x0007e200080004ff */
[----:B------:R-:W-:Y:S01]  /*3c80*/  UIADD3 UR6, UPT, UPT, UR6, 0x1, URZ ;  /* 0x0000000106067890 */ /* 0x000fe2000fffe0ff */
[----:B------:R-:W-:-:S03]  /*3c90*/  VIADD R8, R8, 0x1 ;  /* 0x0000000108087836 */ /* 0x000fc60000000000 */
[----:B------:R-:W-:Y:S02]  /*3ca0*/  UISETP.NE.AND UP0, UPT, UR6, 0x2, UPT ;  /* 0x000000020600788c */ /* 0x000fe4000bf05270 */
[----:B------:R-:W-:Y:S01]  /*3cb0*/  ISETP.NE.AND P0, PT, R8, 0x2, PT ;  /* 0x000000020800780c */ /* 0x000fe20003f05270 */
[----:B------:R-:W-:Y:S06]  /*3cc0*/  UGETNEXTWORKID.BROADCAST [UR4], [UR5] ;  /* 0x00000000040073ca */ /* 0x000fec0008000100 */
[----:B------:R-:W-:Y:S02]  /*3cd0*/  USEL UR4, URZ, 0x1, UP0 ;  /* 0x00000001ff047887 */ /* 0x000fe40008000000 */
[----:B------:R-:W-:-:S04]  /*3ce0*/  USEL UR6, UR6, URZ, UP0 ;  /* 0x000000ff06067287 */ /* 0x000fc80008000000 */
[----:B------:R-:W-:Y:S02]  /*3cf0*/  LOP3.LUT R12, R12, UR4, RZ, 0x3c, !PT ;  /* 0x000000040c0c7c12 */ /* 0x000fe4000f8e3cff */
[----:B---3--:R-:W-:-:S04]  /*3d00*/  SHF.L.U32 R4, R10, 0x1f, RZ ;  /* 0x0000001f0a047819 */ /* 0x008fc800000006ff */
[----:B------:R-:W3:Y:S02]  /*3d10*/  SYNCS.PHASECHK.TRANS64.TRYWAIT P1, [R0+URZ+0x1c0], R4 ;  /* 0x0001c004000075a7 */ /* 0x000ee400080211ff */
[----:B---3--:R-:W-:Y:S05]  /*3d20*/  @!P1 BRA `(.L_x_74) ;  /* 0x000000b800e89947 */ /* 0x008fea0003800000 */
.L_x_263:
[C---:B---3--:R-:W-:Y:S01]  /*3d30*/  LEA R4, R11.reuse, UR37, 0x4 ;  /* 0x000000250b047c11 */ /* 0x048fe2000f8e20ff */
[----:B------:R-:W-:Y:S01]  /*3d40*/  VIADD R0, R0, 0x1d0 ;  /* 0x000001d000007836 */ /* 0x000fe20000000000 */
[----:B------:R-:W-:Y:S01]  /*3d50*/  SEL R8, R8, RZ, P0 ;  /* 0x000000ff08087207 */ /* 0x000fe20000000000 */
[----:B------:R-:W-:-:S03]  /*3d60*/  VIADD R11, R11, 0x1 ;  /* 0x000000010b0b7836 */ /* 0x000fc60000000000 */
[----:B------:R-:W3:Y:S01]  /*3d70*/  LDS.128 R4, [R4+0x230] ;  /* 0x0002300004047984 */ /* 0x000ee20000000c00 */
[----:B------:R-:W-:Y:S02]  /*3d80*/  PRMT R0, RZ, 0x654, R0 ;  /* 0x00000654ff007816 */ /* 0x000fe40000000000 */
[C---:B------:R-:W-:Y:S01]  /*3d90*/  ISETP.NE.AND P1, PT, R11.reuse, 0x2, PT ;  /* 0x000000020b00780c */ /* 0x040fe20003f25270 */
[----:B------:R-:W-:Y:S01]  /*3da0*/  @!PT LDS RZ, [RZ] ;  /* 0x00000000fffff984 */ /* 0x000fe20000000800 */
[----:B------:R-:W-:Y:S01]  /*3db0*/  @!PT LDS RZ, [RZ] ;  /* 0x00000000fffff984 */ /* 0x000fe20000000800 */
[----:B------:R-:W-:Y:S01]  /*3dc0*/  @!PT LDS RZ, [RZ] ;  /* 0x00000000fffff984 */ /* 0x000fe20000000800 */
[----:B------:R-:W-:Y:S01]  /*3dd0*/  @!PT LDS RZ, [RZ] ;  /* 0x00000000fffff984 */ /* 0x000fe20000000800 */
[----:B------:R4:W-:Y:S06]  /*3de0*/  MEMBAR.ALL.CTA ;  /* 0x0000000000007992 */ /* 0x0009ec0000008000 */
[----:B----4-:R-:W4:Y:S01]  /*3df0*/  FENCE.VIEW.ASYNC.S ;  /* 0x00000000000073c6 */ /* 0x010f220000000000 */
[----:B------:R-:W-:Y:S01]  /*3e00*/  SEL R11, R11, RZ, P1 ;  /* 0x000000ff0b0b7207 */ /* 0x000fe20000800000 */
[----:B----4-:R4:W-:Y:S01]  /*3e10*/  SYNCS.ARRIVE.TRANS64.RED.A1T0 RZ, [R0+URZ], RZ ;  /* 0x000000ff00ff79a7 */ /* 0x0109e200081004ff */
[----:B---3--:R-:W-:-:S02]  /*3e20*/  LOP3.LUT P3, RZ, R6, 0x1, RZ, 0xc0, !PT ;  /* 0x0000000106ff7812 */ /* 0x008fc4000786c0ff */
[----:B------:R-:W-:-:S04]  /*3e30*/  SEL R4, RZ, 0x1, P1 ;  /* 0x00000001ff047807 */ /* 0x000fc80000800000 */
[----:B------:R-:W-:Y:S02]  /*3e40*/  LOP3.LUT R10, R10, R4, RZ, 0x3c, !PT ;  /* 0x000000040a0a7212 */ /* 0x000fe400078e3cff */
[----:B----4-:R-:W-:-:S04]  /*3e50*/  SEL R0, RZ, 0x1, P0 ;  /* 0x00000001ff007807 */ /* 0x010fc80000000000 */
[----:B------:R-:W-:Y:S01]  /*3e60*/  LOP3.LUT R9, R9, R0, RZ, 0x3c, !PT ;  /* 0x0000000009097212 */ /* 0x000fe200078e3cff */
[----:B------:R-:W-:Y:S06]  /*3e70*/  @P3 BRA `(.L_x_75) ;  /* 0xfffffffc002c3947 */ /* 0x000fec000383ffff */
[----:B------:R-:W-:Y:S01]  /*3e80*/  ULEA UR5, UR6, UR37, 0x3 ;  /* 0x0000002506057291 */ /* 0x000fe2000f8e18ff */
[----:B------:R-:W-:-:S08]  /*3e90*/  SHF.L.U32 R2, R12, 0x1f, RZ ;  /* 0x0000001f0c027819 */ /* 0x000fd000000006ff */
[----:B------:R-:W3:Y:S02]  /*3ea0*/  SYNCS.PHASECHK.TRANS64 P0, [UR5+0x1d0], R2 ;  /* 0x0001d002ff0075a7 */ /* 0x000ee40008001005 */
[----:B---3--:R-:W-:Y:S05]  /*3eb0*/  @P0 BRA `(.L_x_76) ;  /* 0x0000000000080947 */ /* 0x008fea0003800000 */
[----:B------:R-:W3:Y:S02]  /*3ec0*/  SYNCS.PHASECHK.TRANS64.TRYWAIT P0, [UR5+0x1d0], R2 ;  /* 0x0001d002ff0075a7 */ /* 0x000ee40008001105 */
[----:B---3--:R-:W-:Y:S05]  /*3ed0*/  @!P0 BRA `(.L_x_77) ;  /* 0x000000b800908947 */ /* 0x008fea0003800000 */
.L_x_76:
[----:B------:R-:W-:-:S04]  /*3ee0*/  UIADD3 UR4, UPT, UPT, UR6, 0x1, URZ ;  /* 0x0000000106047890 */ /* 0x000fc8000fffe0ff */
[----:B------:R-:W-:-:S04]  /*3ef0*/  UISETP.NE.AND UP0, UPT, UR4, 0x2, UPT ;  /* 0x000000020400788c */ /* 0x000fc8000bf05270 */
[----:B------:R-:W-:Y:S02]  /*3f00*/  USEL UR7, URZ, 0x1, UP0 ;  /* 0x00000001ff077887 */ /* 0x000fe40008000000 */
[----:B------:R-:W-:-:S04]  /*3f10*/  USEL UR4, UR4, URZ, UP0 ;  /* 0x000000ff04047287 */ /* 0x000fc80008000000 */
[----:B------:R-:W-:Y:S01]  /*3f20*/  ULEA UR4, UR4, UR37, 0x3 ;  /* 0x0000002504047291 */ /* 0x000fe2000f8e18ff */
[----:B---3--:R-:W-:-:S04]  /*3f30*/  LOP3.LUT R2, R12, UR7, RZ, 0x3c, !PT ;  /* 0x000000070c027c12 */ /* 0x008fc8000f8e3cff */
[----:B------:R-:W-:-:S04]  /*3f40*/  SHF.L.U32 R0, R2, 0x1f, RZ ;  /* 0x0000001f02007819 */ /* 0x000fc800000006ff */
[----:B------:R-:W3:Y:S02]  /*3f50*/  SYNCS.PHASECHK.TRANS64 P0, [UR4+0x1d0], R0 ;  /* 0x0001d000ff0075a7 */ /* 0x000ee40008001004 */
[----:B--23--:R-:W-:Y:S05]  /*3f60*/  @P0 EXIT ;  /* 0x000000000000094d */ /* 0x00cfea0003800000 */
[----:B------:R-:W-:Y:S02]  /*3f70*/  SHF.L.U32 R2, R2, 0x1f, RZ ;  /* 0x0000001f02027819 */ /* 0x000fe400000006ff */
[----:B------:R-:W-:-:S07]  /*3f80*/  MOV R0, UR4 ;  /* 0x0000000400007c02 */ /* 0x000fce0008000f00 */
.L_x_78:
[----:B--2---:R2:W3:Y:S02]  /*3f90*/  SYNCS.PHASECHK.TRANS64.TRYWAIT P0, [R0+URZ+0x1d0], R2 ;  /* 0x0001d002000075a7 */ /* 0x0044e400080011ff */
[----:B---3--:R-:W-:Y:S05]  /*3fa0*/  @!P0 NANOSLEEP.SYNCS 0x989680 ;  /* 0x009896800000895d */ /* 0x008fea0003900000 */
[----:B------:R-:W3:Y:S02]  /*3fb0*/  @!P0 SYNCS.PHASECHK.TRANS64 P0, [R0+URZ+0x1d0], R2 ;  /* 0x0001d002000085a7 */ /* 0x000ee400080010ff */
[----:B---3--:R-:W-:Y:S05]  /*3fc0*/  @P0 EXIT ;  /* 0x000000000000094d */ /* 0x008fea0003800000 */
[----:B------:R-:W-:Y:S05]  /*3fd0*/  BRA `(.L_x_78) ;  /* 0xfffffffc00ec7947 */ /* 0x000fea000383ffff */
.L_x_71:
[----:B------:R-:W-:Y:S05]  /*3fe0*/  BRA.U UP5, `(.L_x_79) ;  /* 0x0000000d057c7547 */ /* 0x000fea000b800000 */
[----:B------:R-:W-:Y:S01]  /*3ff0*/  UMOV UR4, 0x40 ;  /* 0x0000004000047882 */ /* 0x000fe20000000000 */
[----:B------:R-:W-:Y:S01]  /*4000*/  NOP ;  /* 0x0000000000007918 */ /* 0x000fe20000000000 */
[----:B------:R-:W-:Y:S01]  /*4010*/  ULEA UR4, UR37, UR4, 0x18 ;  /* 0x0000000425047291 */ /* 0x000fe2000f8ec0ff */
[----:B------:R-:W-:Y:S02]  /*4020*/  UMOV UR5, 0x400 ;  /* 0x0000040000057882 */ /* 0x000fe40000000000 */
[----:B------:R-:W-:-:S06]  /*4030*/  ULEA UR37, UR37, UR5, 0x18 ;  /* 0x0000000525257291 */ /* 0x000fcc000f8ec0ff */
[----:B------:R-:W3:Y:S02]  /*4040*/  LDS.U8 R0, [UR4+0x1c] ;  /* 0x00001c04ff007984 */ /* 0x000ee40008000000 */
[----:B---3--:R-:W-:-:S13]  /*4050*/  ISETP.NE.AND P0, PT, R0, RZ, PT ;  /* 0x000000ff0000720c */ /* 0x008fda0003f05270 */
[----:B------:R-:W-:Y:S05]  /*4060*/  @P0 BRA `(.L_x_80) ;  /* 0x0000000000580947 */ /* 0x000fea0003800000 */
[----:B------:R-:W-:-:S13]  /*4070*/  ELECT P0, URZ, PT ;  /* 0x0000000000ff782f */ /* 0x000fda0003800000 */
[----:B------:R-:W-:Y:S05]  /*4080*/  @!P0 BRA `(.L_x_81) ;  /* 0x0000000000608947 */ /* 0x000fea0003800000 */
[----:B------:R-:W-:Y:S01]  /*4090*/  UMOV UR5, 0x10 ;  /* 0x0000001000057882 */ /* 0x000fe20000000000 */
[----:B------:R-:W-:Y:S01]  /*40a0*/  HFMA2 R0, -RZ, RZ, 0, 5.9604644775390625e-08 ;  /* 0x00000001ff007431 */ /* 0x000fe200000001ff */
[----:B------:R-:W-:-:S03]  /*40b0*/  MOV R2, 0xffff ;  /* 0x0000ffff00027802 */ /* 0x000fc60000000f00 */
[----:B------:R-:W-:Y:S04]  /*40c0*/  DEPBAR.LE SB3, 0x36 ;  /* 0x0000bd800000791a */ /* 0x000fe80000000000 */
[----:B------:R-:W3:Y:S02]  /*40d0*/  UTCATOMSWS.FIND_AND_SET.ALIGN UP0, UR5, UR5 ;  /* 0x00000005000575e3 */ /* 0x000ee40008000800 */
[----:B---3--:R-:W-:Y:S01]  /*40e0*/  MOV R4, UR5 ;  /* 0x0000000500047c02 */ /* 0x008fe20008000f00 */
[----:B------:R-:W-:Y:S06]  /*40f0*/  BRA.U UP0, `(.L_x_82) ;  /* 0x0000000100187547 */ /* 0x000fec000b800000 */
.L_x_83:
[----:B------:R-:W-:Y:S05]  /*4100*/  NANOSLEEP 0x64 ;  /* 0x000000640000795d */ /* 0x000fea0003800000 */
[----:B------:R-:W-:-:S05]  /*4110*/  UMOV UR5, 0x10 ;  /* 0x0000001000057882 */ /* 0x000fca0000000000 */
[----:B------:R-:W-:Y:S04]  /*4120*/  DEPBAR.LE SB3, 0x36 ;  /* 0x0000bd800000791a */ /* 0x000fe80000000000 */
[----:B------:R-:W3:Y:S02]  /*4130*/  UTCATOMSWS.FIND_AND_SET.ALIGN UP0, UR5, UR5 ;  /* 0x00000005000575e3 */ /* 0x000ee40008000800 */
[----:B---3--:R-:W-:Y:S01]  /*4140*/  MOV R4, UR5 ;  /* 0x0000000500047c02 */ /* 0x008fe20008000f00 */
[----:B------:R-:W-:Y:S05]  /*4150*/  BRA.U !UP0, `(.L_x_83) ;  /* 0xfffffffd08e87547 */ /* 0x000fea000b83ffff */
.L_x_82:
[-C--:B------:R-:W-:Y:S02]  /*4160*/  SHF.L.U32 R2, R2, R4.reuse, RZ ;  /* 0x0000000402027219 */ /* 0x080fe400000006ff */
[----:B------:R-:W-:Y:S01]  /*4170*/  SHF.L.U32 R0, R0, R4, RZ ;  /* 0x0000000400007219 */ /* 0x000fe200000006ff */
[----:B------:R-:W-:Y:S02]  /*4180*/  IMAD.SHL.U32 R4, R4, 0x20, RZ ;  /* 0x0000002004047824 */ /* 0x000fe400078e00ff */
[----:B------:R3:W-:Y:S04]  /*4190*/  ATOMS.OR RZ, [UR4+0x14], R2 ;  /* 0x00001402ffff798c */ /* 0x0007e8000b000004 */
[----:B------:R3:W-:Y:S04]  /*41a0*/  ATOMS.OR RZ, [UR4+0x18], R0 ;  /* 0x00001800ffff798c */ /* 0x0007e8000b000004 */
[----:B------:R3:W-:Y:S01]  /*41b0*/  STS [UR37+0x250], R4 ;  /* 0x00025004ff007988 */ /* 0x0007e20008000825 */
[----:B------:R-:W-:Y:S05]  /*41c0*/  BRA `(.L_x_81) ;  /* 0x0000000000107947 */ /* 0x000fea0003800000 */
.L_x_80:
[----:B------:R-:W-:Y:S02]  /*41d0*/  MOV R0, 0xffffffff ;  /* 0xffffffff00007802 */ /* 0x000fe40000000f00 */
[----:B------:R-:W-:-:S03]  /*41e0*/  MOV R4, 0x4210 ;  /* 0x0000421000047802 */ /* 0x000fc60000000f00 */
[----:B------:R3:W-:Y:S04]  /*41f0*/  STS [UR37+0x250], R0 ;  /* 0x00025000ff007988 */ /* 0x0007e80008000825 */
[----:B-123-5:R-:W-:Y:S05]  /*4200*/  CALL.REL.NOINC `($__internal_1_$__cuda_sm10x_tcgen05_guardrail_trap_phase_invalid_during_alloc) ;  /* 0x000000c0005c7944 */ /* 0x02efea0003c00000 */
.L_x_81:
[----:B------:R-:W-:Y:S05]  /*4210*/  WARPSYNC.ALL ;  /* 0x0000000000007948 */ /* 0x000fea0003800000 */
[----:B------:R-:W4:Y:S01]  /*4220*/  S2UR UR7, SR_CgaCtaId ;  /* 0x00000000000779c3 */ /* 0x000f220000008800 */
[----:B------:R-:W-:Y:S01]  /*4230*/  UMOV UR4, 0x400 ;  /* 0x0000040000047882 */ /* 0x000fe20000000000 */
[----:B------:R-:W-:-:S06]  /*4240*/  NOP ;  /* 0x0000000000007918 */ /* 0x000fcc0000000000 */
[----:B------:R-:W-:Y:S06]  /*4250*/  BAR.ARV 0x6, 0xa0 ;  /* 0x0182800000007b1d */ /* 0x000fec0000002000 */
[----:B------:R-:W1:Y:S01]  /*4260*/  LDCU UR8, c[0x0][0x38c] ;  /* 0x00007180ff0877ac */ /* 0x000e620008000800 */
[----:B------:R-:W-:Y:S01]  /*4270*/  LOP3.LUT R3, R3, 0xffff, RZ, 0xc0, !PT ;  /* 0x0000ffff03037812 */ /* 0x000fe200078ec0ff */
[----:B------:R-:W-:Y:S01]  /*4280*/  IMAD.MOV.U32 R11, RZ, RZ, 0x1 ;  /* 0x00000001ff0b7424 */ /* 0x000fe200078e00ff */
[----:B------:R-:W-:Y:S01]  /*4290*/  CS2R R8, SRZ ;  /* 0x0000000000087805 */ /* 0x000fe2000001ff00 */
[----:B------:R-:W-:Y:S01]  /*42a0*/  IMAD.MOV.U32 R10, RZ, RZ, RZ ;  /* 0x000000ffff0a7224 */ /* 0x000fe200078e00ff */
[----:B------:R-:W-:Y:S01]  /*42b0*/  R2UR UR11, R3 ;  /* 0x00000000030b72ca */ /* 0x000fe200000e0000 */
[----:B------:R-:W-:Y:S01]  /*42c0*/  UMOV UR22, URZ ;  /* 0x000000ff00167c82 */ /* 0x000fe20008000000 */
[----:B------:R-:W-:Y:S01]  /*42d0*/  UMOV UR21, URZ ;  /* 0x000000ff00157c82 */ /* 0x000fe20008000000 */
[----:B----4-:R-:W-:Y:S01]  /*42e0*/  ULEA UR7, UR7, UR4, 0x18 ;  /* 0x0000000407077291 */ /* 0x010fe2000f8ec0ff */
[----:B------:R-:W4:Y:S03]  /*42f0*/  LDCU UR4, c[0x0][0x38c] ;  /* 0x00007180ff0477ac */ /* 0x000f260008000800 */
[----:B------:R-:W-:-:S02]  /*4300*/  UIADD3 UR13, UPT, UPT, UR7, 0x4400, URZ ;  /* 0x00004400070d7890 */ /* 0x000fc4000fffe0ff */
[----:B------:R-:W-:-:S03]  /*4310*/  UIADD3 UR14, UPT, UPT, UR7, 0x1b400, URZ ;  /* 0x0001b400070e7890 */ /* 0x000fc6000fffe0ff */
[----:B---3--:R-:W3:Y:S01]  /*4320*/  LDS R0, [UR7+0x250] ;  /* 0x00025007ff007984 */ /* 0x008ee20008000800 */
[----:B------:R-:W-:Y:S02]  /*4330*/  UIADD3 UR15, UPT, UPT, UR7, 0x32400, URZ ;  /* 0x00032400070f7890 */ /* 0x000fe4000fffe0ff */
[----:B------:R-:W-:Y:S02]  /*4340*/  UIADD3 UR16, UPT, UPT, UR7, 0x35200, URZ ;  /* 0x0003520007107890 */ /* 0x000fe4000fffe0ff */
[----:B------:R-:W-:Y:S02]  /*4350*/  USHF.R.U32.HI UR13, URZ, 0x4, UR13 ;  /* 0x00000004ff0d7899 */ /* 0x000fe4000801160d */
[----:B------:R-:W-:Y:S02]  /*4360*/  USHF.R.U32.HI UR14, URZ, 0x4, UR14 ;  /* 0x00000004ff0e7899 */ /* 0x000fe4000801160e */
[----:B------:R-:W-:Y:S02]  /*4370*/  USHF.R.U32.HI UR15, URZ, 0x4, UR15 ;  /* 0x00000004ff0f7899 */ /* 0x000fe4000801160f */
[----:B----4-:R-:W-:-:S02]  /*4380*/  UIADD3 UR4, UPT, UPT, UR4, 0x3f, URZ ;  /* 0x0000003f04047890 */ /* 0x010fc4000fffe0ff */
[----:B------:R-:W-:Y:S02]  /*4390*/  USHF.R.U32.HI UR16, URZ, 0x4, UR16 ;  /* 0x00000004ff107899 */ /* 0x000fe40008011610 */
[----:B------:R-:W-:Y:S02]  /*43a0*/  USHF.R.S32.HI UR6, URZ, 0x1f, UR4 ;  /* 0x0000001fff067899 */ /* 0x000fe40008011404 */
[----:B------:R-:W-:Y:S02]  /*43b0*/  ULOP3.LUT UR13, UR13, 0x3fff, URZ, 0xc0, !UPT ;  /* 0x00003fff0d0d7892 */ /* 0x000fe4000f8ec0ff */
[----:B------:R-:W-:Y:S02]  /*43c0*/  ULEA.HI UR6, UR6, UR4, URZ, 0x6 ;  /* 0x0000000406067291 */ /* 0x000fe4000f8f30ff */
[----:B------:R-:W-:Y:S02]  /*43d0*/  ULOP3.LUT UR14, UR14, 0x3fff, URZ, 0xc0, !UPT ;  /* 0x00003fff0e0e7892 */ /* 0x000fe4000f8ec0ff */
[----:B------:R-:W-:-:S02]  /*43e0*/  USHF.R.S32.HI UR6, URZ, 0x6, UR6 ;  /* 0x00000006ff067899 */ /* 0x000fc40008011406 */
[----:B------:R-:W-:Y:S02]  /*43f0*/  ULOP3.LUT UR15, UR15, 0x3fff, URZ, 0xc0, !UPT ;  /* 0x00003fff0f0f7892 */ /* 0x000fe4000f8ec0ff */
[----:B------:R-:W-:Y:S02]  /*4400*/  UISETP.LT.AND UP0, UPT, UR6, 0x1, UPT ;  /* 0x000000010600788c */ /* 0x000fe4000bf01270 */
[----:B------:R-:W-:Y:S02]  /*4410*/  ULOP3.LUT UR16, UR16, 0x3fff, URZ, 0xc0, !UPT ;  /* 0x00003fff10107892 */ /* 0x000fe4000f8ec0ff */
[----:B------:R-:W-:Y:S02]  /*4420*/  USEL UR12, UR6, 0x1, !UP0 ;  /* 0x00000001060c7887 */ /* 0x000fe4000c000000 */
[----:B------:R-:W-:Y:S02]  /*4430*/  ULOP3.LUT UR13, UR13, 0x10000, URZ, 0xfc, !UPT ;  /* 0x000100000d0d7892 */ /* 0x000fe4000f8efcff */
[----:B------:R-:W-:-:S02]  /*4440*/  ULOP3.LUT UR14, UR14, 0x10000, URZ, 0xfc, !UPT ;  /* 0x000100000e0e7892 */ /* 0x000fc4000f8efcff */
[----:B------:R-:W-:Y:S02]  /*4450*/  ULOP3.LUT UR15, UR15, 0x10000, URZ, 0xfc, !UPT ;  /* 0x000100000f0f7892 */ /* 0x000fe4000f8efcff */
[----:B------:R-:W-:Y:S01]  /*4460*/  ULOP3.LUT UR16, UR16, 0x10000, URZ, 0xfc, !UPT ;  /* 0x0001000010107892 */ /* 0x000fe2000f8efcff */
[----:B---3--:R-:W-:Y:S01]  /*4470*/  R2UR UR23, R0 ;  /* 0x00000000001772ca */ /* 0x008fe200000e0000 */
[----:B------:R-:W-:Y:S02]  /*4480*/  UIADD3 UR12, UPT, UPT, -UR12, URZ, URZ ;  /* 0x000000ff0c0c7290 */ /* 0x000fe4000fffe1ff */
[----:B-1----:R-:W-:-:S10]  /*4490*/  UISETP.GE.AND UP3, UPT, UR8, 0x1, UPT ;  /* 0x000000010800788c */ /* 0x002fd4000bf66270 */
[----:B------:R-:W-:Y:S02]  /*44a0*/  UIADD3 UR5, UPT, UPT, UR23, 0x104, URZ ;  /* 0x0000010417057890 */ /* 0x000fe4000fffe0ff */
[----:B------:R-:W-:Y:S02]  /*44b0*/  UIADD3 UR4, UPT, UPT, UR23, 0x100, URZ ;  /* 0x0000010017047890 */ /* 0x000fe4000fffe0ff */
[----:B------:R-:W-:Y:S02]  /*44c0*/  USHF.R.U32.HI UR24, URZ, 0x1a, UR5 ;  /* 0x0000001aff187899 */ /* 0x000fe40008011605 */
[----:B------:R-:W-:Y:S02]  /*44d0*/  USHF.R.U32.HI UR25, URZ, 0x11, UR4 ;  /* 0x00000011ff197899 */ /* 0x000fe40008011604 */
[----:B------:R-:W-:Y:S02]  /*44e0*/  ULOP3.LUT UR24, UR24, 0x30, URZ, 0xc0, !UPT ;  /* 0x0000003018187892 */ /* 0x000fe4000f8ec0ff */
[----:B------:R-:W-:-:S02]  /*44f0*/  ULOP3.LUT UR25, UR25, 0x6000, URZ, 0xc0, !UPT ;  /* 0x0000600019197892 */ /* 0x000fc4000f8ec0ff */
[----:B------:R-:W-:Y:S02]  /*4500*/  ULOP3.LUT UR24, UR24, 0x480, URZ, 0xfc, !UPT ;  /* 0x0000048018187892 */ /* 0x000fe4000f8efcff */
[----:B------:R-:W-:-:S04]  /*4510*/  ULOP3.LUT UR25, UR25, 0x820, URZ, 0xfc, !UPT ;  /* 0x0000082019197892 */ /* 0x000fc8000f8efcff */
[----:B------:R-:W-:-:S03]  /*4520*/  UPRMT UR25, UR24, 0x5410, UR25 ;  /* 0x0000541018197896 */ /* 0x000fc60008000019 */
[----:B------:R-:W-:-:S09]  /*4530*/  UMOV UR24, URZ ;  /* 0x000000ff00187c82 */ /* 0x000fd20008000000 */
.L_x_90:
[----:B------:R-:W-:Y:S02]  /*4540*/  LEA R0, R10, UR7, 0x3 ;  /* 0x000000070a007c11 */ /* 0x000fe4000f8e18ff */
[----:B------:R-:W-:Y:S02]  /*4550*/  SHF.L.U32 R2, R9, 0x1f, RZ ;  /* 0x0000001f09027819 */ /* 0x000fe400000006ff */
[----:B------:R-:W-:Y:S01]  /*4560*/  PLOP3.LUT P0, PT, PT, PT, UP3, 0x80, 0x8 ;  /* 0x000000000008781c */ /* 0x000fe20003f0f038 */
[----:B------:R-:W-:Y:S01]  /*4570*/  VIADD R3, R0, 0x1d0 ;  /* 0x000001d000037836 */ /* 0x000fe20000000000 */
[----:B-1----:R-:W1:Y:S02]  /*4580*/  SYNCS.PHASECHK.TRANS64.TRYWAIT P1, [R0+URZ+0x1c0], R2 ;  /* 0x0001c002000075a7 */ /* 0x002e6400080211ff */
[----:B-1--4-:R-:W-:Y:S09]  /*4590*/  @!P1 BRA `(.L_x_84) ;  /* 0x000000b000f89947 */ /* 0x012ff20003800000 */
.L_x_265:
[----:B------:R-:W-:Y:S01]  /*45a0*/  LEA R4, R10, UR7, 0x4 ;  /* 0x000000070a047c11 */ /* 0x000fe2000f8e20ff */
[----:B------:R-:W-:Y:S01]  /*45b0*/  @UP3 ULEA UR8, UR21, UR7, 0x3 ;  /* 0x0000000715083291 */ /* 0x000fe2000f8e18ff */
[----:B------:R-:W-:Y:S01]  /*45c0*/  PLOP3.LUT P2, PT, PT, PT, PT, 0x80, 0x8 ;  /* 0x000000000008781c */ /* 0x000fe20003f4f070 */
[----:B------:R-:W-:Y:S01]  /*45d0*/  ULEA UR10, UR22, UR7, 0x3 ;  /* 0x00000007160a7291 */ /* 0x000fe2000f8e18ff */
[----:B------:R-:W-:Y:S02]  /*45e0*/  PRMT R3, RZ, 0x654, R3 ;  /* 0x00000654ff037816 */ /* 0x000fe40000000003 */
[----:B------:R-:W3:Y:S01]  /*45f0*/  LDS.128 R4, [R4+0x230] ;  /* 0x0002300004047984 */ /* 0x000ee20000000c00 */
[----:B-1----:R-:W-:Y:S02]  /*4600*/  @P0 SHF.L.U32 R2, R8, 0x1f, RZ ;  /* 0x0000001f08020819 */ /* 0x002fe400000006ff */
[----:B------:R-:W-:Y:S01]  /*4610*/  SHF.L.U32 R0, R11, 0x1f, RZ ;  /* 0x0000001f0b007819 */ /* 0x000fe200000006ff */
[----:B------:R-:W-:Y:S01]  /*4620*/  @!PT LDS RZ, [RZ] ;  /* 0x00000000fffff984 */ /* 0x000fe20000000800 */
[----:B------:R-:W-:Y:S01]  /*4630*/  @!PT LDS RZ, [RZ] ;  /* 0x00000000fffff984 */ /* 0x000fe20000000800 */
[----:B------:R-:W-:Y:S01]  /*4640*/  @!PT LDS RZ, [RZ] ;  /* 0x00000000fffff984 */ /* 0x000fe20000000800 */
[----:B------:R-:W-:Y:S01]  /*4650*/  @!PT LDS RZ, [RZ] ;  /* 0x00000000fffff984 */ /* 0x000fe20000000800 */
[----:B------:R1:W-:Y:S06]  /*4660*/  MEMBAR.ALL.CTA ;  /* 0x0000000000007992 */ /* 0x0003ec0000008000 */
[----:B-1----:R-:W1:Y:S02]  /*4670*/  FENCE.VIEW.ASYNC.S ;  /* 0x00000000000073c6 */ /* 0x002e640000000000 */
[----:B-1----:R1:W-:Y:S01]  /*4680*/  SYNCS.ARRIVE.TRANS64.RED.A1T0 RZ, [R3+URZ], RZ ;  /* 0x000000ff03ff79a7 */ /* 0x0023e200081004ff */
[----:B------:R1:W4:Y:S01]  /*4690*/  @P0 SYNCS.PHASECHK.TRANS64.TRYWAIT P2, [UR8], R2 ;  /* 0x00000002ff0005a7 */ /* 0x0003220008041108 */
[----:B---3--:R-:W-:Y:S01]  /*46a0*/  LOP3.LUT P1, RZ, R6, 0x1, RZ, 0xc0, !PT ;  /* 0x0000000106ff7812 */ /* 0x008fe2000782c0ff */
[----:B------:R-:W3:Y:S02]  /*46b0*/  SYNCS.PHASECHK.TRANS64.TRYWAIT P0, [UR10+0x1f0], R0 ;  /* 0x0001f000ff0075a7 */ /* 0x000ee4000800110a */
[----:B-1-34-:R-:W-:Y:S10]  /*46c0*/  @!P0 BRA `(.L_x_85) ;  /* 0x000000b000c08947 */ /* 0x01aff40003800000 */
.L_x_267:
[----:B------:R-:W-:Y:S01]  /*46d0*/  IADD3 R10, PT, PT, R10, 0x1, RZ ;  /* 0x000000010a0a7810 */ /* 0x000fe20007ffe0ff */
[----:B------:R-:W-:Y:S06]  /*46e0*/  BRA.U !UP3, `(.L_x_86) ;  /* 0x000000010ba47547 */ /* 0x000fec000b800000 */
[----:B------:R-:W-:Y:S01]  /*46f0*/  ULEA UR9, UR22, UR23, 0x7 ;  /* 0x0000001716097291 */ /* 0x000fe2000f8e38ff */
[----:B------:R-:W-:Y:S01]  /*4700*/  UMOV UR20, URZ ;  /* 0x000000ff00147c82 */ /* 0x000fe20008000000 */
[----:B------:R-:W-:Y:S01]  /*4710*/  UMOV UR19, UR12 ;  /* 0x0000000c00137c82 */ /* 0x000fe20008000000 */
[----:B------:R-:W-:Y:S01]  /*4720*/  UMOV UR18, UR6 ;  /* 0x0000000600127c82 */ /* 0x000fe20008000000 */
[----:B------:R-:W-:-:S08]  /*4730*/  UMOV UR17, UR21 ;  /* 0x0000001500117c82 */ /* 0x000fd00008000000 */
.L_x_89:
[----:B------:R-:W-:Y:S02]  /*4740*/  UIADD3 UR19, UPT, UPT, UR19, 0x1, URZ ;  /* 0x0000000113137890 */ /* 0x000fe4000fffe0ff */
[----:B---3--:R-:W-:Y:S02]  /*4750*/  ULEA UR8, UR17, UR7, 0x3 ;  /* 0x0000000711087291 */ /* 0x008fe4000f8e18ff */
[----:B------:R-:W-:Y:S01]  /*4760*/  UISETP.NE.AND UP0, UPT, UR19, URZ, UPT ;  /* 0x000000ff1300728c */ /* 0x000fe2000bf05270 */
[----:B----4-:R-:W-:Y:S10]  /*4770*/  @P2 BRA `(.L_x_87) ;  /* 0x00000000000c2947 */ /* 0x010ff40003800000 */
[----:B-1----:R-:W-:Y:S04]  /*4780*/  SHF.L.U32 R2, R8, 0x1f, RZ ;  /* 0x0000001f08027819 */ /* 0x002fe800000006ff */
[----:B------:R-:W1:Y:S02]  /*4790*/  SYNCS.PHASECHK.TRANS64.TRYWAIT P0, [UR8], R2 ;  /* 0x00000002ff0075a7 */ /* 0x000e640008001108 */
[----:B-1----:R-:W-:Y:S05]  /*47a0*/  @!P0 BRA `(.L_x_88) ;  /* 0x000000b000a08947 */ /* 0x002fea0003800000 */
.L_x_87:
[----:B------:R-:W-:Y:S01]  /*47b0*/  UISETP.NE.AND UP1, UPT, UR18, 0x1, UPT ;  /* 0x000000011200788c */ /* 0x000fe2000bf25270 */
[----:B------:R-:W-:Y:S01]  /*47c0*/  PLOP3.LUT P2, PT, PT, PT, PT, 0x80, 0x8 ;  /* 0x000000000008781c */ /* 0x000fe20003f4f070 */
[----:B------:R-:W-:Y:S02]  /*47d0*/  UIADD3 UR21, UPT, UPT, UR17, 0x1, URZ ;  /* 0x0000000111157890 */ /* 0x000fe4000fffe0ff */
[----:B------:R-:W-:Y:S02]  /*47e0*/  ULEA UR30, UR17, UR15, 0x5 ;  /* 0x0000000f111e7291 */ /* 0x000fe4000f8e28ff */
[----:B------:R-:W-:Y:S01]  /*47f0*/  UISETP.NE.AND UP2, UPT, UR21, 0x17, UPT ;  /* 0x000000171500788c */ /* 0x000fe2000bf45270 */
[----:B------:R-:W-:Y:S01]  /*4800*/  PLOP3.LUT P0, PT, PT, PT, UP1, 0x80, 0x8 ;  /* 0x000000000008781c */ /* 0x000fe20003f0f018 */
[----:B------:R-:W-:Y:S02]  /*4810*/  ULEA UR28, UR17, UR16, 0x5 ;  /* 0x00000010111c7291 */ /* 0x000fe4000f8e28ff */
[----:B------:R-:W-:Y:S02]  /*4820*/  USEL UR27, URZ, 0x1, UP2 ;  /* 0x00000001ff1b7887 */ /* 0x000fe40009000000 */
[----:B------:R-:W-:Y:S02]  /*4830*/  USEL UR21, UR21, URZ, UP2 ;  /* 0x000000ff15157287 */ /* 0x000fe40009000000 */
[----:B------:R-:W-:Y:S02]  /*4840*/  ULEA UR32, UR17, UR13, 0x8 ;  /* 0x0000000d11207291 */ /* 0x000fe4000f8e40ff */
[----:B------:R-:W-:Y:S01]  /*4850*/  @UP1 ULEA UR26, UR21, UR7, 0x3 ;  /* 0x00000007151a1291 */ /* 0x000fe2000f8e18ff */
[----:B------:R-:W-:Y:S01]  /*4860*/  LOP3.LUT R8, R8, UR27, RZ, 0x3c, !PT ;  /* 0x0000001b08087c12 */ /* 0x000fe2000f8e3cff */
[----:B------:R-:W-:Y:S02]  /*4870*/  UISETP.NE.U32.AND UP1, UPT, UR20, URZ, UPT ;  /* 0x000000ff1400728c */ /* 0x000fe4000bf25070 */
[----:B------:R-:W-:Y:S01]  /*4880*/  UIADD3 UR8, UPT, UPT, UR8, 0xb8, URZ ;  /* 0x000000b808087890 */ /* 0x000fe2000fffe0ff */
[----:B-1----:R-:W-:Y:S01]  /*4890*/  @P0 SHF.L.U32 R0, R8, 0x1f, RZ ;  /* 0x0000001f08000819 */ /* 0x002fe200000006ff */
[----:B------:R-:W-:Y:S01]  /*48a0*/  UMOV UR31, 0x4008 ;  /* 0x00004008001f7882 */ /* 0x000fe20000000000 */
[----:B------:R-:W-:Y:S01]  /*48b0*/  UMOV UR29, 0x4008 ;  /* 0x00004008001d7882 */ /* 0x000fe20000000000 */
[----:B------:R-:W-:Y:S01]  /*48c0*/  UMOV UR27, 0xc0004010 ;  /* 0xc0004010001b7882 */ /* 0x000fe20000000000 */
[----:B------:R3:W4:Y:S01]  /*48d0*/  @P0 SYNCS.PHASECHK.TRANS64.TRYWAIT P2, [UR26], R0 ;  /* 0x00000000ff0005a7 */ /* 0x000722000804111a */
[----:B------:R-:W-:Y:S01]  /*48e0*/  ULEA UR26, UR17, UR14, 0x8 ;  /* 0x0000000e111a7291 */ /* 0x000fe2000f8e40ff */
[----:B------:R3:W-:Y:S01]  /*48f0*/  UTCCP.T.S.4x32dp128bit tmem[UR23+0x100], gdesc[UR30] ;  /* 0x0001001e170079e7 */ /* 0x0007e20009100000 */
[----:B------:R-:W-:Y:S01]  /*4900*/  UIADD3 UR18, UPT, UPT, UR18, -0x1, URZ ;  /* 0xffffffff12127890 */ /* 0x000fe2000fffe0ff */
[----:B------:R3:W-:Y:S01]  /*4910*/  UTCCP.T.S.4x32dp128bit tmem[UR23+0x104], gdesc[UR28] ;  /* 0x0001041c170079e7 */ /* 0x0007e20009100000 */
[----:B------:R-:W-:Y:S01]  /*4920*/  UMOV UR33, 0xc0004010 ;  /* 0xc000401000217882 */ /* 0x000fe20000000000 */
[----:B------:R-:W-:Y:S01]  /*4930*/  UMOV UR20, 0x1 ;  /* 0x0000000100147882 */ /* 0x000fe20000000000 */
[----:B------:R-:W-:Y:S03]  /*4940*/  UMOV UR17, UR21 ;  /* 0x0000001500117c82 */ /* 0x000fe60008000000 */
[----:B------:R3:W-:Y:S01]  /*4950*/  UTCOMMA.4X gdesc[UR32], gdesc[UR26], tmem[UR9], tmem[UR24], idesc[UR25], tmem[UR4], UP1 ;  /* 0x8004181a200075ea */ /* 0x0007e20008800009 */
[----:B------:R3:W-:Y:S01]  /*4960*/  UTCBAR.MULTICAST [UR8], URZ, UR11 ;  /* 0x000000ff080073e9 */ /* 0x0007e2000800080b */
[----:B------:R-:W-:Y:S05]  /*4970*/  BRA.U UP0, `(.L_x_89) ;  /* 0xfffffffd00707547 */ /* 0x000fea000b83ffff */
.L_x_86:
[----:B------:R-:W-:Y:S01]  /*4980*/  UIADD3 UR22, UPT, UPT, UR22, 0x1, URZ ;  /* 0x0000000116167890 */ /* 0x000fe2000fffe0ff */
[C---:B------:R-:W-:Y:S01]  /*4990*/  ISETP.NE.AND P0, PT, R10.reuse, 0x2, PT ;  /* 0x000000020a00780c */ /* 0x040fe20003f05270 */
[----:B------:R-:W-:Y:S02]  /*49a0*/  UIADD3 UR10, UPT, UPT, UR10, 0x1e0, URZ ;  /* 0x000001e00a0a7890 */ /* 0x000fe4000fffe0ff */
[----:B------:R-:W-:Y:S01]  /*49b0*/  UISETP.NE.AND UP0, UPT, UR22, 0x2, UPT ;  /* 0x000000021600788c */ /* 0x000fe2000bf05270 */
[----:B-1-3--:R-:W-:Y:S02]  /*49c0*/  SEL R0, RZ, 0x1, P0 ;  /* 0x00000001ff007807 */ /* 0x00afe40000000000 */
[----:B------:R-:W-:Y:S01]  /*49d0*/  SEL R10, R10, RZ, P0 ;  /* 0x000000ff0a0a7207 */ /* 0x000fe20000000000 */
[----:B------:R-:W-:Y:S01]  /*49e0*/  USEL UR8, URZ, 0x1, UP0 ;  /* 0x00000001ff087887 */ /* 0x000fe20008000000 */
[----:B------:R-:W-:Y:S01]  /*49f0*/  LOP3.LUT R9, R9, R0, RZ, 0x3c, !PT ;  /* 0x0000000009097212 */ /* 0x000fe200078e3cff */
[----:B------:R-:W-:Y:S01]  /*4a00*/  USEL UR22, UR22, URZ, UP0 ;  /* 0x000000ff16167287 */ /* 0x000fe20008000000 */
[----:B------:R1:W-:Y:S03]  /*4a10*/  UTCBAR [UR10], URZ ;  /* 0x000000ff0a0073e9 */ /* 0x0003e600080000ff */
[----:B------:R-:W-:Y:S01]  /*4a20*/  LOP3.LUT R11, R11, UR8, RZ, 0x3c, !PT ;  /* 0x000000080b0b7c12 */ /* 0x000fe2000f8e3cff */
[----:B------:R-:W-:Y:S07]  /*4a30*/  @P1 BRA `(.L_x_90) ;  /* 0xfffffff800c01947 */ /* 0x000fee000383ffff */
[----:B------:R-:W3:Y:S01]  /*4a40*/  S2UR UR4, SR_CgaCtaId ;  /* 0x00000000000479c3 */ /* 0x000ee20000008800 */
[----:B------:R-:W-:Y:S01]  /*4a50*/  ELECT P0, URZ, PT ;  /* 0x0000000000ff782f */ /* 0x000fe20003800000 */
[----:B------:R-:W-:Y:S01]  /*4a60*/  IMAD.MOV.U32 R0, RZ, RZ, 0x1 ;  /* 0x00000001ff007424 */ /* 0x000fe200078e00ff */
[----:B------:R-:W-:Y:S01]  /*4a70*/  UIADD3 UR7, UPT, UPT, UR7, 0x1f0, URZ ;  /* 0x000001f007077890 */ /* 0x000fe2000fffe0ff */
[----:B------:R-:W-:Y:S01]  /*4a80*/  SHF.L.U32 R2, R11, 0x1f, RZ ;  /* 0x0000001f0b027819 */ /* 0x000fe200000006ff */
[----:B------:R-:W-:-:S03]  /*4a90*/  UMOV UR5, 0x40 ;  /* 0x0000004000057882 */ /* 0x000fc60000000000 */
[----:B------:R-:W-:Y:S01]  /*4aa0*/  UVIRTCOUNT.DEALLOC.SMPOOL 0x80 ;  /* 0x000000800000784c */ /* 0x000fe20000000000 */
[----:B---3--:R-:W-:Y:S02]  /*4ab0*/  ULEA UR4, UR4, UR5, 0x18 ;  /* 0x0000000504047291 */ /* 0x008fe4000f8ec0ff */
[----:B------:R-:W-:-:S07]  /*4ac0*/  ULEA UR5, UR22, UR7, 0x3 ;  /* 0x0000000716057291 */ /* 0x000fce000f8e18ff */
[----:B------:R3:W-:Y:S02]  /*4ad0*/  @P0 STS.U8 [UR4+0x1c], R0 ;  /* 0x00001c00ff000988 */ /* 0x0007e40008000004 */
[----:B------:R-:W2:Y:S02]  /*4ae0*/  SYNCS.PHASECHK.TRANS64.TRYWAIT P0, [UR5], R2 ;  /* 0x00000002ff0075a7 */ /* 0x000ea40008001105 */
[----:B--23--:R-:W-:Y:S05]  /*4af0*/  @!P0 BRA `(.L_x_91) ;  /* 0x000000ac00e48947 */ /* 0x00cfea0003800000 */
.L_x_270:
[----:B------:R-:W-:-:S04]  /*4b00*/  UIADD3 UR6, UPT, UPT, UR22, 0x1, URZ ;  /* 0x0000000116067890 */ /* 0x000fc8000fffe0ff */
[----:B------:R-:W-:-:S04]  /*4b10*/  UISETP.NE.AND UP0, UPT, UR6, 0x2, UPT ;  /* 0x000000020600788c */ /* 0x000fc8000bf05270 */
[----:B------:R-:W-:Y:S02]  /*4b20*/  USEL UR5, URZ, 0x1, UP0 ;  /* 0x00000001ff057887 */ /* 0x000fe40008000000 */
[----:B------:R-:W-:-:S04]  /*4b30*/  USEL UR6, UR6, URZ, UP0 ;  /* 0x000000ff06067287 */ /* 0x000fc80008000000 */
[----:B------:R-:W-:Y:S01]  /*4b40*/  ULEA UR6, UR6, UR7, 0x3 ;  /* 0x0000000706067291 */ /* 0x000fe2000f8e18ff */
[----:B--2---:R-:W-:-:S04]  /*4b50*/  LOP3.LUT R2, R11, UR5, RZ, 0x3c, !PT ;  /* 0x000000050b027c12 */ /* 0x004fc8000f8e3cff */
[----:B------:R-:W-:-:S04]  /*4b60*/  SHF.L.U32 R2, R2, 0x1f, RZ ;  /* 0x0000001f02027819 */ /* 0x000fc800000006ff */
[----:B------:R-:W2:Y:S02]  /*4b70*/  SYNCS.PHASECHK.TRANS64.TRYWAIT P0, [UR6], R2 ;  /* 0x00000002ff0075a7 */ /* 0x000ea40008001106 */
[----:B--2---:R-:W-:Y:S05]  /*4b80*/  @!P0 BRA `(.L_x_92) ;  /* 0x000000ac00d88947 */ /* 0x004fea0003800000 */
.L_x_272:
[----:B------:R-:W-:Y:S01]  /*4b90*/  NOP ;  /* 0x0000000000007918 */ /* 0x000fe20000000000 */
[----:B--2---:R-:W2:Y:S01]  /*4ba0*/  LDS R0, [UR4+0x14] ;  /* 0x00001404ff007984 */ /* 0x004ea20008000800 */
[----:B------:R-:W-:Y:S01]  /*4bb0*/  ULOP3.LUT UR6, UR23, 0xffff, URZ, 0xc0, !UPT ;  /* 0x0000ffff17067892 */ /* 0x000fe2000f8ec0ff */
[----:B------:R-:W-:Y:S01]  /*4bc0*/  UMOV UR8, 0xffff ;  /* 0x0000ffff00087882 */ /* 0x000fe20000000000 */
[----:B------:R-:W-:Y:S02]  /*4bd0*/  UMOV UR5, 0x1 ;  /* 0x0000000100057882 */ /* 0x000fe40000000000 */
[----:B------:R-:W-:-:S04]  /*4be0*/  USHF.R.U32.HI UR6, URZ, 0x5, UR6 ;  /* 0x00000005ff067899 */ /* 0x000fc80008011606 */
[----:B------:R-:W-:Y:S02]  /*4bf0*/  USHF.L.U32 UR8, UR8, UR6, URZ ;  /* 0x0000000608087299 */ /* 0x000fe400080006ff */
[----:B------:R-:W-:-:S04]  /*4c00*/  USHF.L.U32 UR5, UR5, UR6, URZ ;  /* 0x0000000605057299 */ /* 0x000fc800080006ff */
[----:B--2---:R-:W-:-:S04]  /*4c10*/  LOP3.LUT R0, R0, UR8, RZ, 0xc0, !PT ;  /* 0x0000000800007c12 */ /* 0x004fc8000f8ec0ff */
[----:B------:R-:W-:-:S13]  /*4c20*/  ISETP.NE.AND P0, PT, R0, UR8, PT ;  /* 0x0000000800007c0c */ /* 0x000fda000bf05270 */
[----:B------:R-:W-:Y:S05]  /*4c30*/  @P0 BRA `(.L_x_93) ;  /* 0x0000000000580947 */ /* 0x000fea0003800000 */
[----:B------:R-:W2:Y:S02]  /*4c40*/  LDS R0, [UR4+0x18] ;  /* 0x00001804ff007984 */ /* 0x000ea40008000800 */
[----:B--2---:R-:W-:-:S04]  /*4c50*/  LOP3.LUT R0, R0, UR5, RZ, 0xc0, !PT ;  /* 0x0000000500007c12 */ /* 0x004fc8000f8ec0ff */
[----:B------:R-:W-:-:S13]  /*4c60*/  ISETP.NE.AND P0, PT, R0, UR5, PT ;  /* 0x0000000500007c0c */ /* 0x000fda000bf05270 */
[----:B------:R-:W-:Y:S05]  /*4c70*/  @P0 BRA `(.L_x_94) ;  /* 0x00000000003c0947 */ /* 0x000fea0003800000 */
[----:B------:R-:W2:Y:S01]  /*4c80*/  S2R R2, SR_LANEID ;  /* 0x0000000000027919 */ /* 0x000ea20000000000 */
[----:B------:R-:W-:Y:S01]  /*4c90*/  ULOP3.LUT UR8, URZ, UR8, URZ, 0x33, !UPT ;  /* 0x00000008ff087292 */ /* 0x000fe2000f8e33ff */
[----:B------:R-:W-:Y:S02]  /*4ca0*/  VOTEU.ANY UR7, UPT, PT ;  /* 0x0000000000077886 */ /* 0x000fe400038e0100 */
[----:B------:R-:W-:-:S03]  /*4cb0*/  UFLO.U32 UR7, UR7 ;  /* 0x00000007000772bd */ /* 0x000fc600080e0000 */
[----:B------:R-:W-:-:S04]  /*4cc0*/  IMAD.U32 R0, RZ, RZ, UR8 ;  /* 0x00000008ff007e24 */ /* 0x000fc8000f8e00ff */
[----:B------:R3:W1:Y:S02]  /*4cd0*/  REDUX UR6, R0 ;  /* 0x00000000000673c4 */ /* 0x0006640000000000 */
[----:B------:R1:W-:Y:S01]  /*4ce0*/  UTCATOMSWS.AND URZ, UR8 ;  /* 0x0000000800ff79e3 */ /* 0x0003e20008000000 */
[----:B--2---:R-:W-:Y:S02]  /*4cf0*/  ISETP.EQ.U32.AND P0, PT, R2, UR7, PT ;  /* 0x0000000702007c0c */ /* 0x004fe4000bf02070 */
[----:B---3--:R-:W-:Y:S02]  /*4d00*/  LOP3.LUT R0, RZ, UR5, RZ, 0x33, !PT ;  /* 0x00000005ff007c12 */ /* 0x008fe4000f8e33ff */
[----:B-1----:R-:W-:Y:S02]  /*4d10*/  MOV R2, UR6 ;  /* 0x0000000600027c02 */ /* 0x002fe40008000f00 */
[----:B------:R-:W1:Y:S07]  /*4d20*/  REDUX UR5, R0 ;  /* 0x00000000000573c4 */ /* 0x000e6e0000000000 */
[----:B------:R2:W-:Y:S01]  /*4d30*/  @P0 ATOMS.AND RZ, [UR4+0x14], R2 ;  /* 0x00001402ffff098c */ /* 0x0005e2000a800004 */
[----:B-1----:R-:W-:-:S05]  /*4d40*/  IMAD.U32 R0, RZ, RZ, UR5 ;  /* 0x00000005ff007e24 */ /* 0x002fca000f8e00ff */
[----:B------:R2:W-:Y:S01]  /*4d50*/  @P0 ATOMS.AND RZ, [UR4+0x18], R0 ;  /* 0x00001800ffff098c */ /* 0x0005e2000a800004 */
[----:B------:R-:W-:Y:S05]  /*4d60*/  BRA `(.L_x_95) ;  /* 0x0000000000147947 */ /* 0x000fea0003800000 */
.L_x_94:
[----:B------:R-:W-:Y:S02]  /*4d70*/  MOV R2, 0x4d90 ;  /* 0x00004d9000027802 */ /* 0x000fe40000000f00 */
[----:B-1--45:R-:W-:Y:S05]  /*4d80*/  CALL.REL.NOINC `($__internal_0_$__cuda_sm10x_tcgen05_guardrail_trap_col_being_dealloced_not_returned_by_alloc) ;  /* 0x000000b400707944 */ /* 0x032fea0003c00000 */
[----:B------:R-:W-:Y:S05]  /*4d90*/  BRA `(.L_x_95) ;  /* 0x0000000000087947 */ /* 0x000fea0003800000 */
.L_x_93:
[----:B------:R-:W-:Y:S02]  /*4da0*/  MOV R2, 0x4dc0 ;  /* 0x00004dc000027802 */ /* 0x000fe40000000f00 */
[----:B-1--45:R-:W-:Y:S05]  /*4db0*/  CALL.REL.NOINC `($__internal_2_$__cuda_sm10x_tcgen05_guardrail_trap_unallocated_columns_being_dealloced) ;  /* 0x000000b4007c7944 */ /* 0x032fea0003c00000 */
.L_x_95:
[----:B------:R-:W-:Y:S01]  /*4dc0*/  NOP ;  /* 0x0000000000007918 */ /* 0x000fe20000000000 */
[----:B------:R-:W-:Y:S05]  /*4dd0*/  EXIT ;  /* 0x000000000000794d */ /* 0x000fea0003800000 */
.L_x_79:
[----:B------:R-:W-:-:S09]  /*4de0*/  UISETP.NE.OR UP6, UPT, UR16, 0x3, !UP6 ;  /* 0x000000031000788c */ /* 0x000fd2000f7c5670 */
[----:B------:R-:W-:Y:S05]  /*4df0*/  BRA.U UP6, `(.L_x_96) ;  /* 0x0000001906387547 */ /* 0x000fea000b800000 */
[----:B------:R-:W3:Y:S01]  /*4e00*/  LDC R0, c[0x0][0xf30] ;  /* 0x0003cc00ff007b82 */ /* 0x000ee20000000800 */
[----:B------:R-:W-:Y:S01]  /*4e10*/  UMOV UR5, 0x400 ;  /* 0x0000040000057882 */ /* 0x000fe20000000000 */
[----:B------:R-:W-:Y:S01]  /*4e20*/  CS2R R30, SRZ ;  /* 0x00000000001e7805 */ /* 0x000fe2000001ff00 */
[----:B------:R-:W-:Y:S01]  /*4e30*/  ULEA UR5, UR37, UR5, 0x18 ;  /* 0x0000000525057291 */ /* 0x000fe2000f8ec0ff */
[----:B------:R-:W-:Y:S01]  /*4e40*/  IMAD.MOV.U32 R27, RZ, RZ, 0x1000 ;  /* 0x00001000ff1b7424 */ /* 0x000fe200078e00ff */
[----:B------:R-:W-:Y:S02]  /*4e50*/  UPLOP3.LUT UP0, UPT, UPT, UPT, UPT, 0x40, 0x4 ;  /* 0x000000000004789c */ /* 0x000fe40003f0e870 */
[----:B------:R-:W-:Y:S01]  /*4e60*/  UIADD3 UR57, UPT, UPT, UR5, 0x170, URZ ;  /* 0x0000017005397890 */ /* 0x000fe2000fffe0ff */
[----:B------:R-:W4:Y:S01]  /*4e70*/  LDC R26, c[0x0][0x370] ;  /* 0x0000dc00ff1a7b82 */ /* 0x000f220000000800 */
[----:B------:R-:W-:Y:S02]  /*4e80*/  UIADD3 UR49, UPT, UPT, UR5, 0x178, URZ ;  /* 0x0000017805317890 */ /* 0x000fe4000fffe0ff */
[----:B------:R-:W-:-:S02]  /*4e90*/  UIADD3 UR41, UPT, UPT, UR5, 0x180, URZ ;  /* 0x0000018005297890 */ /* 0x000fc4000fffe0ff */
[----:B------:R-:W-:-:S03]  /*4ea0*/  UIADD3 UR25, UPT, UPT, UR5, 0x188, URZ ;  /* 0x0000018805197890 */ /* 0x000fc6000fffe0ff */
[----:B------:R-:W1:Y:S08]  /*4eb0*/  LDC R3, c[0x0][0xf0c] ;  /* 0x0003c300ff037b82 */ /* 0x000e700000000800 */
[----:B------:R-:W1:Y:S01]  /*4ec0*/  LDC R24, c[0x0][0xf20] ;  /* 0x0003c800ff187b82 */ /* 0x000e620000000800 */
[----:B---3--:R-:W-:-:S07]  /*4ed0*/  ISETP.NE.AND P1, PT, R0, 0x1, PT ;  /* 0x000000010000780c */ /* 0x008fce0003f25270 */
[----:B------:R-:W3:Y:S08]  /*4ee0*/  LDC.64 R32, c[0x0][0x348] ;  /* 0x0000d200ff207b82 */ /* 0x000ef00000000a00 */
[----:B------:R-:W1:Y:S08]  /*4ef0*/  LDC.64 R14, c[0x0][0xc88] ;  /* 0x00032200ff0e7b82 */ /* 0x000e700000000a00 */
[----:B------:R-:W1:Y:S08]  /*4f00*/  LDC.64 R18, c[0x0][0xf10] ;  /* 0x0003c400ff127b82 */ /* 0x000e700000000a00 */
[----:B------:R-:W1:Y:S08]  /*4f10*/  LDC.64 R6, c[0x0][0xf18] ;  /* 0x0003c600ff067b82 */ /* 0x000e700000000a00 */
[----:B------:R-:W1:Y:S08]  /*4f20*/  LDC.64 R4, c[0x0][0xf28] ;  /* 0x0003ca00ff047b82 */ /* 0x000e700000000a00 */
[----:B------:R-:W1:Y:S08]  /*4f30*/  LDC.64 R16, c[0x0][0xc90] ;  /* 0x00032400ff107b82 */ /* 0x000e700000000a00 */
[----:B---34-:R-:W1:Y:S02]  /*4f40*/  LDC R25, c[0x0][0x374] ;  /* 0x0000dd00ff197b82 */ /* 0x018e640000000800 */
.L_x_111:
[C---:B------:R-:W-:Y:S02]  /*4f50*/  LEA R0, R31.reuse, UR5, 0x3 ;  /* 0x000000051f007c11 */ /* 0x040fe4000f8e18ff */
[----:B------:R-:W-:Y:S02]  /*4f60*/  SHF.L.U32 R2, R30, 0x1f, RZ ;  /* 0x0000001f1e027819 */ /* 0x000fe400000006ff */
[----:B------:R-:W-:Y:S02]  /*4f70*/  LEA R20, R31, UR5, 0x4 ;  /* 0x000000051f147c11 */ /* 0x000fe4000f8e20ff */
[----:B---3--:R-:W3:Y:S02]  /*4f80*/  SYNCS.PHASECHK.TRANS64.TRYWAIT P0, [R0+URZ+0x1c0], R2 ;  /* 0x0001c002000075a7 */ /* 0x008ee400080011ff */
[----:B---3--:R-:W-:Y:S05]  /*4f90*/  @!P0 BRA `(.L_x_97) ;  /* 0x000000a800ec8947 */ /* 0x008fea0003800000 */
.L_x_273:
[----:B-1----:R-:W-:Y:S01]  /*4fa0*/  ISETP.GE.AND P0, PT, R43, 0x1, PT ;  /* 0x000000012b00780c */ /* 0x002fe20003f06270 */
[----:B------:R-:W1:Y:S01]  /*4fb0*/  LDS.128 R20, [R20+0x230] ;  /* 0x0002300014147984 */ /* 0x000e620000000c00 */
[----:B------:R-:W-:Y:S01]  /*4fc0*/  ISETP.NE.U32.AND P5, PT, R16, RZ, PT ;  /* 0x000000ff1000720c */ /* 0x000fe20003fa5070 */
[----:B---3--:R-:W-:Y:S01]  /*4fd0*/  VIADD R0, R0, 0x1d0 ;  /* 0x000001d000007836 */ /* 0x008fe20000000000 */
[----:B------:R-:W-:Y:S01]  /*4fe0*/  ISETP.NE.U32.AND P4, PT, R16, RZ, PT ;  /* 0x000000ff1000720c */ /* 0x000fe20003f85070 */
[----:B------:R-:W-:Y:S01]  /*4ff0*/  IMAD.MOV.U32 R28, RZ, RZ, 0x1 ;  /* 0x00000001ff1c7424 */ /* 0x000fe200078e00ff */
[C---:B------:R-:W-:Y:S01]  /*5000*/  ISETP.NE.AND.EX P5, PT, R17.reuse, RZ, PT, P5 ;  /* 0x000000ff1100720c */ /* 0x040fe20003fa5350 */
[----:B------:R-:W-:Y:S01]  /*5010*/  USHF.L.U32 UR58, UR11, 0x7, URZ ;  /* 0x000000070b3a7899 */ /* 0x000fe200080006ff */
[----:B------:R-:W-:Y:S01]  /*5020*/  PRMT R0, RZ, 0x654, R0 ;  /* 0x00000654ff007816 */ /* 0x000fe20000000000 */
[----:B------:R-:W-:Y:S01]  /*5030*/  @!PT LDS RZ, [RZ] ;  /* 0x00000000fffff984 */ /* 0x000fe20000000800 */
[----:B------:R-:W-:Y:S01]  /*5040*/  @!PT LDS RZ, [RZ] ;  /* 0x00000000fffff984 */ /* 0x000fe20000000800 */
[----:B------:R-:W-:Y:S01]  /*5050*/  @!PT LDS RZ, [RZ] ;  /* 0x00000000fffff984 */ /* 0x000fe20000000800 */
[----:B------:R-:W-:Y:S01]  /*5060*/  @!PT LDS RZ, [RZ] ;  /* 0x00000000fffff984 */ /* 0x000fe20000000800 */
[----:B------:R3:W-:Y:S06]  /*5070*/  MEMBAR.ALL.CTA ;  /* 0x0000000000007992 */ /* 0x0007ec0000008000 */
[----:B---3--:R-:W3:Y:S01]  /*5080*/  FENCE.VIEW.ASYNC.S ;  /* 0x00000000000073c6 */ /* 0x008ee20000000000 */
[----:B------:R-:W-:Y:S01]  /*5090*/  ISETP.NE.AND.EX P4, PT, R17, RZ, PT, P4 ;  /* 0x000000ff1100720c */ /* 0x000fe20003f85340 */
[----:B------:R-:W-:Y:S01]  /*50a0*/  USHF.L.U32 UR59, UR27, 0x7, URZ ;  /* 0x000000071b3b7899 */ /* 0x000fe200080006ff */
[----:B------:R-:W-:Y:S01]  /*50b0*/  SHF.L.U32 R28, R28, 0x1f, RZ ;  /* 0x0000001f1c1c7819 */ /* 0x000fe200000006ff */
[----:B---3--:R3:W-:Y:S01]  /*50c0*/  SYNCS.ARRIVE.TRANS64.RED.A1T0 RZ, [R0+URZ], RZ ;  /* 0x000000ff00ff79a7 */ /* 0x0087e200081004ff */
[----:B-1----:R-:W-:Y:S11]  /*50d0*/  LOP3.LUT P3, RZ, R22, 0x1, RZ, 0xc0, !PT ;  /* 0x0000000116ff7812 */ /* 0x002ff6000786c0ff */
[----:B------:R-:W-:Y:S02]  /*50e0*/  @!UPT UIADD3 URZ, UPT, UPT, URZ, URZ, URZ ;  /* 0x000000fffffff290 */ /* 0x000fe4000fffe0ff */
[----:B------:R-:W-:Y:S02]  /*50f0*/  @P3 MOV R11, R20 ;  /* 0x00000014000b3202 */ /* 0x000fe40000000f00 */
[----:B------:R-:W-:Y:S01]  /*5100*/  @P3 LOP3.LUT R10, R21, 0xffff, RZ, 0xc0, !PT ;  /* 0x0000ffff150a3812 */ /* 0x000fe200078ec0ff */
[----:B---3--:R-:W-:Y:S06]  /*5110*/  @!P0 BRA `(.L_x_98) ;  /* 0x0000000000a48947 */ /* 0x008fec0003800000 */
[-C--:B------:R-:W-:Y:S01]  /*5120*/  IMAD.HI.U32 R0, R25, R7.reuse, RZ ;  /* 0x0000000719007227 */ /* 0x080fe200078e00ff */
[----:B------:R-:W-:Y:S02]  /*5130*/  ISETP.NE.AND P0, PT, R6, 0x1, PT ;  /* 0x000000010600780c */ /* 0x000fe40003f05270 */
[----:B------:R-:W-:Y:S01]  /*5140*/  ISETP.NE.AND P2, PT, R43, 0x1, PT ;  /* 0x000000012b00780c */ /* 0x000fe20003f45270 */
[----:B------:R-:W-:Y:S01]  /*5150*/  IMAD.HI.U32 R9, R26, R18, RZ ;  /* 0x000000121a097227 */ /* 0x000fe200078e00ff */
[----:B------:R-:W-:Y:S02]  /*5160*/  SHF.R.U32.HI R0, RZ, R24, R0 ;  /* 0x00000018ff007219 */ /* 0x000fe40000011600 */
[----:B------:R-:W-:Y:S01]  /*5170*/  ISETP.NE.AND P6, PT, R3, 0x1, PT ;  /* 0x000000010300780c */ /* 0x000fe20003fc5270 */
[----:B------:R-:W-:Y:S01]  /*5180*/  IMAD.HI.U32 R13, R10, R7, RZ ;  /* 0x000000070a0d7227 */ /* 0x000fe200078e00ff */
[----:B------:R-:W-:Y:S02]  /*5190*/  SHF.R.U32.HI R9, RZ, R19, R9 ;  /* 0x00000013ff097219 */ /* 0x000fe40000011609 */
[----:B------:R-:W-:Y:S01]  /*51a0*/  SEL R0, R25, R0, !P0 ;  /* 0x0000000019007207 */ /* 0x000fe20004000000 */
[----:B------:R-:W-:Y:S01]  /*51b0*/  IMAD.HI.U32 R12, R11, R18, RZ ;  /* 0x000000120b0c7227 */ /* 0x000fe200078e00ff */
[----:B------:R-:W-:Y:S03]  /*51c0*/  SEL R9, R26, R9, !P6 ;  /* 0x000000091a097207 */ /* 0x000fe60007000000 */
[-C--:B------:R-:W-:Y:S01]  /*51d0*/  IMAD.HI.U32 R8, R0, R4.reuse, RZ ;  /* 0x0000000400087227 */ /* 0x080fe200078e00ff */
[----:B------:R-:W-:Y:S03]  /*51e0*/  SHF.R.U32.HI R12, RZ, R19, R12 ;  /* 0x00000013ff0c7219 */ /* 0x000fe6000001160c */
[----:B------:R-:W-:Y:S01]  /*51f0*/  IMAD.HI.U32 R2, R9, R4, RZ ;  /* 0x0000000409027227 */ /* 0x000fe200078e00ff */
[-C--:B------:R-:W-:Y:S02]  /*5200*/  @P2 SHF.R.U32.HI R0, RZ, R5.reuse, R8 ;  /* 0x00000005ff002219 */ /* 0x080fe40000011608 */
[----:B------:R-:W-:Y:S02]  /*5210*/  SHF.R.U32.HI R8, RZ, R24, R13 ;  /* 0x00000018ff087219 */ /* 0x000fe4000001160d */
[----:B------:R-:W-:Y:S01]  /*5220*/  @P2 SHF.R.U32.HI R9, RZ, R5, R2 ;  /* 0x00000005ff092219 */ /* 0x000fe20000011602 */
[----:B------:R-:W-:Y:S01]  /*5230*/  IMAD R0, R43, R0, RZ ;  /* 0x000000002b007224 */ /* 0x000fe200078e02ff */
[----:B------:R-:W-:Y:S02]  /*5240*/  SEL R8, R10, R8, !P0 ;  /* 0x000000080a087207 */ /* 0x000fe40004000000 */
[----:B------:R-:W-:Y:S01]  /*5250*/  SEL R2, R11, R12, !P6 ;  /* 0x0000000c0b027207 */ /* 0x000fe20007000000 */
[C---:B------:R-:W-:Y:S01]  /*5260*/  IMAD R12, R43.reuse, R9, RZ ;  /* 0x000000092b0c7224 */ /* 0x040fe200078e02ff */
[C---:B------:R-:W-:Y:S01]  /*5270*/  ISETP.GE.AND P0, PT, R8.reuse, R0, PT ;  /* 0x000000000800720c */ /* 0x040fe20003f06270 */
[----:B------:R-:W-:Y:S03]  /*5280*/  IMAD.HI.U32 R0, R8, R4, RZ ;  /* 0x0000000408007227 */ /* 0x000fe600078e00ff */
[----:B------:R-:W-:Y:S02]  /*5290*/  ISETP.GE.OR P0, PT, R2, R12, P0 ;  /* 0x0000000c0200720c */ /* 0x000fe40000706670 */
[-C--:B------:R-:W-:Y:S04]  /*52a0*/  SHF.R.U32.HI R0, RZ, R5.reuse, R0 ;  /* 0x00000005ff007219 */ /* 0x080fe80000011600 */
[----:B------:R-:W-:Y:S05]  /*52b0*/  SEL R13, R8, R0, !P2 ;  /* 0x00000000080d7207 */ /* 0x000fea0005000000 */
[----:B------:R-:W-:Y:S02]  /*52c0*/  IMAD.MOV R12, RZ, RZ, -R13 ;  /* 0x000000ffff0c7224 */ /* 0x000fe400078e0a0d */
[C---:B------:R-:W-:Y:S04]  /*52d0*/  @!P0 IMAD.HI.U32 R0, R2.reuse, R4, RZ ;  /* 0x0000000402008227 */ /* 0x040fe800078e00ff */
[----:B------:R-:W-:Y:S01]  /*52e0*/  IMAD R12, R43, R12, R8 ;  /* 0x0000000c2b0c7224 */ /* 0x000fe200078e0208 */
[----:B------:R-:W-:Y:S04]  /*52f0*/  @!P0 SHF.R.U32.HI R0, RZ, R5, R0 ;  /* 0x00000005ff008219 */ /* 0x000fe80000011600 */
[----:B------:R-:W-:Y:S04]  /*5300*/  @!P0 SEL R0, R2, R0, !P2 ;  /* 0x0000000002008207 */ /* 0x000fe80005000000 */
[----:B------:R-:W-:Y:S01]  /*5310*/  @!P0 IADD3 R13, PT, PT, R13, -R0, RZ ;  /* 0x800000000d0d8210 */ /* 0x000fe20007ffe0ff */
[----:B------:R-:W-:Y:S01]  /*5320*/  @!P0 IMAD R0, R9, R12, R0 ;  /* 0x0000000c09008224 */ /* 0x000fe200078e0200 */
[----:B------:R-:W-:Y:S01]  /*5330*/  IADD3 R9, PT, PT, -R8, RZ, RZ ;  /* 0x000000ff08097210 */ /* 0x000fe20007ffe1ff */
[--C-:B------:R-:W-:Y:S02]  /*5340*/  IMAD.MOV R12, RZ, RZ, -R2.reuse ;  /* 0x000000ffff0c7224 */ /* 0x100fe400078e0a02 */
[----:B------:R-:W-:Y:S02]  /*5350*/  @!P0 IMAD R8, R13, R43, R2 ;  /* 0x0000002b0d088224 */ /* 0x000fe400078e0202 */
[----:B------:R-:W-:Y:S02]  /*5360*/  @!P0 IMAD.MOV.U32 R2, RZ, RZ, R0 ;  /* 0x000000ffff028224 */ /* 0x000fe400078e0000 */
[----:B------:R-:W-:Y:S02]  /*5370*/  IMAD R11, R3, R12, R11 ;  /* 0x0000000c030b7224 */ /* 0x000fe400078e020b */
[----:B------:R-:W-:Y:S02]  /*5380*/  IMAD R10, R6, R9, R10 ;  /* 0x00000009060a7224 */ /* 0x000fe400078e020a */
[----:B------:R-:W-:Y:S02]  /*5390*/  IMAD R11, R2, R3, R11 ;  /* 0x00000003020b7224 */ /* 0x000fe400078e020b */
[----:B------:R-:W-:Y:S02]  /*53a0*/  IMAD R10, R8, R6, R10 ;  /* 0x00000006080a7224 */ /* 0x000fe400078e020a */
.L_x_98:
[----:B------:R-:W-:Y:S05]  /*53b0*/  BRA.U UP0, `(.L_x_99) ;  /* 0x0000000100107547 */ /* 0x000fea000b800000 */
[----:B------:R-:W-:Y:S04]  /*53c0*/  MOV R2, UR4 ;  /* 0x0000000400027c02 */ /* 0x000fe80008000f00 */
[----:B------:R-:W-:Y:S04]  /*53d0*/  SHF.L.U32 R2, R2, 0x1f, RZ ;  /* 0x0000001f02027819 */ /* 0x000fe800000006ff */
[----:B------:R-:W1:Y:S02]  /*53e0*/  SYNCS.PHASECHK.TRANS64.TRYWAIT P0, [UR5+0x1b8], R2 ;  /* 0x0001b802ff0075a7 */ /* 0x000e640008001105 */
[----:B-1----:R-:W-:Y:S05]  /*53f0*/  @!P0 BRA `(.L_x_100) ;  /* 0x000000a400e88947 */ /* 0x002fea0003800000 */
.L_x_99:
[----:B------:R-:W-:Y:S05]  /*5400*/  @!P5 BRA `(.L_x_101) ;  /* 0x00000000002cd947 */ /* 0x000fea0003800000 */
[----:B------:R-:W-:Y:S01]  /*5410*/  ISETP.NE.U32.AND P0, PT, R14, RZ, PT ;  /* 0x000000ff0e00720c */ /* 0x000fe20003f05070 */
[----:B------:R-:W-:Y:S03]  /*5420*/  IMAD.MOV.U32 R90, RZ, RZ, 0x1 ;  /* 0x00000001ff5a7424 */ /* 0x000fe600078e00ff */
[----:B------:R-:W-:Y:S11]  /*5430*/  ISETP.NE.AND.EX P0, PT, R15, RZ, PT, P0 ;  /* 0x000000ff0f00720c */ /* 0x000ff60003f05300 */
[----:B------:R-:W-:Y:S02]  /*5440*/  @!UPT UIADD3 URZ, UPT, UPT, URZ, URZ, URZ ;  /* 0x000000fffffff290 */ /* 0x000fe4000fffe0ff */
[----:B------:R-:W3:Y:S01]  /*5450*/  @P0 LDC.64 R8, c[0x0][0xc88] ;  /* 0x00032200ff080b82 */ /* 0x000ee20000000a00 */
[----:B-12---:R-:W-:Y:S04]  /*5460*/  @P0 IMAD R0, R16, UR44, RZ ;  /* 0x0000002c10000c24 */ /* 0x006fe8000f8e02ff */
[----:B---3--:R-:W-:Y:S04]  /*5470*/  @P0 IMAD.WIDE R8, R0, 0x4, R8 ;  /* 0x0000000400080825 */ /* 0x008fe800078e0208 */
[----:B------:R-:W-:Y:S01]  /*5480*/  HFMA2 R0, -RZ, RZ, 0, 5.9604644775390625e-08 ;  /* 0x00000001ff007431 */ /* 0x000fe200000001ff */
[----:B-----5:R3:W5:Y:S04]  /*5490*/  @P0 LDG.E R53, desc[UR46][R8.64] ;  /* 0x0000002e08350981 */ /* 0x020768000c1e1900 */
[----:B------:R-:W-:Y:S01]  /*54a0*/  @!P0 PRMT R90, R0, 0x7610, R90 ;  /* 0x00007610005a8816 */ /* 0x000fe2000000005a */
[----:B---3--:R-:W4:Y:S06]  /*54b0*/  @!P0 LDC R53, c[0x0][0xc80] ;  /* 0x00032000ff358b82 */ /* 0x008f2c0000000800 */
.L_x_101:
[----:B----45:R-:W-:Y:S01]  /*54c0*/  @!P4 FSETP.EQ.AND P0, PT, R53, RZ, PT ;  /* 0x000000ff3500c20b */ /* 0x030fe20003f02000 */
[----:B------:R-:W-:Y:S01]  /*54d0*/  @!UPT UIADD3 URZ, UPT, UPT, URZ, URZ, URZ ;  /* 0x000000fffffff290 */ /* 0x000fe2000fffe0ff */
[----:B------:R-:W-:Y:S11]  /*54e0*/  @!P4 BRA `(.L_x_102) ;  /* 0x000000000018c947 */ /* 0x000ff60003800000 */
[----:B------:R-:W-:Y:S02]  /*54f0*/  LOP3.LUT P2, RZ, R90, 0xff, RZ, 0xc0, !PT ;  /* 0x000000ff5aff7812 */ /* 0x000fe4000784c0ff */
[----:B------:R-:W-:Y:S04]  /*5500*/  ISETP.NE.U32.AND P0, PT, R14, RZ, PT ;  /* 0x000000ff0e00720c */ /* 0x000fe80003f05070 */
[----:B------:R-:W-:Y:S04]  /*5510*/  ISETP.NE.AND.EX P0, PT, R15, RZ, PT, P0 ;  /* 0x000000ff0f00720c */ /* 0x000fe80003f05300 */
[----:B------:R-:W-:Y:S03]  /*5520*/  PLOP3.LUT P0, PT, P0, PT, PT, 0x8, 0x80 ;  /* 0x000000000080781c */ /* 0x000fe6000070e170 */
[----:B------:R-:W-:Y:S11]  /*5530*/  @P2 FSETP.EQ.AND P0, PT, R53, RZ, PT ;  /* 0x000000ff3500220b */ /* 0x000ff60003f02000 */
[----:B------:R-:W-:Y:S02]  /*5540*/  @!UPT UIADD3 URZ, UPT, UPT, URZ, URZ, URZ ;  /* 0x000000fffffff290 */ /* 0x000fe4000fffe0ff */
.L_x_102:
[----:B------:R-:W3:Y:S01]  /*5550*/  SYNCS.PHASECHK.TRANS64.TRYWAIT P2, [UR5+0x190], R28 ;  /* 0x0001901cff0075a7 */ /* 0x000ee20008041105 */
[----:B------:R-:W-:Y:S04]  /*5560*/  ELECT P4, URZ, PT ;  /* 0x0000000000ff782f */ /* 0x000fe80003880000 */
[----:B------:R-:W-:Y:S11]  /*5570*/  PLOP3.LUT P4, PT, P0, P4, PT, 0xf2, 0x2f ;  /* 0x00000000002f781c */ /* 0x000ff60000789e72 */
[----:B------:R-:W-:Y:S02]  /*5580*/  @!UPT UIADD3 URZ, UPT, UPT, URZ, URZ, URZ ;  /* 0x000000fffffff290 */ /* 0x000fe4000fffe0ff */
[----:B------:R-:W-:Y:S05]  /*5590*/  @!P4 IADD3 R8, P0, PT, R32, 0x980, RZ ;  /* 0x000009802008c810 */ /* 0x000fea0007f1e0ff */
[----:B-1----:R-:W-:Y:S01]  /*55a0*/  @!P4 IMAD.X R2, RZ, RZ, R33, P0 ;  /* 0x000000ffff02c224 */ /* 0x002fe200000e0621 */
[----:B---3--:R-:W-:Y:S07]  /*55b0*/  @!P2 BRA `(.L_x_103) ;  /* 0x000000a40090a947 */ /* 0x008fee0003800000 */
.L_x_276:
[----:B------:R-:W-:Y:S01]  /*55c0*/  @!P4 R2UR UR7, R8 ;  /* 0x000000000807c2ca */ /* 0x000fe200000e0000 */
[----:B------:R-:W-:Y:S01]  /*55d0*/  VOTEU.ALL UP0, P4 ;  /* 0x0000000000ff7886 */ /* 0x000fe20002000000 */
[----:B------:R-:W-:Y:S01]  /*55e0*/  @!P4 R2UR UR6, R2 ;  /* 0x000000000206c2ca */ /* 0x000fe200000e0000 */
[----:B------:R-:W-:Y:S01]  /*55f0*/  VOTEU.ALL UP1, P4 ;  /* 0x0000000000ff7886 */ /* 0x000fe20002020000 */
[----:B--2---:R-:W-:Y:S01]  /*5600*/  UMOV UR60, UR44 ;  /* 0x0000002c003c7c82 */ /* 0x004fe20008000000 */
[----:B-1----:R-:W-:Y:S01]  /*5610*/  @!P4 IMAD.MOV.U32 R0, RZ, RZ, 0x1000 ;  /* 0x00001000ff00c424 */ /* 0x002fe200078e00ff */
[----:B------:R-:W-:Y:S02]  /*5620*/  @!UP0 UIADD3 UR56, UPT, UPT, UR5, 0x300, URZ ;  /* 0x0000030005388890 */ /* 0x000fe4000fffe0ff */
[----:B------:R-:W-:Y:S02]  /*5630*/  @!UP0 UIADD3 UR10, UPT, UPT, UR58, 0x40, URZ ;  /* 0x000000403a0a8890 */ /* 0x000fe4000fffe0ff */
[----:B------:R-:W-:Y:S01]  /*5640*/  @!UP0 UIADD3 UR8, UPT, UPT, UR5, 0xb00, URZ ;  /* 0x00000b0005088890 */ /* 0x000fe2000fffe0ff */
[----:B------:R-:W-:Y:S02]  /*5650*/  VOTEU.ALL UP0, P4 ;  /* 0x0000000000ff7886 */ /* 0x000fe40002000000 */
[----:B------:R-:W-:Y:S01]  /*5660*/  IMAD.U32 R8, RZ, RZ, UR7 ;  /* 0x00000007ff087e24 */ /* 0x000fe2000f8e00ff */
[----:B------:R-:W-:Y:S01]  /*5670*/  UMOV UR7, 0x10000000 ;  /* 0x1000000000077882 */ /* 0x000fe20000000000 */
[----:B------:R-:W-:Y:S01]  /*5680*/  IMAD.U32 R9, RZ, RZ, UR6 ;  /* 0x00000006ff097e24 */ /* 0x000fe2000f8e00ff */
[----:B------:R-:W-:Y:S01]  /*5690*/  UMOV UR6, 0x0 ;  /* 0x0000000000067882 */ /* 0x000fe20000000000 */
[----:B------:R-:W-:Y:S01]  /*56a0*/  UMOV UR9, UR57 ;  /* 0x0000003900097c82 */ /* 0x000fe20008000000 */
[----:B------:R-:W-:Y:S01]  /*56b0*/  @!P4 R2UR UR16, R8 ;  /* 0x000000000810c2ca */ /* 0x000fe200000e0000 */
[----:B------:R-:W-:Y:S01]  /*56c0*/  UMOV UR11, UR59 ;  /* 0x0000003b000b7c82 */ /* 0x000fe20008000000 */
[----:B------:R-:W-:Y:S01]  /*56d0*/  @!P4 R2UR UR17, R9 ;  /* 0x000000000911c2ca */ /* 0x000fe200000e0000 */
[----:B------:R-:W-:Y:S01]  /*56e0*/  UMOV UR12, UR44 ;  /* 0x0000002c000c7c82 */ /* 0x000fe20008000000 */
[----:B------:R-:W-:Y:S01]  /*56f0*/  UPRMT UR14, UR37, 0x654, UR57 ;  /* 0x00000654250e7896 */ /* 0x000fe20008000039 */
[----:B------:R-:W-:Y:S05]  /*5700*/  @!P4 IADD3 R8, P0, PT, R32, 0x980, RZ ;  /* 0x000009802008c810 */ /* 0x000fea0007f1e0ff */
[----:B------:R-:W-:Y:S05]  /*5710*/  @!P4 IMAD.X R2, RZ, RZ, R33, P0 ;  /* 0x000000ffff02c224 */ /* 0x000fea00000e0621 */
[----:B------:R1:W-:Y:S01]  /*5720*/  @!UP1 UTMALDG.3D [UR56], [UR16], desc[UR6] ;  /* 0x00000638100095b4 */ /* 0x0003e20008011000 */
[----:B------:R1:W-:Y:S01]  /*5730*/  @!UP0 UTMALDG.3D [UR8], [UR16], desc[UR6] ;  /* 0x00000608100085b4 */ /* 0x0003e20008011000 */
[----:B------:R1:W-:Y:S01]  /*5740*/  @!P4 SYNCS.ARRIVE.TRANS64.RED.A0TR RZ, [UR5+0x170], R0 ;  /* 0x00017000ffffc9a7 */ /* 0x0003e20008300405 */
[----:B------:R-:W-:Y:S01]  /*5750*/  SYNCS.ARRIVE.TRANS64.RED.A1T0 RZ, [UR14], RZ ;  /* 0x000000ffffff79a7 */ /* 0x000fe2000810040e */
[----:B------:R-:W2:Y:S02]  /*5760*/  SYNCS.PHASECHK.TRANS64.TRYWAIT P2, [UR5+0x198], R28 ;  /* 0x0001981cff0075a7 */ /* 0x000ea40008041105 */
[----:B-12---:R-:W-:Y:S05]  /*5770*/  @!P2 BRA `(.L_x_104) ;  /* 0x000000a40038a947 */ /* 0x006fea0003800000 */
.L_x_278:
[----:B------:R-:W-:Y:S01]  /*5780*/  @!P4 R2UR UR7, R8 ;  /* 0x000000000807c2ca */ /* 0x000fe200000e0000 */
[----:B------:R-:W-:Y:S01]  /*5790*/  VOTEU.ALL UP0, P4 ;  /* 0x0000000000ff7886 */ /* 0x000fe20002000000 */
[----:B------:R-:W-:Y:S01]  /*57a0*/  @!P4 R2UR UR6, R2 ;  /* 0x000000000206c2ca */ /* 0x000fe200000e0000 */
[----:B------:R-:W-:Y:S01]  /*57b0*/  VOTEU.ALL UP1, P4 ;  /* 0x0000000000ff7886 */ /* 0x000fe20002020000 */
[----:B------:R-:W-:Y:S01]  /*57c0*/  UMOV UR50, UR58 ;  /* 0x0000003a00327c82 */ /* 0x000fe20008000000 */
[----:B------:R-:W-:Y:S01]  /*57d0*/  UMOV UR52, UR44 ;  /* 0x0000002c00347c82 */ /* 0x000fe20008000000 */
[----:B------:R-:W-:Y:S01]  /*57e0*/  @!UP0 UIADD3 UR51, UPT, UPT, UR59, 0x40, URZ ;  /* 0x000000403b338890 */ /* 0x000fe2000fffe0ff */
[----:B-1----:R-:W-:Y:S01]  /*57f0*/  @!P4 IMAD.MOV.U32 R0, RZ, RZ, 0x1000 ;  /* 0x00001000ff00c424 */ /* 0x002fe200078e00ff */
[----:B------:R-:W-:Y:S02]  /*5800*/  @!UP0 UIADD3 UR48, UPT, UPT, UR5, 0x1300, URZ ;  /* 0x0000130005308890 */ /* 0x000fe4000fffe0ff */
[----:B------:R-:W-:Y:S02]  /*5810*/  @!UP0 UIADD3 UR10, UPT, UPT, UR58, 0x40, URZ ;  /* 0x000000403a0a8890 */ /* 0x000fe4000fffe0ff */
[----:B------:R-:W-:Y:S01]  /*5820*/  @!UP0 UIADD3 UR8, UPT, UPT, UR5, 0x1b00, URZ ;  /* 0x00001b0005088890 */ /* 0x000fe2000fffe0ff */
[----:B------:R-:W-:Y:S01]  /*5830*/  IMAD.U32 R8, RZ, RZ, UR7 ;  /* 0x00000007ff087e24 */ /* 0x000fe2000f8e00ff */
[----:B------:R-:W-:Y:S01]  /*5840*/  UMOV UR7, 0x10000000 ;  /* 0x1000000000077882 */ /* 0x000fe20000000000 */
[----:B------:R-:W-:Y:S01]  /*5850*/  IMAD.U32 R9, RZ, RZ, UR6 ;  /* 0x00000006ff097e24 */ /* 0x000fe2000f8e00ff */
[----:B------:R-:W-:Y:S01]  /*5860*/  UMOV UR6, 0x0 ;  /* 0x0000000000067882 */ /* 0x000fe20000000000 */
[----:B------:R-:W-:Y:S01]  /*5870*/  VOTEU.ALL UP0, P4 ;  /* 0x0000000000ff7886 */ /* 0x000fe20002000000 */
[----:B------:R-:W-:Y:S01]  /*5880*/  @!P4 R2UR UR16, R8 ;  /* 0x000000000810c2ca */ /* 0x000fe200000e0000 */
[----:B------:R-:W-:Y:S01]  /*5890*/  UMOV UR9, UR49 ;  /* 0x0000003100097c82 */ /* 0x000fe20008000000 */
[----:B------:R-:W-:Y:S01]  /*58a0*/  @!P4 R2UR UR17, R9 ;  /* 0x000000000911c2ca */ /* 0x000fe200000e0000 */
[----:B------:R-:W-:Y:S01]  /*58b0*/  UMOV UR12, UR44 ;  /* 0x0000002c000c7c82 */ /* 0x000fe20008000000 */
[----:B------:R-:W-:Y:S01]  /*58c0*/  UMOV UR11, UR51 ;  /* 0x00000033000b7c82 */ /* 0x000fe20008000000 */
[----:B------:R-:W-:Y:S01]  /*58d0*/  UPRMT UR13, UR37, 0x654, UR49 ;  /* 0x00000654250d7896 */ /* 0x000fe20008000031 */
[----:B------:R-:W-:Y:S05]  /*58e0*/  @!P4 IADD3 R8, P0, PT, R32, 0x980, RZ ;  /* 0x000009802008c810 */ /* 0x000fea0007f1e0ff */
[----:B------:R-:W-:Y:S04]  /*58f0*/  @!P4 IMAD.X R2, RZ, RZ, R33, P0 ;  /* 0x000000ffff02c224 */ /* 0x000fe800000e0621 */
[----:B------:R1:W-:Y:S01]  /*5900*/  @!UP1 UTMALDG.3D [UR48], [UR16], desc[UR6] ;  /* 0x00000630100095b4 */ /* 0x0003e20008011000 */
[----:B------:R1:W-:Y:S01]  /*5910*/  @!UP0 UTMALDG.3D [UR8], [UR16], desc[UR6] ;  /* 0x00000608100085b4 */ /* 0x0003e20008011000 */
[----:B------:R1:W-:Y:S01]  /*5920*/  @!P4 SYNCS.ARRIVE.TRANS64.RED.A0TR RZ, [UR5+0x178], R0 ;  /* 0x00017800ffffc9a7 */ /* 0x0003e20008300405 */
[----:B------:R-:W-:Y:S01]  /*5930*/  SYNCS.ARRIVE.TRANS64.RED.A1T0 RZ, [UR13], RZ ;  /* 0x000000ffffff79a7 */ /* 0x000fe2000810040d */
[----:B------:R-:W2:Y:S02]  /*5940*/  SYNCS.PHASECHK.TRANS64.TRYWAIT P2, [UR5+0x1a0], R28 ;  /* 0x0001a01cff0075a7 */ /* 0x000ea40008041105 */
[----:B-12---:R-:W-:Y:S05]  /*5950*/  @!P2 BRA `(.L_x_105) ;  /* 0x000000a000d8a947 */ /* 0x006fea0003800000 */
.L_x_280:
[----:B------:R-:W-:Y:S01]  /*5960*/  @!P4 R2UR UR7, R8 ;  /* 0x000000000807c2ca */ /* 0x000fe200000e0000 */
[----:B------:R-:W-:Y:S01]  /*5970*/  VOTEU.ALL UP0, P4 ;  /* 0x0000000000ff7886 */ /* 0x000fe20002000000 */
[----:B------:R-:W-:Y:S01]  /*5980*/  @!P4 R2UR UR6, R2 ;  /* 0x000000000206c2ca */ /* 0x000fe200000e0000 */
[----:B------:R-:W-:Y:S01]  /*5990*/  UIADD3 UR42, UPT, UPT, UR58, 0x10, URZ ;  /* 0x000000103a2a7890 */ /* 0x000fe2000fffe0ff */
[----:B-1----:R-:W-:Y:S01]  /*59a0*/  @!P4 IMAD.MOV.U32 R0, RZ, RZ, 0x1000 ;  /* 0x00001000ff00c424 */ /* 0x002fe200078e00ff */
[----:B------:R-:W-:Y:S01]  /*59b0*/  VOTEU.ALL UP1, P4 ;  /* 0x0000000000ff7886 */ /* 0x000fe20002020000 */
[----:B------:R-:W-:Y:S01]  /*59c0*/  @!UP0 UIADD3 UR40, UPT, UPT, UR5, 0x2300, URZ ;  /* 0x0000230005288890 */ /* 0x000fe2000fffe0ff */
[----:B------:R-:W-:Y:S01]  /*59d0*/  UMOV UR16, 0x0 ;  /* 0x0000000000107882 */ /* 0x000fe20000000000 */
[----:B------:R-:W-:Y:S01]  /*59e0*/  UMOV UR17, 0x10000000 ;  /* 0x1000000000117882 */ /* 0x000fe20000000000 */
[----:B------:R-:W-:Y:S01]  /*59f0*/  UMOV UR43, UR59 ;  /* 0x0000003b002b7c82 */ /* 0x000fe20008000000 */
[----:B------:R-:W-:Y:S03]  /*5a00*/  @!UP0 UIADD3 UR10, UPT, UPT, UR58, 0x50, URZ ;  /* 0x000000503a0a8890 */ /* 0x000fe6000fffe0ff */
[----:B------:R-:W-:Y:S01]  /*5a10*/  IMAD.U32 R8, RZ, RZ, UR7 ;  /* 0x00000007ff087e24 */ /* 0x000fe2000f8e00ff */
[----:B------:R-:W-:Y:S01]  /*5a20*/  @!UP0 UIADD3 UR8, UPT, UPT, UR5, 0x2b00, URZ ;  /* 0x00002b0005088890 */ /* 0x000fe2000fffe0ff */
[----:B------:R-:W-:Y:S01]  /*5a30*/  IMAD.U32 R9, RZ, RZ, UR6 ;  /* 0x00000006ff097e24 */ /* 0x000fe2000f8e00ff */
[----:B------:R-:W-:Y:S01]  /*5a40*/  VOTEU.ALL UP0, P4 ;  /* 0x0000000000ff7886 */ /* 0x000fe20002000000 */
        /* <DEDUP_REMOVED lines=14> */
.L_x_282:
[----:B------:R-:W-:Y:S01]  /*5b30*/  @!P4 R2UR UR8, R8 ;  /* 0x000000000808c2ca */ /* 0x000fe200000e0000 */
[----:B------:R-:W-:Y:S01]  /*5b40*/  VOTEU.ALL UP0, P4 ;  /* 0x0000000000ff7886 */ /* 0x000fe20002000000 */
[----:B------:R-:W-:Y:S01]  /*5b50*/  @!P4 R2UR UR6, R2 ;  /* 0x000000000206c2ca */ /* 0x000fe200000e0000 */
[----:B------:R-:W-:Y:S01]  /*5b60*/  VOTEU.ALL UP1, P4 ;  /* 0x0000000000ff7886 */ /* 0x000fe20002020000 */
[----:B------:R-:W-:Y:S01]  /*5b70*/  UMOV UR16, 0x0 ;  /* 0x0000000000107882 */ /* 0x000fe20000000000 */
[----:B------:R-:W-:Y:S01]  /*5b80*/  UMOV UR17, 0x10000000 ;  /* 0x1000000000117882 */ /* 0x000fe20000000000 */
[----:B------:R-:W-:Y:S01]  /*5b90*/  @!UP0 UIADD3 UR27, UPT, UPT, UR59, 0x40, URZ ;  /* 0x000000403b1b8890 */ /* 0x000fe2000fffe0ff */
[----:B-1----:R-:W-:Y:S01]  /*5ba0*/  @!P4 IMAD.MOV.U32 R0, RZ, RZ, 0x1000 ;  /* 0x00001000ff00c424 */ /* 0x002fe200078e00ff */
[----:B------:R-:W-:Y:S01]  /*5bb0*/  @!UP0 UIADD3 UR24, UPT, UPT, UR5, 0x3300, URZ ;  /* 0x0000330005188890 */ /* 0x000fe2000fffe0ff */
[----:B------:R-:W-:Y:S01]  /*5bc0*/  SHF.L.U32 R34, RZ, 0x1f, RZ ;  /* 0x0000001fff227819 */ /* 0x000fe200000006ff */
[----:B------:R-:W-:Y:S01]  /*5bd0*/  UMOV UR26, UR42 ;  /* 0x0000002a001a7c82 */ /* 0x000fe20008000000 */
[----:B------:R-:W-:Y:S01]  /*5be0*/  UMOV UR28, UR44 ;  /* 0x0000002c001c7c82 */ /* 0x000fe20008000000 */
[----:B------:R-:W-:Y:S01]  /*5bf0*/  @!UP0 UIADD3 UR10, UPT, UPT, UR58, 0x50, URZ ;  /* 0x000000503a0a8890 */ /* 0x000fe2000fffe0ff */
        /* <DEDUP_REMOVED lines=18> */
.L_x_284:
        /* <DEDUP_REMOVED lines=10> */
[----:B------:R-:W-:Y:S01]  /*5dc0*/  UMOV UR19, UR59 ;  /* 0x0000003b00137c82 */ /* 0x000fe20008000000 */
[----:B------:R-:W-:Y:S02]  /*5dd0*/  UMOV UR20, UR44 ;  /* 0x0000002c00147c82 */ /* 0x000fe40008000000 */
[----:B------:R-:W-:Y:S01]  /*5de0*/  IMAD.U32 R8, RZ, RZ, UR9 ;  /* 0x00000009ff087e24 */ /* 0x000fe2000f8e00ff */
[----:B------:R-:W-:Y:S01]  /*5df0*/  @!UP0 UIADD3 UR10, UPT, UPT, UR58, 0x60, URZ ;  /* 0x000000603a0a8890 */ /* 0x000fe2000fffe0ff */
[----:B------:R-:W-:Y:S01]  /*5e00*/  IMAD.U32 R9, RZ, RZ, UR8 ;  /* 0x00000008ff097e24 */ /* 0x000fe2000f8e00ff */
[----:B------:R-:W-:Y:S02]  /*5e10*/  @!UP0 UIADD3 UR8, UPT, UPT, UR5, 0xb00, URZ ;  /* 0x00000b0005088890 */ /* 0x000fe4000fffe0ff */
[----:B------:R-:W-:Y:S01]  /*5e20*/  @!P4 R2UR UR26, R8 ;  /* 0x00000000081ac2ca */ /* 0x000fe200000e0000 */
[----:B------:R-:W-:Y:S01]  /*5e30*/  VOTEU.ALL UP0, P4 ;  /* 0x0000000000ff7886 */ /* 0x000fe20002000000 */
[----:B------:R-:W-:Y:S01]  /*5e40*/  @!P4 R2UR UR27, R9 ;  /* 0x00000000091bc2ca */ /* 0x000fe200000e0000 */
[----:B------:R-:W-:Y:S01]  /*5e50*/  UMOV UR9, UR57 ;  /* 0x0000003900097c82 */ /* 0x000fe20008000000 */
[----:B------:R-:W-:Y:S01]  /*5e60*/  UMOV UR11, UR59 ;  /* 0x0000003b000b7c82 */ /* 0x000fe20008000000 */
[----:B------:R-:W-:Y:S01]  /*5e70*/  UMOV UR12, UR44 ;  /* 0x0000002c000c7c82 */ /* 0x000fe20008000000 */
        /* <DEDUP_REMOVED lines=8> */
.L_x_286:
        /* <DEDUP_REMOVED lines=9> */
[----:B------:R-:W-:Y:S01]  /*5f90*/  UMOV UR17, UR49 ;  /* 0x0000003100117c82 */ /* 0x000fe20008000000 */
[----:B------:R-:W-:Y:S01]  /*5fa0*/  UMOV UR20, UR44 ;  /* 0x0000002c00147c82 */ /* 0x000fe20008000000 */
[----:B------:R-:W-:Y:S02]  /*5fb0*/  @!UP0 UIADD3 UR10, UPT, UPT, UR58, 0x60, URZ ;  /* 0x000000603a0a8890 */ /* 0x000fe4000fffe0ff */
[----:B------:R-:W-:Y:S01]  /*5fc0*/  IMAD.U32 R8, RZ, RZ, UR9 ;  /* 0x00000009ff087e24 */ /* 0x000fe2000f8e00ff */
[----:B------:R-:W-:Y:S01]  /*5fd0*/  UMOV UR9, UR49 ;  /* 0x0000003100097c82 */ /* 0x000fe20008000000 */
[----:B------:R-:W-:Y:S01]  /*5fe0*/  IMAD.U32 R9, RZ, RZ, UR8 ;  /* 0x00000008ff097e24 */ /* 0x000fe2000f8e00ff */
[----:B------:R-:W-:Y:S02]  /*5ff0*/  @!UP0 UIADD3 UR8, UPT, UPT, UR5, 0x1b00, URZ ;  /* 0x00001b0005088890 */ /* 0x000fe4000fffe0ff */
[----:B------:R-:W-:Y:S01]  /*6000*/  @!P4 R2UR UR22, R8 ;  /* 0x000000000816c2ca */ /* 0x000fe200000e0000 */
[----:B------:R-:W-:Y:S01]  /*6010*/  VOTEU.ALL UP0, P4 ;  /* 0x0000000000ff7886 */ /* 0x000fe20002000000 */
[----:B------:R-:W-:Y:S01]  /*6020*/  @!P4 R2UR UR23, R9 ;  /* 0x000000000917c2ca */ /* 0x000fe200000e0000 */
[----:B------:R-:W-:Y:S01]  /*6030*/  UMOV UR12, UR44 ;  /* 0x0000002c000c7c82 */ /* 0x000fe20008000000 */
[----:B------:R-:W-:Y:S01]  /*6040*/  UMOV UR11, UR19 ;  /* 0x00000013000b7c82 */ /* 0x000fe20008000000 */
        /* <DEDUP_REMOVED lines=8> */
.L_x_288:
[----:B------:R-:W2:Y:S01]  /*60d0*/  LDC.64 R12, c[0x0][0xf18] ;  /* 0x0003c600ff0c7b82 */ /* 0x000ea20000000a00 */
[----:B------:R-:W-:Y:S01]  /*60e0*/  @!P4 R2UR UR8, R2 ;  /* 0x000000000208c2ca */ /* 0x000fe200000e0000 */
[----:B------:R-:W-:Y:S01]  /*60f0*/  VOTEU.ALL UP0, P4 ;  /* 0x0000000000ff7886 */ /* 0x000fe20002000000 */
[----:B------:R-:W-:Y:S01]  /*6100*/  @!P4 R2UR UR9, R8 ;  /* 0x000000000809c2ca */ /* 0x000fe200000e0000 */
[----:B------:R-:W-:Y:S01]  /*6110*/  UIADD3 UR34, UPT, UPT, UR58, 0x30, URZ ;  /* 0x000000303a227890 */ /* 0x000fe2000fffe0ff */
[----:B-1----:R-:W-:Y:S03]  /*6120*/  @!P4 IMAD.MOV.U32 R0, RZ, RZ, 0x1000 ;  /* 0x00001000ff00c424 */ /* 0x002fe600078e00ff */
[----:B------:R-:W1:Y:S01]  /*6130*/  @!P1 LDC R2, c[0x0][0xf0c] ;  /* 0x0003c300ff029b82 */ /* 0x000e620000000800 */
[----:B------:R-:W-:Y:S01]  /*6140*/  @!UP0 UIADD3 UR32, UPT, UPT, UR5, 0x2300, URZ ;  /* 0x0000230005208890 */ /* 0x000fe2000fffe0ff */
[----:B------:R-:W-:Y:S01]  /*6150*/  @P3 SHF.R.U32.HI R29, RZ, 0x10, R21 ;  /* 0x00000010ff1d3819 */ /* 0x000fe20000011615 */
[----:B------:R-:W-:Y:S01]  /*6160*/  VOTEU.ALL UP1, P4 ;  /* 0x0000000000ff7886 */ /* 0x000fe20002020000 */
[----:B------:R-:W-:Y:S01]  /*6170*/  UMOV UR14, 0x0 ;  /* 0x00000000000e7882 */ /* 0x000fe20000000000 */
[----:B------:R-:W-:Y:S01]  /*6180*/  UMOV UR15, 0x10000000 ;  /* 0x10000000000f7882 */ /* 0x000fe20000000000 */
[----:B------:R-:W-:Y:S01]  /*6190*/  UMOV UR33, UR41 ;  /* 0x0000002900217c82 */ /* 0x000fe20008000000 */
[----:B------:R-:W-:Y:S01]  /*61a0*/  UMOV UR35, UR59 ;  /* 0x0000003b00237c82 */ /* 0x000fe20008000000 */
[----:B------:R-:W-:Y:S01]  /*61b0*/  IMAD.U32 R9, RZ, RZ, UR8 ;  /* 0x00000008ff097e24 */ /* 0x000fe2000f8e00ff */
[----:B------:R-:W-:Y:S01]  /*61c0*/  UMOV UR36, UR44 ;  /* 0x0000002c00247c82 */ /* 0x000fe20008000000 */
[----:B------:R-:W-:Y:S01]  /*61d0*/  IMAD.U32 R8, RZ, RZ, UR9 ;  /* 0x00000009ff087e24 */ /* 0x000fe2000f8e00ff */
[----:B------:R-:W-:Y:S01]  /*61e0*/  @!UP0 UIADD3 UR10, UPT, UPT, UR58, 0x70, URZ ;  /* 0x000000703a0a8890 */ /* 0x000fe2000fffe0ff */
[----:B------:R-:W-:Y:S01]  /*61f0*/  VIADD R31, R31, 0x1 ;  /* 0x000000011f1f7836 */ /* 0x000fe20000000000 */
[----:B------:R-:W-:Y:S01]  /*6200*/  @!P4 R2UR UR17, R9 ;  /* 0x000000000911c2ca */ /* 0x000fe200000e0000 */
[----:B------:R-:W-:Y:S01]  /*6210*/  @!UP0 UIADD3 UR8, UPT, UPT, UR5, 0x2b00, URZ ;  /* 0x00002b0005088890 */ /* 0x000fe2000fffe0ff */
[----:B------:R-:W-:Y:S01]  /*6220*/  @!P4 R2UR UR16, R8 ;  /* 0x000000000810c2ca */ /* 0x000fe200000e0000 */
[----:B------:R-:W-:Y:S01]  /*6230*/  VOTEU.ALL UP0, P4 ;  /* 0x0000000000ff7886 */ /* 0x000fe20002000000 */
[----:B------:R-:W3:Y:S01]  /*6240*/  LDC.64 R8, c[0x0][0xf10] ;  /* 0x0003c400ff087b82 */ /* 0x000ee20000000a00 */
[----:B------:R-:W-:Y:S01]  /*6250*/  UMOV UR9, UR41 ;  /* 0x0000002900097c82 */ /* 0x000fe20008000000 */
[----:B------:R-:W-:Y:S01]  /*6260*/  UMOV UR11, UR59 ;  /* 0x0000003b000b7c82 */ /* 0x000fe20008000000 */
[----:B------:R-:W-:Y:S08]  /*6270*/  UMOV UR12, UR44 ;  /* 0x0000002c000c7c82 */ /* 0x000ff00008000000 */
[----:B------:R4:W-:Y:S01]  /*6280*/  @!UP1 UTMALDG.3D [UR32], [UR16], desc[UR14] ;  /* 0x00000e20100095b4 */ /* 0x0009e20008011000 */
[----:B------:R4:W-:Y:S01]  /*6290*/  @!UP0 UTMALDG.3D [UR8], [UR16], desc[UR14] ;  /* 0x00000e08100085b4 */ /* 0x0009e20008011000 */
[----:B------:R5:W-:Y:S01]  /*62a0*/  @!P4 SYNCS.ARRIVE.TRANS64.RED.A0TR RZ, [UR5+0x180], R0 ;  /* 0x00018000ffffc9a7 */ /* 0x000be20008300405 */
[C---:B---3--:R-:W-:Y:S01]  /*62b0*/  @!P1 IMAD.HI.U32 R8, R11.reuse, R8, RZ ;  /* 0x000000080b089227 */ /* 0x048fe200078e00ff */
[----:B--2---:R-:W-:Y:S02]  /*62c0*/  @!P1 ISETP.NE.AND P0, PT, R12, 0x1, PT ;  /* 0x000000010c00980c */ /* 0x004fe40003f05270 */
[----:B-1----:R-:W-:Y:S01]  /*62d0*/  @!P1 ISETP.NE.AND P2, PT, R2, 0x1, PT ;  /* 0x000000010200980c */ /* 0x002fe20003f45270 */
[C---:B------:R-:W-:Y:S01]  /*62e0*/  @!P1 IMAD.HI.U32 R13, R10.reuse, R13, RZ ;  /* 0x0000000d0a0d9227 */ /* 0x040fe200078e00ff */
[----:B------:R-:W-:Y:S04]  /*62f0*/  @!P1 SHF.R.U32.HI R8, RZ, R9, R8 ;  /* 0x00000009ff089219 */ /* 0x000fe80000011608 */
[----:B------:R-:W-:Y:S01]  /*6300*/  @!P1 SEL R8, R11, R8, !P2 ;  /* 0x000000080b089207 */ /* 0x000fe20005000000 */
[----:B------:R-:W-:Y:S01]  /*6310*/  SYNCS.ARRIVE.TRANS64.RED.A1T0 RZ, [UR7], RZ ;  /* 0x000000ffffff79a7 */ /* 0x000fe20008100407 */
[----:B------:R-:W1:Y:S01]  /*6320*/  SYNCS.PHASECHK.TRANS64.TRYWAIT P5, [UR5+0x1a8], R34 ;  /* 0x0001a822ff0075a7 */ /* 0x000e6200080a1105 */
[----:B-----5:R-:W2:Y:S02]  /*6330*/  @!P1 LDC R0, c[0x0][0xf20] ;  /* 0x0003c800ff009b82 */ /* 0x020ea40000000800 */
[----:B--2---:R-:W-:Y:S04]  /*6340*/  @!P1 SHF.R.U32.HI R0, RZ, R0, R13 ;  /* 0x00000000ff009219 */ /* 0x004fe8000001160d */
[----:B------:R-:W-:Y:S05]  /*6350*/  @!P1 SEL R9, R10, R0, !P0 ;  /* 0x000000000a099207 */ /* 0x000fea0004000000 */
[----:B------:R-:W-:Y:S02]  /*6360*/  @!P1 IMAD.IADD R0, R9, 0x1, -R8 ;  /* 0x0000000109009824 */ /* 0x000fe400078e0a08 */
[----:B------:R-:W-:Y:S02]  /*6370*/  @!P1 IMAD.IADD R8, R8, 0x1, -R9 ;  /* 0x0000000108089824 */ /* 0x000fe400078e0a09 */
[----:B------:R-:W-:Y:S02]  /*6380*/  @!P1 IMAD R11, R0, R2, R11 ;  /* 0x00000002000b9224 */ /* 0x000fe400078e020b */
[----:B------:R-:W-:Y:S01]  /*6390*/  @!P1 IMAD R10, R8, R12, R10 ;  /* 0x0000000c080a9224 */ /* 0x000fe200078e020a */
[----:B-1--4-:R-:W-:Y:S06]  /*63a0*/  @!P5 BRA `(.L_x_110) ;  /* 0x0000009800bcd947 */ /* 0x012fec0003800000 */
.L_x_290:
[----:B------:R-:W-:Y:S01]  /*63b0*/  @!P4 IADD3 R2, P0, PT, R32, 0x980, RZ ;  /* 0x000009802002c810 */ /* 0x000fe20007f1e0ff */
[----:B------:R-:W-:Y:S01]  /*63c0*/  VOTEU.ALL UP0, P4 ;  /* 0x0000000000ff7886 */ /* 0x000fe20002000000 */
[----:B------:R-:W-:Y:S01]  /*63d0*/  VOTEU.ALL UP1, P4 ;  /* 0x0000000000ff7886 */ /* 0x000fe20002020000 */
[----:B------:R-:W-:Y:S01]  /*63e0*/  UMOV UR9, 0x10000000 ;  /* 0x1000000000097882 */ /* 0x000fe20000000000 */
[----:B------:R-:W-:Y:S01]  /*63f0*/  @!P4 R2UR UR8, R2 ;  /* 0x000000000208c2ca */ /* 0x000fe200000e0000 */
[----:B-1----:R-:W-:Y:S01]  /*6400*/  @!P4 IMAD.X R0, RZ, RZ, R33, P0 ;  /* 0x000000ffff00c224 */ /* 0x002fe200000e0621 */
[----:B------:R-:W-:Y:S01]  /*6410*/  @!UP0 UIADD3 UR35, UPT, UPT, UR59, 0x40, URZ ;  /* 0x000000403b238890 */ /* 0x000fe2000fffe0ff */
[----:B------:R-:W-:Y:S01]  /*6420*/  VIADD R2, R10, UR38 ;  /* 0x000000260a027c36 */ /* 0x000fe20008000000 */
[----:B------:R-:W-:Y:S01]  /*6430*/  @!UP0 UIADD3 UR32, UPT, UPT, UR5, 0x3300, URZ ;  /* 0x0000330005208890 */ /* 0x000fe2000fffe0ff */
[----:B------:R-:W-:Y:S01]  /*6440*/  ISETP.NE.AND P0, PT, R31, 0x2, PT ;  /* 0x000000021f00780c */ /* 0x000fe20003f05270 */
[----:B------:R-:W-:Y:S01]  /*6450*/  UMOV UR33, UR25 ;  /* 0x0000001900217c82 */ /* 0x000fe20008000000 */
[----:B------:R-:W-:Y:S01]  /*6460*/  @!P4 R2UR UR7, R0 ;  /* 0x000000000007c2ca */ /* 0x000fe200000e0000 */
[----:B------:R-:W-:Y:S01]  /*6470*/  UMOV UR36, UR44 ;  /* 0x0000002c00247c82 */ /* 0x000fe20008000000 */
[----:B------:R-:W-:Y:S01]  /*6480*/  @!UP0 UIADD3 UR18, UPT, UPT, UR58, 0x70, URZ ;  /* 0x000000703a128890 */ /* 0x000fe2000fffe0ff */
[----:B------:R-:W-:Y:S01]  /*6490*/  VIADD R0, R11, UR39 ;  /* 0x000000270b007c36 */ /* 0x000fe20008000000 */
[----:B------:R-:W-:Y:S01]  /*64a0*/  @!UP0 UIADD3 UR16, UPT, UPT, UR5, 0x3b00, URZ ;  /* 0x00003b0005108890 */ /* 0x000fe2000fffe0ff */
[----:B------:R-:W-:Y:S01]  /*64b0*/  R2UR UR11, R2 ;  /* 0x00000000020b72ca */ /* 0x000fe200000e0000 */
[----:B------:R-:W-:Y:S01]  /*64c0*/  IMAD.U32 R8, RZ, RZ, UR8 ;  /* 0x00000008ff087e24 */ /* 0x000fe2000f8e00ff */
[----:B------:R-:W-:Y:S01]  /*64d0*/  UMOV UR8, 0x0 ;  /* 0x0000000000087882 */ /* 0x000fe20000000000 */
[----:B------:R-:W-:Y:S01]  /*64e0*/  VOTEU.ALL UP0, P4 ;  /* 0x0000000000ff7886 */ /* 0x000fe20002000000 */
[----:B------:R-:W-:Y:S01]  /*64f0*/  UMOV UR17, UR25 ;  /* 0x0000001900117c82 */ /* 0x000fe20008000000 */
[----:B------:R-:W-:Y:S01]  /*6500*/  UMOV UR20, UR44 ;  /* 0x0000002c00147c82 */ /* 0x000fe20008000000 */
[----:B------:R-:W-:Y:S01]  /*6510*/  @!P4 R2UR UR12, R8 ;  /* 0x00000000080cc2ca */ /* 0x000fe200000e0000 */
[----:B------:R-:W-:Y:S01]  /*6520*/  UMOV UR19, UR35 ;  /* 0x0000002300137c82 */ /* 0x000fe20008000000 */
[----:B------:R-:W-:Y:S01]  /*6530*/  IMAD.U32 R9, RZ, RZ, UR7 ;  /* 0x00000007ff097e24 */ /* 0x000fe2000f8e00ff */
[----:B------:R-:W-:Y:S02]  /*6540*/  R2UR UR27, R0 ;  /* 0x00000000001b72ca */ /* 0x000fe400000e0000 */
[----:B------:R-:W-:Y:S02]  /*6550*/  @P3 R2UR UR44, R29 ;  /* 0x000000001d2c32ca */ /* 0x000fe400000e0000 */
[----:B------:R-:W-:Y:S02]  /*6560*/  @!P4 R2UR UR13, R9 ;  /* 0x00000000090dc2ca */ /* 0x000fe400000e0000 */
[----:B------:R-:W-:Y:S02]  /*6570*/  SEL R0, RZ, 0x1, P0 ;  /* 0x00000001ff007807 */ /* 0x000fe40000000000 */
[----:B------:R-:W-:Y:S02]  /*6580*/  SEL R31, R31, RZ, P0 ;  /* 0x000000ff1f1f7207 */ /* 0x000fe40000000000 */
[----:B------:R-:W-:Y:S07]  /*6590*/  LOP3.LUT R30, R30, R0, RZ, 0x3c, !PT ;  /* 0x000000001e1e7212 */ /* 0x000fee00078e3cff */
[----:B------:R3:W-:Y:S01]  /*65a0*/  @!UP1 UTMALDG.3D [UR32], [UR12], desc[UR8] ;  /* 0x000008200c0095b4 */ /* 0x0007e20008011000 */
[----:B------:R3:W-:Y:S01]  /*65b0*/  @!UP0 UTMALDG.3D [UR16], [UR12], desc[UR8] ;  /* 0x000008100c0085b4 */ /* 0x0007e20008011000 */
[----:B------:R3:W-:Y:S01]  /*65c0*/  @!P4 SYNCS.ARRIVE.TRANS64.RED.A0TR RZ, [UR5+0x188], R27 ;  /* 0x0001881bffffc9a7 */ /* 0x0007e20008300405 */
[----:B------:R-:W-:Y:S01]  /*65d0*/  UPLOP3.LUT UP0, UPT, UPT, UPT, UPT, 0x80, 0x8 ;  /* 0x000000000008789c */ /* 0x000fe20003f0f070 */
[----:B------:R-:W-:Y:S01]  /*65e0*/  SYNCS.ARRIVE.TRANS64.RED.A1T0 RZ, [UR6], RZ ;  /* 0x000000ffffff79a7 */ /* 0x000fe20008100406 */
[----:B------:R-:W-:Y:S09]  /*65f0*/  @P3 BRA `(.L_x_111) ;  /* 0xffffffe800543947 */ /* 0x000ff2000383ffff */
[----:B------:R-:W1:Y:S02]  /*6600*/  SYNCS.PHASECHK.TRANS64.TRYWAIT P0, [UR5+0x190], R28 ;  /* 0x0001901cff0075a7 */ /* 0x000e640008001105 */
[----:B-1----:R-:W-:Y:S05]  /*6610*/  @!P0 BRA `(.L_x_112) ;  /* 0x0000009800388947 */ /* 0x002fea0003800000 */
.L_x_292:
[----:B------:R-:W2:Y:S02]  /*6620*/  SYNCS.PHASECHK.TRANS64.TRYWAIT P0, [UR5+0x198], R28 ;  /* 0x0001981cff0075a7 */ /* 0x000ea40008001105 */
[----:B--2---:R-:W-:Y:S05]  /*6630*/  @!P0 BRA `(.L_x_113) ;  /* 0x0000009800488947 */ /* 0x004fea0003800000 */
.L_x_294:
[----:B------:R-:W2:Y:S01]  /*6640*/  SYNCS.PHASECHK.TRANS64.TRYWAIT P0, [UR5+0x1a0], R28 ;  /* 0x0001a01cff0075a7 */ /* 0x000ea20008001105 */
[----:B-1----:R-:W-:Y:S01]  /*6650*/  HFMA2 R0, -RZ, RZ, 0, 5.9604644775390625e-08 ;  /* 0x00000001ff007431 */ /* 0x002fe200000001ff */
[----:B--2---:R-:W-:Y:S06]  /*6660*/  @!P0 BRA `(.L_x_114) ;  /* 0x0000009800548947 */ /* 0x004fec0003800000 */
.L_x_296:
[----:B-1----:R-:W-:Y:S02]  /*6670*/  MOV R2, UR5 ;  /* 0x0000000500027c02 */ /* 0x002fe40008000f00 */
[----:B------:R-:W-:-:S07]  /*6680*/  SHF.L.U32 R0, R0, 0x1f, RZ ;  /* 0x0000001f00007819 */ /* 0x000fce00000006ff */
.L_x_115:
[----:B-1----:R1:W2:Y:S02]  /*6690*/  SYNCS.PHASECHK.TRANS64.TRYWAIT P0, [R2+URZ+0x1a8], R0 ;  /* 0x0001a800020075a7 */ /* 0x0022a400080011ff */
[----:B--2---:R-:W-:Y:S05]  /*66a0*/  @!P0 NANOSLEEP.SYNCS 0x989680 ;  /* 0x009896800000895d */ /* 0x004fea0003900000 */
[----:B------:R-:W2:Y:S02]  /*66b0*/  @!P0 SYNCS.PHASECHK.TRANS64 P0, [R2+URZ+0x1a8], R0 ;  /* 0x0001a800020085a7 */ /* 0x000ea400080010ff */
[----:B--23--:R-:W-:Y:S05]  /*66c0*/  @P0 EXIT ;  /* 0x000000000000094d */ /* 0x00cfea0003800000 */
[----:B------:R-:W-:Y:S05]  /*66d0*/  BRA `(.L_x_115) ;  /* 0xfffffffc00ec7947 */ /* 0x000fea000383ffff */
.L_x_96:
[----:B------:R-:W-:-:S06]  /*66e0*/  UISETP.GE.AND UP0, UPT, UR16, 0x4, UPT ;  /* 0x000000041000788c */ /* 0x000fcc000bf06270 */
[----:B------:R-:W-:-:S13]  /*66f0*/  PLOP3.LUT P0, PT, PT, PT, UP0, 0x80, 0x8 ;  /* 0x000000000008781c */ /* 0x000fda0003f0f008 */
[----:B--2---:R-:W-:Y:S05]  /*6700*/  @!P0 EXIT ;  /* 0x000000000000894d */ /* 0x004fea0003800000 */
[----:B------:R-:W-:Y:S01]  /*6710*/  BAR.SYNC.DEFER_BLOCKING 0x6, 0xa0 ;  /* 0x0182800000007b1d */ /* 0x000fe20000010000 */
[C---:B------:R-:W-:Y:S01]  /*6720*/  IMAD.SHL.U32 R101, R0.reuse, 0x10, RZ ;  /* 0x0000001000657824 */ /* 0x040fe200078e00ff */
[C---:B------:R-:W-:Y:S01]  /*6730*/  LOP3.LUT R102, R103.reuse, 0x3, RZ, 0xc0, !PT ;  /* 0x0000000367667812 */ /* 0x040fe200078ec0ff */
[C---:B------:R-:W-:Y:S01]  /*6740*/  IMAD.U32 R5, R0.reuse, 0x10000, RZ ;  /* 0x0001000000057824 */ /* 0x040fe200078e00ff */
[----:B------:R-:W-:Y:S01]  /*6750*/  CS2R R96, SRZ ;  /* 0x0000000000607805 */ /* 0x000fe2000001ff00 */
[----:B------:R-:W-:Y:S01]  /*6760*/  IMAD.SHL.U32 R0, R0, 0x2, RZ ;  /* 0x0000000200007824 */ /* 0x000fe200078e00ff */
[----:B------:R-:W-:Y:S02]  /*6770*/  UMOV UR36, 0x400 ;  /* 0x0000040000247882 */ /* 0x000fe40000000000 */
[----:B------:R-:W2:Y:S01]  /*6780*/  LDC R94, c[0x0][0x370] ;  /* 0x0000dc00ff5e7b82 */ /* 0x000ea20000000800 */
[----:B------:R-:W-:Y:S01]  /*6790*/  ULEA UR36, UR37, UR36, 0x18 ;  /* 0x0000002425247291 */ /* 0x000fe2000f8ec0ff */
[----:B------:R-:W-:Y:S01]  /*67a0*/  IMAD.SHL.U32 R2, R103, 0x200, RZ ;  /* 0x0000020067027824 */ /* 0x000fe200078e00ff */
[C---:B------:R-:W-:Y:S01]  /*67b0*/  LOP3.LUT R4, R101.reuse, 0x40, RZ, 0xc0, !PT ;  /* 0x0000004065047812 */ /* 0x040fe200078ec0ff */
[----:B------:R-:W-:Y:S01]  /*67c0*/  IMAD.MOV.U32 R98, RZ, RZ, RZ ;  /* 0x000000ffff627224 */ /* 0x000fe200078e00ff */
[----:B------:R-:W-:Y:S01]  /*67d0*/  LOP3.LUT R3, R101, 0x1b0, RZ, 0xc0, !PT ;  /* 0x000001b065037812 */ /* 0x000fe200078ec0ff */
[----:B------:R-:W-:Y:S01]  /*67e0*/  UIADD3 UR4, UPT, UPT, UR36, 0x300, URZ ;  /* 0x0000030024047890 */ /* 0x000fe2000fffe0ff */
[----:B------:R-:W-:Y:S01]  /*67f0*/  LOP3.LUT R0, R4, 0x8, R0, 0xf8, !PT ;  /* 0x0000000804007812 */ /* 0x000fe200078ef800 */
[----:B------:R-:W3:Y:S01]  /*6800*/  LDC R49, c[0x0][0xf0c] ;  /* 0x0003c300ff317b82 */ /* 0x000ee20000000800 */
[----:B------:R-:W-:Y:S01]  /*6810*/  LOP3.LUT R2, R3, 0x200, R2, 0xf8, !PT ;  /* 0x0000020003027812 */ /* 0x000fe200078ef802 */
[----:B------:R-:W-:Y:S01]  /*6820*/  IMAD.MOV.U32 R106, RZ, RZ, RZ ;  /* 0x000000ffff6a7224 */ /* 0x000fe200078e00ff */
[----:B------:R-:W-:Y:S01]  /*6830*/  LOP3.LUT R5, R5, 0x200000, RZ, 0xc0, !PT ;  /* 0x0020000005057812 */ /* 0x000fe200078ec0ff */
[----:B------:R-:W-:Y:S01]  /*6840*/  IMAD.U32 R92, RZ, RZ, UR4 ;  /* 0x00000004ff5c7e24 */ /* 0x000fe2000f8e00ff */
[----:B------:R-:W-:Y:S01]  /*6850*/  LOP3.LUT P0, RZ, R101, 0x40, RZ, 0xc0, !PT ;  /* 0x0000004065ff7812 */ /* 0x000fe2000780c0ff */
[----:B------:R-:W4:Y:S01]  /*6860*/  LDCU.64 UR50, c[0x0][0x348] ;  /* 0x00006900ff3277ac */ /* 0x000f220008000a00 */
[----:B------:R-:W-:Y:S01]  /*6870*/  LOP3.LUT R100, R2, R0, RZ, 0xfc, !PT ;  /* 0x0000000002647212 */ /* 0x000fe200078efcff */
[----:B------:R-:W1:Y:S01]  /*6880*/  LDC R91, c[0x0][0xf20] ;  /* 0x0003c800ff5b7b82 */ /* 0x000e620000000800 */
[----:B------:R-:W4:Y:S01]  /*6890*/  LDS R99, [UR36+0x250] ;  /* 0x00025024ff637984 */ /* 0x000f220008000800 */
[----:B------:R-:W-:Y:S01]  /*68a0*/  P2R R0, PR, RZ, 0x1 ;  /* 0x00000001ff007803 */ /* 0x000fe20000000000 */
[----:B------:R-:W1:Y:S01]  /*68b0*/  LDCU.64 UR48, c[0x0][0xc88] ;  /* 0x00019100ff3077ac */ /* 0x000e620008000a00 */
[----:B------:R-:W-:-:S04]  /*68c0*/  UMOV UR45, URZ ;  /* 0x000000ff002d7c82 */ /* 0x000fc80008000000 */
[----:B------:R-:W1:Y:S01]  /*68d0*/  LDC R48, c[0x0][0xf30] ;  /* 0x0003cc00ff307b82 */ /* 0x000e620000000800 */
[----:B------:R-:W-:-:S07]  /*68e0*/  UMOV UR56, URZ ;  /* 0x000000ff00387c82 */ /* 0x000fce0008000000 */
[----:B------:R-:W1:Y:S08]  /*68f0*/  LDC.64 R84, c[0x0][0xc88] ;  /* 0x00032200ff547b82 */ /* 0x000e700000000a00 */
[----:B------:R-:W1:Y:S08]  /*6900*/  LDC.64 R88, c[0x0][0xf10] ;  /* 0x0003c400ff587b82 */ /* 0x000e700000000a00 */
[----:B------:R-:W1:Y:S08]  /*6910*/  LDC.64 R46, c[0x0][0xf18] ;  /* 0x0003c600ff2e7b82 */ /* 0x000e700000000a00 */
[----:B------:R-:W1:Y:S01]  /*6920*/  LDC.64 R44, c[0x0][0xf28] ;  /* 0x0003ca00ff2c7b82 */ /* 0x000e620000000a00 */
[----:B----4-:R-:W-:-:S07]  /*6930*/  IMAD.IADD R99, R99, 0x1, R5 ;  /* 0x0000000163637824 */ /* 0x010fce00078e0205 */
[----:B------:R-:W4:Y:S08]  /*6940*/  LDC.64 R86, c[0x0][0xc90] ;  /* 0x00032400ff567b82 */ /* 0x000f300000000a00 */
[----:B------:R-:W1:Y:S08]  /*6950*/  LDC.64 R82, c[0x0][0xcb0] ;  /* 0x00032c00ff527b82 */ /* 0x000e700000000a00 */
[----:B------:R-:W1:Y:S08]  /*6960*/  LDC.64 R80, c[0x0][0xca8] ;  /* 0x00032a00ff507b82 */ /* 0x000e700000000a00 */
[----:B--23--:R-:W1:Y:S02]  /*6970*/  LDC R93, c[0x0][0x374] ;  /* 0x0000dd00ff5d7b82 */ /* 0x00ce640000000800 */
.L_x_207:
[----:B------:R-:W-:Y:S02]  /*6980*/  LEA R0, R106, UR36, 0x3 ;  /* 0x000000246a007c11 */ /* 0x000fe4000f8e18ff */
[----:B------:R-:W-:Y:S02]  /*6990*/  SHF.L.U32 R2, R96, 0x1f, RZ ;  /* 0x0000001f60027819 */ /* 0x000fe400000006ff */
[----:B------:R-:W-:Y:S02]  /*69a0*/  LEA R16, R106, UR36, 0x4 ;  /* 0x000000246a107c11 */ /* 0x000fe4000f8e20ff */
[----:B------:R-:W2:Y:S02]  /*69b0*/  SYNCS.PHASECHK.TRANS64.TRYWAIT P0, [R0+URZ+0x1c0], R2 ;  /* 0x0001c002000075a7 */ /* 0x000ea400080011ff */
[----:B-12---:R-:W-:Y:S05]  /*69c0*/  @!P0 BRA `(.L_x_116) ;  /* 0x0000009400948947 */ /* 0x006fea0003800000 */
.L_x_297:
[----:B------:R-:W3:Y:S01]  /*69d0*/  LDC.64 R10, c[0x0][0xf10] ;  /* 0x0003c400ff0a7b82 */ /* 0x000ee20000000a00 */
[----:B------:R-:W4:Y:S01]  /*69e0*/  LDS.128 R16, [R16+0x230] ;  /* 0x0002300010107984 */ /* 0x000f220000000c00 */
[----:B-1----:R-:W-:Y:S01]  /*69f0*/  ISETP.NE.AND P1, PT, R48, 0x1, PT ;  /* 0x000000013000780c */ /* 0x002fe20003f25270 */
[----:B--2---:R-:W-:Y:S01]  /*6a00*/  VIADD R0, R0, 0x1d0 ;  /* 0x000001d000007836 */ /* 0x004fe20000000000 */
[----:B------:R-:W-:Y:S04]  /*6a10*/  ISETP.GE.AND P0, PT, R43, 0x1, PT ;  /* 0x000000012b00780c */ /* 0x000fe80003f06270 */
[----:B------:R-:W1:Y:S01]  /*6a20*/  LDC.64 R8, c[0x0][0xf18] ;  /* 0x0003c600ff087b82 */ /* 0x000e620000000a00 */
[----:B------:R-:W-:Y:S01]  /*6a30*/  PRMT R0, RZ, 0x654, R0 ;  /* 0x00000654ff007816 */ /* 0x000fe20000000000 */
[----:B------:R-:W-:Y:S01]  /*6a40*/  @!PT LDS RZ, [RZ] ;  /* 0x00000000fffff984 */ /* 0x000fe20000000800 */
[----:B------:R-:W-:Y:S01]  /*6a50*/  @!PT LDS RZ, [RZ] ;  /* 0x00000000fffff984 */ /* 0x000fe20000000800 */
[----:B------:R-:W-:Y:S01]  /*6a60*/  @!PT LDS RZ, [RZ] ;  /* 0x00000000fffff984 */ /* 0x000fe20000000800 */
[----:B------:R-:W-:Y:S01]  /*6a70*/  @!PT LDS RZ, [RZ] ;  /* 0x00000000fffff984 */ /* 0x000fe20000000800 */
[----:B------:R2:W-:Y:S06]  /*6a80*/  MEMBAR.ALL.CTA ;  /* 0x0000000000007992 */ /* 0x0005ec0000008000 */
[----:B--2---:R-:W2:Y:S01]  /*6a90*/  FENCE.VIEW.ASYNC.S ;  /* 0x00000000000073c6 */ /* 0x004ea20000000000 */
[----:B------:R-:W1:Y:S08]  /*6aa0*/  @!P1 LDC R12, c[0x0][0xf20] ;  /* 0x0003c800ff0c9b82 */ /* 0x000e700000000800 */
[----:B------:R-:W1:Y:S01]  /*6ab0*/  @!P1 LDC R7, c[0x0][0xf0c] ;  /* 0x0003c300ff079b82 */ /* 0x000e620000000800 */
[----:B--2---:R2:W-:Y:S01]  /*6ac0*/  SYNCS.ARRIVE.TRANS64.RED.A1T0 RZ, [R0+URZ], RZ ;  /* 0x000000ff00ff79a7 */ /* 0x0045e200081004ff */
[----:B----4-:R-:W-:Y:S04]  /*6ad0*/  LOP3.LUT P4, RZ, R18, 0x1, RZ, 0xc0, !PT ;  /* 0x0000000112ff7812 */ /* 0x010fe8000788c0ff */
[----:B------:R-:W-:Y:S09]  /*6ae0*/  P2R R104, PR, RZ, 0x10 ;  /* 0x00000010ff687803 */ /* 0x000ff20000000000 */
[----:B------:R-:W-:Y:S02]  /*6af0*/  @P4 MOV R51, R16 ;  /* 0x0000001000334202 */ /* 0x000fe40000000f00 */
[----:B------:R-:W-:Y:S01]  /*6b00*/  @P4 LOP3.LUT R50, R17, 0xffff, RZ, 0xc0, !PT ;  /* 0x0000ffff11324812 */ /* 0x000fe200078ec0ff */
[----:B--23--:R-:W-:Y:S06]  /*6b10*/  @!P0 BRA `(.L_x_117) ;  /* 0x0000000000a48947 */ /* 0x00cfec0003800000 */
[----:B------:R-:W-:Y:S01]  /*6b20*/  IMAD.HI.U32 R0, R93, R47, RZ ;  /* 0x0000002f5d007227 */ /* 0x000fe200078e00ff */
[----:B------:R-:W-:Y:S02]  /*6b30*/  ISETP.NE.AND P0, PT, R46, 0x1, PT ;  /* 0x000000012e00780c */ /* 0x000fe40003f05270 */
[----:B------:R-:W-:Y:S01]  /*6b40*/  ISETP.NE.AND P2, PT, R43, 0x1, PT ;  /* 0x000000012b00780c */ /* 0x000fe20003f45270 */
[----:B------:R-:W-:Y:S01]  /*6b50*/  IMAD.HI.U32 R4, R94, R88, RZ ;  /* 0x000000585e047227 */ /* 0x000fe200078e00ff */
[----:B------:R-:W-:Y:S02]  /*6b60*/  SHF.R.U32.HI R0, RZ, R91, R0 ;  /* 0x0000005bff007219 */ /* 0x000fe40000011600 */
[----:B------:R-:W-:Y:S01]  /*6b70*/  ISETP.NE.AND P3, PT, R49, 0x1, PT ;  /* 0x000000013100780c */ /* 0x000fe20003f65270 */
[----:B------:R-:W-:Y:S01]  /*6b80*/  IMAD.HI.U32 R6, R50, R47, RZ ;  /* 0x0000002f32067227 */ /* 0x000fe200078e00ff */
[-C--:B------:R-:W-:Y:S02]  /*6b90*/  SHF.R.U32.HI R4, RZ, R89.reuse, R4 ;  /* 0x00000059ff047219 */ /* 0x080fe40000011604 */
[----:B------:R-:W-:Y:S01]  /*6ba0*/  SEL R0, R93, R0, !P0 ;  /* 0x000000005d007207 */ /* 0x000fe20004000000 */
[----:B------:R-:W-:Y:S01]  /*6bb0*/  IMAD.HI.U32 R5, R51, R88, RZ ;  /* 0x0000005833057227 */ /* 0x000fe200078e00ff */
[----:B------:R-:W-:Y:S03]  /*6bc0*/  SEL R4, R94, R4, !P3 ;  /* 0x000000045e047207 */ /* 0x000fe60005800000 */
[-C--:B------:R-:W-:Y:S01]  /*6bd0*/  IMAD.HI.U32 R3, R0, R44.reuse, RZ ;  /* 0x0000002c00037227 */ /* 0x080fe200078e00ff */
[----:B------:R-:W-:Y:S03]  /*6be0*/  SHF.R.U32.HI R5, RZ, R89, R5 ;  /* 0x00000059ff057219 */ /* 0x000fe60000011605 */
[----:B------:R-:W-:Y:S01]  /*6bf0*/  IMAD.HI.U32 R2, R4, R44, RZ ;  /* 0x0000002c04027227 */ /* 0x000fe200078e00ff */
[----:B------:R-:W-:Y:S02]  /*6c00*/  @P2 SHF.R.U32.HI R0, RZ, R45, R3 ;  /* 0x0000002dff002219 */ /* 0x000fe40000011603 */
[----:B------:R-:W-:Y:S02]  /*6c10*/  SHF.R.U32.HI R3, RZ, R91, R6 ;  /* 0x0000005bff037219 */ /* 0x000fe40000011606 */
[----:B------:R-:W-:Y:S01]  /*6c20*/  @P2 SHF.R.U32.HI R4, RZ, R45, R2 ;  /* 0x0000002dff042219 */ /* 0x000fe20000011602 */
[----:B------:R-:W-:Y:S01]  /*6c30*/  IMAD R0, R43, R0, RZ ;  /* 0x000000002b007224 */ /* 0x000fe200078e02ff */
[----:B------:R-:W-:Y:S02]  /*6c40*/  SEL R3, R50, R3, !P0 ;  /* 0x0000000332037207 */ /* 0x000fe40004000000 */
[----:B------:R-:W-:Y:S01]  /*6c50*/  SEL R2, R51, R5, !P3 ;  /* 0x0000000533027207 */ /* 0x000fe20005800000 */
[----:B------:R-:W-:Y:S01]  /*6c60*/  IMAD R5, R43, R4, RZ ;  /* 0x000000042b057224 */ /* 0x000fe200078e02ff */
[C---:B------:R-:W-:Y:S01]  /*6c70*/  ISETP.GE.AND P0, PT, R3.reuse, R0, PT ;  /* 0x000000000300720c */ /* 0x040fe20003f06270 */
[C---:B------:R-:W-:Y:S03]  /*6c80*/  IMAD.HI.U32 R0, R3.reuse, R44, RZ ;  /* 0x0000002c03007227 */ /* 0x040fe600078e00ff */
[C---:B------:R-:W-:Y:S02]  /*6c90*/  ISETP.GE.OR P0, PT, R2.reuse, R5, P0 ;  /* 0x000000050200720c */ /* 0x040fe40000706670 */
[----:B------:R-:W-:Y:S04]  /*6ca0*/  SHF.R.U32.HI R0, RZ, R45, R0 ;  /* 0x0000002dff007219 */ /* 0x000fe80000011600 */
        /* <DEDUP_REMOVED lines=15> */
[----:B------:R-:W-:Y:S07]  /*6da0*/  IMAD R50, R3, R46, R50 ;  /* 0x0000002e03327224 */ /* 0x000fee00078e0232 */
.L_x_117:
[----:B-1----:R-:W-:Y:S01]  /*6db0*/  @!P1 IMAD.HI.U32 R2, R50, R9, RZ ;  /* 0x0000000932029227 */ /* 0x002fe200078e00ff */
[----:B------:R-:W-:Y:S01]  /*6dc0*/  @!P1 ISETP.NE.AND P0, PT, R8, 0x1, PT ;  /* 0x000000010800980c */ /* 0x000fe20003f05270 */
[----:B------:R-:W-:Y:S01]  /*6dd0*/  USHF.L.U32 UR42, UR27, 0x7, URZ ;  /* 0x000000071b2a7899 */ /* 0x000fe200080006ff */
[----:B------:R-:W-:Y:S01]  /*6de0*/  @!P1 ISETP.NE.AND P2, PT, R7, 0x1, PT ;  /* 0x000000010700980c */ /* 0x000fe20003f45270 */
[C---:B------:R-:W-:Y:S01]  /*6df0*/  @!P1 IMAD.HI.U32 R0, R51.reuse, R10, RZ ;  /* 0x0000000a33009227 */ /* 0x040fe200078e00ff */
[----:B------:R-:W-:Y:S01]  /*6e00*/  @!P1 SHF.R.U32.HI R2, RZ, R12, R2 ;  /* 0x0000000cff029219 */ /* 0x000fe20000011602 */
[----:B------:R-:W-:Y:S01]  /*6e10*/  USHF.L.U32 UR41, UR11, 0x7, URZ ;  /* 0x000000070b297899 */ /* 0x000fe200080006ff */
[----:B------:R-:W-:Y:S01]  /*6e20*/  @P4 SHF.R.U32.HI R95, RZ, 0x10, R17 ;  /* 0x00000010ff5f4819 */ /* 0x000fe20000011611 */
[----:B------:R-:W-:Y:S01]  /*6e30*/  VIADD R106, R106, 0x1 ;  /* 0x000000016a6a7836 */ /* 0x000fe20000000000 */
[----:B------:R-:W-:Y:S01]  /*6e40*/  @!P1 SEL R2, R50, R2, !P0 ;  /* 0x0000000232029207 */ /* 0x000fe20004000000 */
[----:B------:R-:W-:Y:S01]  /*6e50*/  BSSY.RECONVERGENT B6, `(.L_x_118) ;  /* 0x0000028000067945 */ /* 0x000fe20003800200 */
[----:B------:R-:W-:Y:S02]  /*6e60*/  @!P1 SHF.R.U32.HI R0, RZ, R11, R0 ;  /* 0x0000000bff009219 */ /* 0x000fe40000011600 */
[----:B------:R-:W-:Y:S02]  /*6e70*/  LOP3.LUT P0, RZ, R92, 0x90, RZ, 0xc0, !PT ;  /* 0x000000905cff7812 */ /* 0x000fe4000780c0ff */
[----:B------:R-:W-:Y:S05]  /*6e80*/  @!P1 SEL R3, R51, R0, !P2 ;  /* 0x0000000033039207 */ /* 0x000fea0005000000 */
[----:B------:R-:W-:Y:S02]  /*6e90*/  @!P1 IMAD.IADD R0, R2, 0x1, -R3 ;  /* 0x0000000102009824 */ /* 0x000fe400078e0a03 */
[----:B------:R-:W-:Y:S02]  /*6ea0*/  @!P1 IMAD.IADD R2, R3, 0x1, -R2 ;  /* 0x0000000103029824 */ /* 0x000fe400078e0a02 */
[----:B------:R-:W-:Y:S02]  /*6eb0*/  @!P1 IMAD R51, R0, R7, R51 ;  /* 0x0000000700339224 */ /* 0x000fe400078e0233 */
[----:B------:R-:W-:Y:S01]  /*6ec0*/  @!P1 IMAD R50, R2, R8, R50 ;  /* 0x0000000802329224 */ /* 0x000fe200078e0232 */
[----:B------:R-:W-:Y:S06]  /*6ed0*/  @!P0 BRA `(.L_x_119) ;  /* 0x00000000007c8947 */ /* 0x000fec0003800000 */
[----:B------:R-:W1:Y:S01]  /*6ee0*/  LDCU.64 UR8, c[0x4][0x80] ;  /* 0x01001000ff0877ac */ /* 0x000e620008000a00 */
[----:B------:R-:W-:Y:S01]  /*6ef0*/  MOV R2, 0x0 ;  /* 0x0000000000027802 */ /* 0x000fe20000000f00 */
[----:B------:R-:W-:Y:S02]  /*6f00*/  HFMA2 R12, -RZ, RZ, 0, 5.9604644775390625e-08 ;  /* 0x00000001ff0c7431 */ /* 0x000fe400000001ff */
[----:B------:R-:W-:Y:S01]  /*6f10*/  IMAD.MOV.U32 R8, RZ, RZ, 0x70 ;  /* 0x00000070ff087424 */ /* 0x000fe200078e00ff */
[----:B------:R2:W3:Y:S01]  /*6f20*/  LDC.64 R14, c[0x4][R2] ;  /* 0x01000000020e7b82 */ /* 0x0004e20000000a00 */
[----:B------:R-:W4:Y:S01]  /*6f30*/  LDCU.64 UR6, c[0x4][0x88] ;  /* 0x01001100ff0677ac */ /* 0x000f220008000a00 */
[----:B------:R-:W-:Y:S01]  /*6f40*/  IMAD.MOV.U32 R13, RZ, RZ, RZ ;  /* 0x000000ffff0d7224 */ /* 0x000fe200078e00ff */
[----:B------:R-:W2:Y:S01]  /*6f50*/  LDCU.64 UR4, c[0x4][0x8] ;  /* 0x01000100ff0477ac */ /* 0x000ea20008000a00 */
[----:B-1----:R-:W-:Y:S01]  /*6f60*/  MOV R5, UR9 ;  /* 0x0000000900057c02 */ /* 0x002fe20008000f00 */
[----:B------:R-:W-:Y:S01]  /*6f70*/  IMAD.U32 R4, RZ, RZ, UR8 ;  /* 0x00000008ff047e24 */ /* 0x000fe2000f8e00ff */
[----:B----4-:R-:W-:Y:S01]  /*6f80*/  MOV R7, UR7 ;  /* 0x0000000700077c02 */ /* 0x010fe20008000f00 */
[----:B------:R-:W-:Y:S01]  /*6f90*/  IMAD.U32 R6, RZ, RZ, UR6 ;  /* 0x00000006ff067e24 */ /* 0x000fe2000f8e00ff */
[----:B--2---:R-:W-:Y:S01]  /*6fa0*/  MOV R11, UR5 ;  /* 0x00000005000b7c02 */ /* 0x004fe20008000f00 */
[----:B------:R-:W-:Y:S02]  /*6fb0*/  IMAD.U32 R10, RZ, RZ, UR4 ;  /* 0x00000004ff0a7e24 */ /* 0x000fe4000f8e00ff */
[----:B------:R-:W-:Y:S07]  /*6fc0*/  LEPC R20, `(.L_x_120) ;  /* 0x000000001014794e */ /* 0x000fee0000000000 */
[----:B---3-5:R-:W-:Y:S05]  /*6fd0*/  CALL.ABS.NOINC R14 ;  /* 0x000000000e007343 */ /* 0x028fea0003c00000 */
.L_x_120:
[----:B------:R-:W1:Y:S01]  /*6fe0*/  LDCU.64 UR8, c[0x4][0x80] ;  /* 0x01001000ff0877ac */ /* 0x000e620008000a00 */
[----:B------:R-:W2:Y:S01]  /*6ff0*/  LDC.64 R2, c[0x4][R2] ;  /* 0x0100000002027b82 */ /* 0x000ea20000000a00 */
[----:B------:R-:W-:Y:S02]  /*7000*/  HFMA2 R12, -RZ, RZ, 0, 5.9604644775390625e-08 ;  /* 0x00000001ff0c7431 */ /* 0x000fe400000001ff */
[----:B------:R-:W-:Y:S02]  /*7010*/  IMAD.MOV.U32 R8, RZ, RZ, 0x70 ;  /* 0x00000070ff087424 */ /* 0x000fe400078e00ff */
[----:B------:R-:W-:Y:S01]  /*7020*/  IMAD.MOV.U32 R13, RZ, RZ, RZ ;  /* 0x000000ffff0d7224 */ /* 0x000fe200078e00ff */
[----:B------:R-:W3:Y:S01]  /*7030*/  LDCU.64 UR6, c[0x4][0x88] ;  /* 0x01001100ff0677ac */ /* 0x000ee20008000a00 */
[----:B------:R-:W4:Y:S01]  /*7040*/  LDCU.64 UR4, c[0x4][0x8] ;  /* 0x01000100ff0477ac */ /* 0x000f220008000a00 */
[----:B-1----:R-:W-:Y:S02]  /*7050*/  MOV R4, UR8 ;  /* 0x0000000800047c02 */ /* 0x002fe40008000f00 */
[----:B------:R-:W-:Y:S02]  /*7060*/  MOV R5, UR9 ;  /* 0x0000000900057c02 */ /* 0x000fe40008000f00 */
[----:B---3--:R-:W-:Y:S01]  /*7070*/  MOV R7, UR7 ;  /* 0x0000000700077c02 */ /* 0x008fe20008000f00 */
[----:B------:R-:W-:Y:S01]  /*7080*/  IMAD.U32 R6, RZ, RZ, UR6 ;  /* 0x00000006ff067e24 */ /* 0x000fe2000f8e00ff */
[----:B----4-:R-:W-:Y:S01]  /*7090*/  MOV R11, UR5 ;  /* 0x00000005000b7c02 */ /* 0x010fe20008000f00 */
[----:B------:R-:W-:Y:S02]  /*70a0*/  IMAD.U32 R10, RZ, RZ, UR4 ;  /* 0x00000004ff0a7e24 */ /* 0x000fe4000f8e00ff */
[----:B------:R-:W-:Y:S07]  /*70b0*/  LEPC R20, `(.L_x_119) ;  /* 0x000000001014794e */ /* 0x000fee0000000000 */
[----:B--2---:R-:W-:Y:S05]  /*70c0*/  CALL.ABS.NOINC R2 ;  /* 0x0000000002007343 */ /* 0x004fea0003c00000 */
.L_x_119:
[----:B------:R-:W-:Y:S05]  /*70d0*/  BSYNC.RECONVERGENT B6 ;  /* 0x0000000000067941 */ /* 0x000fea0003800200 */
.L_x_118:
[C---:B------:R-:W-:Y:S02]  /*70e0*/  ISETP.NE.U32.AND P3, PT, R86.reuse, RZ, PT ;  /* 0x000000ff5600720c */ /* 0x040fe40003f65070 */
[----:B------:R-:W-:Y:S02]  /*70f0*/  ISETP.NE.U32.AND P0, PT, RZ, UR48, PT ;  /* 0x00000030ff007c0c */ /* 0x000fe4000bf05070 */
[C---:B------:R-:W-:Y:S02]  /*7100*/  ISETP.NE.AND.EX P3, PT, R87.reuse, RZ, PT, P3 ;  /* 0x000000ff5700720c */ /* 0x040fe40003f65330 */
[----:B------:R-:W-:Y:S02]  /*7110*/  ISETP.NE.U32.AND P4, PT, R86, RZ, PT ;  /* 0x000000ff5600720c */ /* 0x000fe40003f85070 */
[----:B------:R-:W-:Y:S02]  /*7120*/  ISETP.NE.AND.EX P0, PT, RZ, UR49, PT, P0 ;  /* 0x00000031ff007c0c */ /* 0x000fe4000bf05300 */
[----:B------:R-:W-:Y:S02]  /*7130*/  ISETP.NE.U32.AND P2, PT, R82, RZ, PT ;  /* 0x000000ff5200720c */ /* 0x000fe40003f45070 */
[----:B------:R-:W-:Y:S02]  /*7140*/  ISETP.NE.U32.AND P1, PT, RZ, UR48, PT ;  /* 0x00000030ff007c0c */ /* 0x000fe4000bf25070 */
[----:B------:R-:W-:Y:S03]  /*7150*/  ISETP.NE.AND.EX P4, PT, R87, RZ, P0, P4 ;  /* 0x000000ff5700720c */ /* 0x000fe60000785340 */
[----:B------:R-:W-:Y:S10]  /*7160*/  @!P3 BRA `(.L_x_121) ;  /* 0x00000000002cb947 */ /* 0x000ff40003800000 */
[----:B------:R-:W-:Y:S01]  /*7170*/  ISETP.NE.U32.AND P0, PT, R84, RZ, PT ;  /* 0x000000ff5400720c */ /* 0x000fe20003f05070 */
[----:B------:R-:W-:Y:S03]  /*7180*/  IMAD.MOV.U32 R90, RZ, RZ, 0x1 ;  /* 0x00000001ff5a7424 */ /* 0x000fe600078e00ff */
[----:B------:R-:W-:Y:S11]  /*7190*/  ISETP.NE.AND.EX P0, PT, R85, RZ, PT, P0 ;  /* 0x000000ff5500720c */ /* 0x000ff60003f05300 */
[----:B------:R-:W-:Y:S02]  /*71a0*/  @!UPT UIADD3 URZ, UPT, UPT, URZ, URZ, URZ ;  /* 0x000000fffffff290 */ /* 0x000fe4000fffe0ff */
[----:B------:R-:W1:Y:S01]  /*71b0*/  @P0 LDC.64 R2, c[0x0][0xc88] ;  /* 0x00032200ff020b82 */ /* 0x000e620000000a00 */
[----:B------:R-:W-:Y:S04]  /*71c0*/  @P0 IMAD R0, R86, UR44, RZ ;  /* 0x0000002c56000c24 */ /* 0x000fe8000f8e02ff */
[----:B-1----:R-:W-:Y:S04]  /*71d0*/  @P0 IMAD.WIDE R2, R0, 0x4, R2 ;  /* 0x0000000400020825 */ /* 0x002fe800078e0202 */
[----:B------:R-:W-:Y:S01]  /*71e0*/  HFMA2 R0, -RZ, RZ, 0, 5.9604644775390625e-08 ;  /* 0x00000001ff007431 */ /* 0x000fe200000001ff */
[----:B-----5:R1:W5:Y:S04]  /*71f0*/  @P0 LDG.E R53, desc[UR46][R2.64] ;  /* 0x0000002e02350981 */ /* 0x020368000c1e1900 */
[----:B------:R-:W-:Y:S01]  /*7200*/  @!P0 PRMT R90, R0, 0x7610, R90 ;  /* 0x00007610005a8816 */ /* 0x000fe2000000005a */
[----:B-1----:R-:W2:Y:S06]  /*7210*/  @!P0 LDC R53, c[0x0][0xc80] ;  /* 0x00032000ff358b82 */ /* 0x002eac0000000800 */
.L_x_121:
[----:B------:R-:W-:Y:S02]  /*7220*/  ISETP.NE.AND.EX P2, PT, R83, RZ, PT, P2 ;  /* 0x000000ff5300720c */ /* 0x000fe40003f45320 */
[----:B------:R-:W-:Y:S02]  /*7230*/  PLOP3.LUT P0, PT, PT, PT, PT, 0x8, 0x80 ;  /* 0x000000000080781c */ /* 0x000fe40003f0e170 */
[----:B------:R-:W-:Y:S02]  /*7240*/  ISETP.NE.AND.EX P1, PT, RZ, UR49, PT, P1 ;  /* 0x00000031ff007c0c */ /* 0x000fe4000bf25310 */
[----:B------:R-:W-:Y:S07]  /*7250*/  @!P4 PLOP3.LUT P0, PT, P3, PT, PT, 0x80, 0x8 ;  /* 0x000000000008c81c */ /* 0x000fee0001f0f070 */
[----:B------:R-:W-:Y:S06]  /*7260*/  @!P2 BRA `(.L_x_122) ;  /* 0x000000000020a947 */ /* 0x000fec0003800000 */
[----:B------:R-:W-:Y:S04]  /*7270*/  ISETP.NE.U32.AND P2, PT, R80, RZ, PT ;  /* 0x000000ff5000720c */ /* 0x000fe80003f45070 */
[----:B------:R-:W-:Y:S11]  /*7280*/  ISETP.NE.AND.EX P2, PT, R81, RZ, PT, P2 ;  /* 0x000000ff5100720c */ /* 0x000ff60003f45320 */
[----:B------:R-:W-:Y:S02]  /*7290*/  @!UPT UIADD3 URZ, UPT, UPT, URZ, URZ, URZ ;  /* 0x000000fffffff290 */ /* 0x000fe4000fffe0ff */
[----:B------:R-:W1:Y:S01]  /*72a0*/  @P2 LDC.64 R2, c[0x0][0xca8] ;  /* 0x00032a00ff022b82 */ /* 0x000e620000000a00 */
[----:B------:R-:W-:Y:S04]  /*72b0*/  @P2 IMAD R0, R82, UR44, RZ ;  /* 0x0000002c52002c24 */ /* 0x000fe8000f8e02ff */
[----:B-1----:R-:W-:Y:S05]  /*72c0*/  @P2 IMAD.WIDE R2, R0, 0x4, R2 ;  /* 0x0000000400022825 */ /* 0x002fea00078e0202 */
[----:B-----5:R1:W5:Y:S02]  /*72d0*/  @P2 LDG.E R52, desc[UR46][R2.64] ;  /* 0x0000002e02342981 */ /* 0x020364000c1e1900 */
[----:B-1----:R-:W3:Y:S02]  /*72e0*/  @!P2 LDC R52, c[0x0][0xca0] ;  /* 0x00032800ff34ab82 */ /* 0x002ee40000000800 */
.L_x_122:
[----:B--2--5:R-:W-:Y:S01]  /*72f0*/  FSETP.NEU.AND P2, PT, R53, RZ, PT ;  /* 0x000000ff3500720b */ /* 0x024fe20003f4d000 */
[----:B------:R-:W-:Y:S01]  /*7300*/  IMAD.MOV.U32 R69, RZ, RZ, 0x10 ;  /* 0x00000010ff457424 */ /* 0x000fe200078e00ff */
[----:B------:R-:W-:Y:S01]  /*7310*/  SEL R2, RZ, 0xffffffff, P1 ;  /* 0xffffffffff027807 */ /* 0x000fe20000800000 */
[----:B------:R-:W-:Y:S01]  /*7320*/  IMAD R59, R98, 0x80, R99 ;  /* 0x00000080623b7824 */ /* 0x000fe200078e0263 */
[----:B------:R-:W-:Y:S01]  /*7330*/  @!P4 LOP3.LUT P1, RZ, R90, 0xff, RZ, 0xc0, !PT ;  /* 0x000000ff5affc812 */ /* 0x000fe2000782c0ff */
[----:B------:R-:W-:Y:S01]  /*7340*/  IMAD.SHL.U32 R108, R100, 0x2, RZ ;  /* 0x00000002646c7824 */ /* 0x000fe200078e00ff */
[----:B------:R-:W-:Y:S01]  /*7350*/  @!P4 SEL R0, RZ, 0xffffffff, P2 ;  /* 0xffffffffff00c807 */ /* 0x000fe20001000000 */
[----:B------:R-:W-:Y:S01]  /*7360*/  BSSY B1, `(.L_x_123) ;  /* 0x0000038000017945 */ /* 0x000fe20003800000 */
[----:B------:R-:W-:Y:S01]  /*7370*/  LEA R58, R98, UR36, 0x3 ;  /* 0x00000024623a7c11 */ /* 0x000fe2000f8e18ff */
[----:B------:R-:W-:Y:S01]  /*7380*/  VIADD R107, R108, UR36 ;  /* 0x000000246c6b7c36 */ /* 0x000fe20008000000 */
[----:B------:R-:W-:Y:S01]  /*7390*/  @P0 SEL R0, R2, R0, !P1 ;  /* 0x0000000002000207 */ /* 0x000fe20004800000 */
[----:B------:R-:W-:Y:S01]  /*73a0*/  IMAD.MOV.U32 R70, RZ, RZ, 0x1 ;  /* 0x00000001ff467424 */ /* 0x000fe200078e00ff */
[----:B------:R-:W-:Y:S01]  /*73b0*/  SHF.L.U32 R3, R97, 0x1f, RZ ;  /* 0x0000001f61037819 */ /* 0x000fe200000006ff */
[----:B------:R-:W-:Y:S01]  /*73c0*/  IMAD.MOV.U32 R68, RZ, RZ, RZ ;  /* 0x000000ffff447224 */ /* 0x000fe200078e00ff */
[----:B------:R-:W-:Y:S02]  /*73d0*/  @!P4 LOP3.LUT R0, R0, 0x1, RZ, 0xc0, !PT ;  /* 0x000000010000c812 */ /* 0x000fe400078ec0ff */
[----:B------:R-:W-:Y:S02]  /*73e0*/  CS2R R78, SRZ ;  /* 0x00000000004e7805 */ /* 0x000fe4000001ff00 */
[----:B------:R-:W-:Y:S02]  /*73f0*/  LOP3.LUT P6, RZ, R101, 0x40, RZ, 0xc0, !PT ;  /* 0x0000004065ff7812 */ /* 0x000fe400078cc0ff */
[----:B------:R-:W-:Y:S02]  /*7400*/  CS2R R76, SRZ ;  /* 0x00000000004c7805 */ /* 0x000fe4000001ff00 */
[----:B------:R-:W-:Y:S02]  /*7410*/  ISETP.NE.U32.OR P5, PT, R0, 0x1, P4 ;  /* 0x000000010000780c */ /* 0x000fe400027a5470 */
[----:B------:R-:W-:Y:S02]  /*7420*/  CS2R R74, SRZ ;  /* 0x00000000004a7805 */ /* 0x000fe4000001ff00 */
[----:B------:R-:W-:Y:S02]  /*7430*/  SEL R69, R69, 0xfffffff0, !P6 ;  /* 0xfffffff045457807 */ /* 0x000fe40007000000 */
[----:B------:R-:W-:Y:S02]  /*7440*/  CS2R R72, SRZ ;  /* 0x0000000000487805 */ /* 0x000fe4000001ff00 */
[----:B------:R-:W-:Y:S02]  /*7450*/  P2R R109, PR, RZ, 0x20 ;  /* 0x00000020ff6d7803 */ /* 0x000fe40000000000 */
[----:B------:R-:W-:Y:S02]  /*7460*/  CS2R R66, SRZ ;  /* 0x0000000000427805 */ /* 0x000fe4000001ff00 */
[----:B------:R-:W-:Y:S02]  /*7470*/  CS2R R64, SRZ ;  /* 0x0000000000407805 */ /* 0x000fe4000001ff00 */
[----:B------:R-:W-:Y:S02]  /*7480*/  CS2R R62, SRZ ;  /* 0x00000000003e7805 */ /* 0x000fe4000001ff00 */
[----:B------:R-:W-:Y:S01]  /*7490*/  CS2R R60, SRZ ;  /* 0x00000000003c7805 */ /* 0x000fe2000001ff00 */
[----:B------:R-:W-:Y:S01]  /*74a0*/  IMAD.IADD R107, R107, 0x1, R69 ;  /* 0x000000016b6b7824 */ /* 0x000fe200078e0245 */
[----:B------:R-:W-:Y:S04]  /*74b0*/  @P5 SHF.L.U32 R0, RZ, 0x1f, RZ ;  /* 0x0000001fff005819 */ /* 0x000fe800000006ff */
[----:B------:R1:W2:Y:S01]  /*74c0*/  @P5 SYNCS.PHASECHK.TRANS64.TRYWAIT P1, [UR36+0x170], R0 ;  /* 0x00017000ff0055a7 */ /* 0x0002a20008021124 */
[----:B------:R4:W3:Y:S01]  /*74d0*/  SYNCS.PHASECHK.TRANS64.TRYWAIT P0, [R58+URZ+0x1e0], R3 ;  /* 0x0001e0033a0075a7 */ /* 0x0008e200080011ff */
[----:B-1----:R-:W-:Y:S02]  /*74e0*/  SEL R0, RZ, 0xffffffff, P2 ;  /* 0xffffffffff007807 */ /* 0x002fe40001000000 */
[----:B------:R-:W-:Y:S04]  /*74f0*/  LOP3.LUT P2, R105, R90, 0xff, RZ, 0xc0, !PT ;  /* 0x000000ff5a697812 */ /* 0x000fe8000784c0ff */
[----:B------:R-:W-:Y:S04]  /*7500*/  @P3 SEL R0, R2, R0, !P2 ;  /* 0x0000000002003207 */ /* 0x000fe80005000000 */
[----:B------:R-:W-:Y:S04]  /*7510*/  LOP3.LUT R0, R0, 0x1, RZ, 0xc0, !PT ;  /* 0x0000000100007812 */ /* 0x000fe800078ec0ff */
[----:B------:R-:W-:Y:S02]  /*7520*/  ISETP.NE.U32.AND P2, PT, R0, 0x1, PT ;  /* 0x000000010000780c */ /* 0x000fe40003f45070 */
[----:B------:R-:W-:Y:S02]  /*7530*/  SHF.R.U32.HI R0, RZ, 0x15, R59 ;  /* 0x00000015ff007819 */ /* 0x000fe4000001163b */
[----:B------:R-:W-:Y:S02]  /*7540*/  P2R R71, PR, RZ, 0x4 ;  /* 0x00000004ff477803 */ /* 0x000fe40000000000 */
[----:B------:R-:W-:Y:S02]  /*7550*/  LOP3.LUT R2, R0, 0x3, RZ, 0xc0, !PT ;  /* 0x0000000300027812 */ /* 0x000fe400078ec0ff */
[----:B--2---:R-:W-:Y:S01]  /*7560*/  @P5 SEL R70, RZ, 0x1, !P1 ;  /* 0x00000001ff465807 */ /* 0x004fe20004800000 */
[----:B---34-:R-:W-:Y:S06]  /*7570*/  @!P5 BRA `(.L_x_124) ;  /* 0x000000000058d947 */ /* 0x018fec0003800000 */
[----:B------:R-:W-:Y:S01]  /*7580*/  IMAD.MOV.U32 R79, RZ, RZ, RZ ;  /* 0x000000ffff4f7224 */ /* 0x000fe200078e00ff */
[----:B------:R-:W-:Y:S01]  /*7590*/  ISETP.NE.AND P1, PT, R70, RZ, PT ;  /* 0x000000ff4600720c */ /* 0x000fe20003f25270 */
[----:B------:R-:W-:Y:S01]  /*75a0*/  BSSY B0, `(.L_x_125) ;  /* 0x000000c000007945 */ /* 0x000fe20003800000 */
[----:B------:R-:W-:Y:S02]  /*75b0*/  CS2R R62, SRZ ;  /* 0x00000000003e7805 */ /* 0x000fe4000001ff00 */
[----:B------:R-:W-:Y:S02]  /*75c0*/  CS2R R60, SRZ ;  /* 0x00000000003c7805 */ /* 0x000fe4000001ff00 */
[----:B------:R-:W-:Y:S02]  /*75d0*/  CS2R R66, SRZ ;  /* 0x0000000000427805 */ /* 0x000fe4000001ff00 */
[----:B------:R-:W-:Y:S02]  /*75e0*/  CS2R R64, SRZ ;  /* 0x0000000000407805 */ /* 0x000fe4000001ff00 */
[----:B------:R-:W-:Y:S02]  /*75f0*/  CS2R R74, SRZ ;  /* 0x00000000004a7805 */ /* 0x000fe4000001ff00 */
[----:B------:R-:W-:Y:S02]  /*7600*/  CS2R R72, SRZ ;  /* 0x0000000000487805 */ /* 0x000fe4000001ff00 */
[----:B------:R-:W-:Y:S01]  /*7610*/  CS2R R76, SRZ ;  /* 0x00000000004c7805 */ /* 0x000fe2000001ff00 */
[----:B------:R-:W-:Y:S06]  /*7620*/  @P1 BRA `(.L_x_126) ;  /* 0x00000000000c1947 */ /* 0x000fec0003800000 */
[----:B------:R-:W-:Y:S04]  /*7630*/  SHF.L.U32 R5, RZ, 0x1f, RZ ;  /* 0x0000001fff057819 */ /* 0x000fe800000006ff */
[----:B------:R-:W1:Y:S02]  /*7640*/  SYNCS.PHASECHK.TRANS64.TRYWAIT P1, [UR36+0x170], R5 ;  /* 0x00017005ff0075a7 */ /* 0x000e640008021124 */
[----:B-1----:R-:W-:Y:S05]  /*7650*/  @!P1 BRA `(.L_x_127) ;  /* 0x0000008800849947 */ /* 0x002fea0003800000 */
.L_x_126:
[----:B------:R-:W-:Y:S05]  /*7660*/  BSYNC B0 ;  /* 0x0000000000007941 */ /* 0x000fea0003800000 */
.L_x_125:
[----:B------:R-:W-:Y:S01]  /*7670*/  ISETP.NE.AND P1, PT, R71, RZ, PT ;  /* 0x000000ff4700720c */ /* 0x000fe20003f25270 */
[----:B------:R-:W-:Y:S11]  /*7680*/  HFMA2 R68, -RZ, RZ, 0, 5.9604644775390625e-08 ;  /* 0x00000001ff447431 */ /* 0x000ff600000001ff */
[----:B------:R-:W-:Y:S01]  /*7690*/  @!UPT UIADD3 URZ, UPT, UPT, URZ, URZ, URZ ;  /* 0x000000fffffff290 */ /* 0x000fe2000fffe0ff */
[----:B------:R2:W3:Y:S04]  /*76a0*/  @P1 LDS.128 R60, [R108+UR36+0x300] ;  /* 0x000300246c3c1984 */ /* 0x0004e80008000c00 */
[----:B------:R2:W4:Y:S04]  /*76b0*/  @P1 LDS.128 R64, [R107+0x300] ;  /* 0x000300006b401984 */ /* 0x0005280000000c00 */
[----:B------:R2:W1:Y:S04]  /*76c0*/  @P1 LDS.128 R72, [R108+UR36+0xb00] ;  /* 0x000b00246c481984 */ /* 0x0004680008000c00 */
[----:B------:R2:W1:Y:S02]  /*76d0*/  @P1 LDS.128 R76, [R107+0xb00] ;  /* 0x000b00006b4c1984 */ /* 0x0004640000000c00 */
.L_x_124:
[----:B------:R-:W-:Y:S05]  /*76e0*/  BSYNC B1 ;  /* 0x0000000000017941 */ /* 0x000fea0003800000 */
.L_x_123:
[----:B------:R-:W-:Y:S02]  /*76f0*/  ISETP.NE.AND P1, PT, R102, R2, PT ;  /* 0x000000026600720c */ /* 0x000fe40003f25270 */
[----:B------:R-:W-:Y:S01]  /*7700*/  MOV R39, RZ ;  /* 0x000000ff00277202 */ /* 0x000fe20000000f00 */
[----:B------:R-:W-:Y:S10]  /*7710*/  @P0 BRA `(.L_x_128) ;  /* 0x0000000000080947 */ /* 0x000ff40003800000 */
[----:B------:R-:W5:Y:S02]  /*7720*/  SYNCS.PHASECHK.TRANS64.TRYWAIT P0, [R58+URZ+0x1e0], R3 ;  /* 0x0001e0033a0075a7 */ /* 0x000f6400080011ff */
[----:B-----5:R-:W-:Y:S05]  /*7730*/  @!P0 BRA `(.L_x_129) ;  /* 0x0000008800648947 */ /* 0x020fea0003800000 */
.L_x_128:
[----:B------:R-:W-:Y:S01]  /*7740*/  IMAD.MOV.U32 R38, RZ, RZ, RZ ;  /* 0x000000ffff267224 */ /* 0x000fe200078e00ff */
[----:B------:R-:W-:Y:S02]  /*7750*/  CS2R R36, SRZ ;  /* 0x0000000000247805 */ /* 0x000fe4000001ff00 */
        /* <DEDUP_REMOVED lines=13> */
[----:B-1----:R-:W-:Y:S01]  /*7830*/  CS2R R4, SRZ ;  /* 0x0000000000047805 */ /* 0x002fe2000001ff00 */
[----:B------:R-:W-:Y:S06]  /*7840*/  @P1 BRA `(.L_x_130) ;  /* 0x0000000000bc1947 */ /* 0x000fec0003800000 */
[----:B------:R-:W-:Y:S11]  /*7850*/  LOP3.LUT P0, RZ, R0, 0x3, R103, 0x48, !PT ;  /* 0x0000000300ff7812 */ /* 0x000ff60007804867 */
[----:B------:R-:W-:Y:S02]  /*7860*/  @!UPT UIADD3 URZ, UPT, UPT, URZ, URZ, URZ ;  /* 0x000000fffffff290 */ /* 0x000fe4000fffe0ff */
[----:B------:R-:W-:Y:S05]  /*7870*/  @!P0 BRA `(.L_x_131) ;  /* 0x0000000000408947 */ /* 0x000fea0003800000 */
[----:B------:R-:W1:Y:S01]  /*7880*/  LDCU.64 UR8, c[0x4][0x70] ;  /* 0x01000e00ff0877ac */ /* 0x000e620008000a00 */
[----:B------:R-:W-:Y:S01]  /*7890*/  MOV R15, 0x0 ;  /* 0x00000000000f7802 */ /* 0x000fe20000000f00 */
[----:B------:R-:W-:Y:S02]  /*78a0*/  HFMA2 R12, -RZ, RZ, 0, 5.9604644775390625e-08 ;  /* 0x00000001ff0c7431 */ /* 0x000fe400000001ff */
[----:B------:R-:W-:Y:S02]  /*78b0*/  IMAD.MOV.U32 R8, RZ, RZ, 0x192 ;  /* 0x00000192ff087424 */ /* 0x000fe400078e00ff */
[----:B------:R-:W-:Y:S01]  /*78c0*/  IMAD.MOV.U32 R13, RZ, RZ, RZ ;  /* 0x000000ffff0d7224 */ /* 0x000fe200078e00ff */
[----:B------:R-:W5:Y:S01]  /*78d0*/  LDCU.64 UR6, c[0x4][0x78] ;  /* 0x01000f00ff0677ac */ /* 0x000f620008000a00 */
[----:B------:R-:W2:Y:S01]  /*78e0*/  LDC.64 R14, c[0x4][R15] ;  /* 0x010000000f0e7b82 */ /* 0x000ea20000000a00 */
[----:B------:R-:W3:Y:S01]  /*78f0*/  LDCU.64 UR4, c[0x4][0x10] ;  /* 0x01000200ff0477ac */ /* 0x000ee20008000a00 */
[----:B-1----:R-:W-:Y:S01]  /*7900*/  MOV R5, UR9 ;  /* 0x0000000900057c02 */ /* 0x002fe20008000f00 */
[----:B------:R-:W-:Y:S01]  /*7910*/  IMAD.U32 R4, RZ, RZ, UR8 ;  /* 0x00000008ff047e24 */ /* 0x000fe2000f8e00ff */
[----:B-----5:R-:W-:Y:S01]  /*7920*/  MOV R7, UR7 ;  /* 0x0000000700077c02 */ /* 0x020fe20008000f00 */
[----:B------:R-:W-:Y:S01]  /*7930*/  IMAD.U32 R6, RZ, RZ, UR6 ;  /* 0x00000006ff067e24 */ /* 0x000fe2000f8e00ff */
[----:B---3--:R-:W-:Y:S01]  /*7940*/  MOV R11, UR5 ;  /* 0x00000005000b7c02 */ /* 0x008fe20008000f00 */
[----:B------:R-:W-:Y:S02]  /*7950*/  IMAD.U32 R10, RZ, RZ, UR4 ;  /* 0x00000004ff0a7e24 */ /* 0x000fe4000f8e00ff */
[----:B------:R-:W-:Y:S07]  /*7960*/  LEPC R20, `(.L_x_131) ;  /* 0x000000001014794e */ /* 0x000fee0000000000 */
[----:B--2-4-:R-:W-:Y:S05]  /*7970*/  CALL.ABS.NOINC R14 ;  /* 0x000000000e007343 */ /* 0x014fea0003c00000 */
.L_x_131:
[----:B------:R-:W-:Y:S05]  /*7980*/  WARPSYNC.ALL ;  /* 0x0000000000007948 */ /* 0x000fea0003800000 */
[C---:B------:R-:W-:Y:S01]  /*7990*/  R2UR UR4, R59.reuse ;  /* 0x000000003b0472ca */ /* 0x040fe200000e0000 */
[----:B------:R-:W-:Y:S05]  /*79a0*/  VIADD R0, R59, 0x40 ;  /* 0x000000403b007836 */ /* 0x000fea0000000000 */
[----:B------:R-:W-:Y:S04]  /*79b0*/  SHF.R.U32.HI R0, RZ, 0x15, R0 ;  /* 0x00000015ff007819 */ /* 0x000fe80000011600 */
[----:B------:R-:W-:Y:S03]  /*79c0*/  LOP3.LUT P0, RZ, R0, 0x3, R103, 0x48, !PT ;  /* 0x0000000300ff7812 */ /* 0x000fe60007804867 */
[----:B------:R-:W1:Y:S10]  /*79d0*/  LDTM.x16 R24, tmem[UR4] ;  /* 0x00000004001879ee */ /* 0x000e740008240000 */
[----:B-1----:R-:W-:Y:S05]  /*79e0*/  @!P0 BRA `(.L_x_132) ;  /* 0x0000000000408947 */ /* 0x002fea0003800000 */
        /* <DEDUP_REMOVED lines=16> */
.L_x_132:
[----:B------:R-:W-:Y:S05]  /*7af0*/  WARPSYNC.ALL ;  /* 0x0000000000007948 */ /* 0x000fea0003800000 */
[----:B------:R-:W-:Y:S11]  /*7b00*/  R2UR UR4, R59 ;  /* 0x000000003b0472ca */ /* 0x000ff600000e0000 */
[----:B------:R-:W-:Y:S02]  /*7b10*/  @!UPT UIADD3 URZ, UPT, UPT, URZ, URZ, URZ ;  /* 0x000000fffffff290 */ /* 0x000fe4000fffe0ff */
[----:B------:R-:W1:Y:S02]  /*7b20*/  LDTM.x16 R4, tmem[UR4+0x40] ;  /* 0x00004004000479ee */ /* 0x000e640008240000 */
[----:B-1----:R-:W-:Y:S01]  /*7b30*/  NOP ;  /* 0x0000000000007918 */ /* 0x002fe20000000000 */
.L_x_130:
[----:B---3--:R-:W-:Y:S01]  /*7b40*/  SHF.L.U32 R20, R60, 0x10, RZ ;  /* 0x000000103c147819 */ /* 0x008fe200000006ff */
[----:B------:R-:W-:Y:S01]  /*7b50*/  FMUL R0, R52, R24 ;  /* 0x0000001834007220 */ /* 0x000fe20000400000 */
[----:B------:R-:W-:Y:S01]  /*7b60*/  ISETP.NE.AND P0, PT, R102, R2, PT ;  /* 0x000000026600720c */ /* 0x000fe20003f05270 */
[----:B------:R-:W-:Y:S01]  /*7b70*/  FMUL R2, R52, R25 ;  /* 0x0000001934027220 */ /* 0x000fe20000400000 */
[----:B------:R-:W-:Y:S01]  /*7b80*/  LOP3.LUT R21, R60, 0xffff0000, RZ, 0xc0, !PT ;  /* 0xffff00003c157812 */ /* 0x000fe200078ec0ff */
[----:B------:R-:W-:Y:S01]  /*7b90*/  FFMA R0, R53, R20, R0 ;  /* 0x0000001435007223 */ /* 0x000fe20000000000 */
[C---:B------:R-:W-:Y:S01]  /*7ba0*/  SHF.L.U32 R22, R61.reuse, 0x10, RZ ;  /* 0x000000103d167819 */ /* 0x040fe200000006ff */
[----:B------:R-:W-:Y:S01]  /*7bb0*/  FMUL R3, R52, R26 ;  /* 0x0000001a34037220 */ /* 0x000fe20000400000 */
[----:B------:R-:W-:Y:S01]  /*7bc0*/  LOP3.LUT R23, R61, 0xffff0000, RZ, 0xc0, !PT ;  /* 0xffff00003d177812 */ /* 0x000fe200078ec0ff */
[C---:B------:R-:W-:Y:S01]  /*7bd0*/  FFMA R2, R53.reuse, R21, R2 ;  /* 0x0000001535027223 */ /* 0x040fe20000000002 */
[----:B------:R-:W-:Y:S01]  /*7be0*/  SHF.L.U32 R40, R62, 0x10, RZ ;  /* 0x000000103e287819 */ /* 0x000fe200000006ff */
[----:B------:R-:W-:Y:S01]  /*7bf0*/  FMUL R20, R52, R27 ;  /* 0x0000001b34147220 */ /* 0x000fe20000400000 */
[----:B------:R-:W-:Y:S01]  /*7c00*/  LOP3.LUT R41, R62, 0xffff0000, RZ, 0xc0, !PT ;  /* 0xffff00003e297812 */ /* 0x000fe200078ec0ff */
[----:B------:R-:W-:Y:S01]  /*7c10*/  FFMA R3, R53, R22, R3 ;  /* 0x0000001635037223 */ /* 0x000fe20000000003 */
[----:B------:R-:W-:Y:S01]  /*7c20*/  F2FP.BF16.F32.PACK_AB R112, R2, R0 ;  /* 0x000000000270723e */ /* 0x000fe200000010ff */
[C---:B------:R-:W-:Y:S01]  /*7c30*/  FMUL R21, R52.reuse, R28 ;  /* 0x0000001c34157220 */ /* 0x040fe20000400000 */
[----:B------:R-:W-:Y:S01]  /*7c40*/  LOP3.LUT R42, R77, 0xffff0000, RZ, 0xc0, !PT ;  /* 0xffff00004d2a7812 */ /* 0x000fe200078ec0ff */
[----:B------:R-:W-:Y:S01]  /*7c50*/  FMUL R22, R52, R29 ;  /* 0x0000001d34167220 */ /* 0x000fe20000400000 */
[----:B------:R-:W-:Y:S01]  /*7c60*/  SHF.L.U32 R54, R78, 0x10, RZ ;  /* 0x000000104e367819 */ /* 0x000fe200000006ff */
[----:B------:R-:W-:Y:S01]  /*7c70*/  FFMA R20, R53, R23, R20 ;  /* 0x0000001735147223 */ /* 0x000fe20000000014 */
[----:B------:R-:W-:Y:S01]  /*7c80*/  SHF.L.U32 R23, R63, 0x10, RZ ;  /* 0x000000103f177819 */ /* 0x000fe200000006ff */
[----:B------:R-:W-:Y:S01]  /*7c90*/  FFMA R21, R53, R40, R21 ;  /* 0x0000002835157223 */ /* 0x000fe20000000015 */
[----:B------:R-:W-:Y:S01]  /*7ca0*/  LOP3.LUT R40, R63, 0xffff0000, RZ, 0xc0, !PT ;  /* 0xffff00003f287812 */ /* 0x000fe200078ec0ff */
[C---:B------:R-:W-:Y:S01]  /*7cb0*/  FFMA R22, R53.reuse, R41, R22 ;  /* 0x0000002935167223 */ /* 0x040fe20000000016 */
[----:B------:R-:W-:Y:S01]  /*7cc0*/  F2FP.BF16.F32.PACK_AB R113, R20, R3 ;  /* 0x000000031471723e */ /* 0x000fe200000010ff */
[----:B------:R-:W-:Y:S01]  /*7cd0*/  FMUL R0, R52, R30 ;  /* 0x0000001e34007220 */ /* 0x000fe20000400000 */
[----:B----4-:R-:W-:Y:S01]  /*7ce0*/  LOP3.LUT R41, R66, 0xffff0000, RZ, 0xc0, !PT ;  /* 0xffff000042297812 */ /* 0x010fe200078ec0ff */
[----:B------:R-:W-:Y:S01]  /*7cf0*/  FMUL R2, R52, R31 ;  /* 0x0000001f34027220 */ /* 0x000fe20000400000 */
[----:B------:R-:W-:Y:S01]  /*7d00*/  F2FP.BF16.F32.PACK_AB R114, R22, R21 ;  /* 0x000000151672723e */ /* 0x000fe200000010ff */
[C---:B------:R-:W-:Y:S01]  /*7d10*/  FFMA R0, R53.reuse, R23, R0 ;  /* 0x0000001735007223 */ /* 0x040fe20000000000 */
[C---:B------:R-:W-:Y:S01]  /*7d20*/  SHF.L.U32 R22, R64.reuse, 0x10, RZ ;  /* 0x0000001040167819 */ /* 0x040fe200000006ff */
[----:B------:R-:W-:Y:S01]  /*7d30*/  FFMA R2, R53, R40, R2 ;  /* 0x0000002835027223 */ /* 0x000fe20000000002 */
[----:B------:R-:W-:Y:S01]  /*7d40*/  LOP3.LUT R23, R64, 0xffff0000, RZ, 0xc0, !PT ;  /* 0xffff000040177812 */ /* 0x000fe200078ec0ff */
[C---:B------:R-:W-:Y:S01]  /*7d50*/  FMUL R3, R52.reuse, R32 ;  /* 0x0000002034037220 */ /* 0x040fe20000400000 */
[----:B------:R-:W-:Y:S01]  /*7d60*/  SHF.L.U32 R40, R65, 0x10, RZ ;  /* 0x0000001041287819 */ /* 0x000fe200000006ff */
[----:B------:R-:W-:Y:S01]  /*7d70*/  FMUL R20, R52, R33 ;  /* 0x0000002134147220 */ /* 0x000fe20000400000 */
[----:B------:R-:W-:Y:S01]  /*7d80*/  F2FP.BF16.F32.PACK_AB R115, R2, R0 ;  /* 0x000000000273723e */ /* 0x000fe200000010ff */
[----:B------:R-:W-:Y:S01]  /*7d90*/  FMUL R21, R52, R34 ;  /* 0x0000002234157220 */ /* 0x000fe20000400000 */
[----:B------:R-:W-:Y:S01]  /*7da0*/  LOP3.LUT R55, R78, 0xffff0000, RZ, 0xc0, !PT ;  /* 0xffff00004e377812 */ /* 0x000fe200078ec0ff */
[----:B------:R-:W-:Y:S01]  /*7db0*/  FFMA R3, R53, R22, R3 ;  /* 0x0000001635037223 */ /* 0x000fe20000000003 */
[----:B------:R-:W-:Y:S01]  /*7dc0*/  SHF.L.U32 R56, R79, 0x10, RZ ;  /* 0x000000104f387819 */ /* 0x000fe200000006ff */
[----:B------:R-:W-:Y:S01]  /*7dd0*/  FFMA R20, R53, R23, R20 ;  /* 0x0000001735147223 */ /* 0x000fe20000000014 */
[----:B------:R-:W-:Y:S01]  /*7de0*/  LOP3.LUT R23, R65, 0xffff0000, RZ, 0xc0, !PT ;  /* 0xffff000041177812 */ /* 0x000fe200078ec0ff */
[----:B------:R-:W-:Y:S01]  /*7df0*/  FFMA R21, R53, R40, R21 ;  /* 0x0000002835157223 */ /* 0x000fe20000000015 */
[----:B------:R-:W-:Y:S01]  /*7e00*/  SHF.L.U32 R40, R66, 0x10, RZ ;  /* 0x0000001042287819 */ /* 0x000fe200000006ff */
[----:B------:R-:W-:Y:S01]  /*7e10*/  FMUL R0, R52, R35 ;  /* 0x0000002334007220 */ /* 0x000fe20000400000 */
[----:B------:R-:W-:Y:S01]  /*7e20*/  F2FP.BF16.F32.PACK_AB R116, R20, R3 ;  /* 0x000000031474723e */ /* 0x000fe200000010ff */
[C---:B------:R-:W-:Y:S01]  /*7e30*/  FMUL R2, R52.reuse, R36 ;  /* 0x0000002434027220 */ /* 0x040fe20000400000 */
[----:B------:R-:W-:Y:S01]  /*7e40*/  LOP3.LUT R57, R79, 0xffff0000, RZ, 0xc0, !PT ;  /* 0xffff00004f397812 */ /* 0x000fe200078ec0ff */
[----:B------:R-:W-:Y:S01]  /*7e50*/  FMUL R22, R52, R37 ;  /* 0x0000002534167220 */ /* 0x000fe20000400000 */
[----:B------:R-:W-:Y:S01]  /*7e60*/  ISETP.NE.AND P1, PT, R102, RZ, PT ;  /* 0x000000ff6600720c */ /* 0x000fe20003f25270 */
[----:B------:R-:W-:Y:S01]  /*7e70*/  FFMA R0, R53, R23, R0 ;  /* 0x0000001735007223 */ /* 0x000fe20000000000 */
[----:B------:R-:W-:Y:S01]  /*7e80*/  SHF.L.U32 R23, R67, 0x10, RZ ;  /* 0x0000001043177819 */ /* 0x000fe200000006ff */
[----:B------:R-:W-:Y:S01]  /*7e90*/  FFMA R2, R53, R40, R2 ;  /* 0x0000002835027223 */ /* 0x000fe20000000002 */
[----:B------:R-:W-:Y:S01]  /*7ea0*/  LOP3.LUT R40, R67, 0xffff0000, RZ, 0xc0, !PT ;  /* 0xffff000043287812 */ /* 0x000fe200078ec0ff */
[----:B------:R1:W-:Y:S01]  /*7eb0*/  @!P0 STS.128 [R108+UR36+0x300], R112 ;  /* 0x000300706c008988 */ /* 0x0003e20008000c24 */
[----:B------:R-:W-:Y:S01]  /*7ec0*/  F2FP.BF16.F32.PACK_AB R117, R0, R21 ;  /* 0x000000150075723e */ /* 0x000fe200000010ff */
[C---:B------:R-:W-:Y:S01]  /*7ed0*/  FFMA R22, R53.reuse, R41, R22 ;  /* 0x0000002935167223 */ /* 0x040fe20000000016 */
[----:B------:R-:W-:Y:S01]  /*7ee0*/  LOP3.LUT R41, R74, 0xffff0000, RZ, 0xc0, !PT ;  /* 0xffff00004a297812 */ /* 0x000fe200078ec0ff */
[C---:B------:R-:W-:Y:S01]  /*7ef0*/  FMUL R3, R52.reuse, R38 ;  /* 0x0000002634037220 */ /* 0x040fe20000400000 */
[C---:B------:R-:W-:Y:S01]  /*7f00*/  FMUL R20, R52.reuse, R39 ;  /* 0x0000002734147220 */ /* 0x040fe20000400000 */
        /* <DEDUP_REMOVED lines=9> */
[C---:B------:R-:W-:Y:S01]  /*7fa0*/  FFMA R0, R53.reuse, R22, R0 ;  /* 0x0000001635007223 */ /* 0x040fe20000000000 */
[C---:B------:R-:W-:Y:S01]  /*7fb0*/  FFMA R2, R53.reuse, R23, R2 ;  /* 0x0000001735027223 */ /* 0x040fe20000000002 */
[----:B------:R-:W-:Y:S01]  /*7fc0*/  F2FP.BF16.F32.PACK_AB R119, R20, R3 ;  /* 0x000000031477723e */ /* 0x000fe200000010ff */
[----:B------:R-:W-:Y:S01]  /*7fd0*/  FFMA R21, R53, R40, R21 ;  /* 0x0000002835157223 */ /* 0x000fe20000000015 */
[----:B------:R-:W-:Y:S01]  /*7fe0*/  LOP3.LUT R23, R73, 0xffff0000, RZ, 0xc0, !PT ;  /* 0xffff000049177812 */ /* 0x000fe200078ec0ff */
[----:B------:R-:W-:Y:S01]  /*7ff0*/  FMUL R3, R52, R7 ;  /* 0x0000000734037220 */ /* 0x000fe20000400000 */
[----:B------:R-:W-:Y:S01]  /*8000*/  SHF.L.U32 R40, R74, 0x10, RZ ;  /* 0x000000104a287819 */ /* 0x000fe200000006ff */
[----:B------:R1:W-:Y:S01]  /*8010*/  @!P0 STS.128 [R107+0x300], R116 ;  /* 0x000300746b008388 */ /* 0x0003e20000000c00 */
[C---:B------:R-:W-:Y:S01]  /*8020*/  FMUL R20, R52.reuse, R8 ;  /* 0x0000000834147220 */ /* 0x040fe20000400000 */
[----:B------:R-:W-:Y:S01]  /*8030*/  FMUL R22, R52, R9 ;  /* 0x0000000934167220 */ /* 0x000fe20000400000 */
[C---:B------:R-:W-:Y:S01]  /*8040*/  FFMA R3, R53.reuse, R23, R3 ;  /* 0x0000001735037223 */ /* 0x040fe20000000003 */
[----:B------:R-:W-:Y:S01]  /*8050*/  F2FP.BF16.F32.PACK_AB R120, R2, R0 ;  /* 0x000000000278723e */ /* 0x000fe200000010ff */
[----:B------:R-:W-:Y:S01]  /*8060*/  FFMA R20, R53, R40, R20 ;  /* 0x0000002835147223 */ /* 0x000fe20000000014 */
[C---:B------:R-:W-:Y:S01]  /*8070*/  SHF.L.U32 R23, R75.reuse, 0x10, RZ ;  /* 0x000000104b177819 */ /* 0x040fe200000006ff */
[C---:B------:R-:W-:Y:S01]  /*8080*/  FMUL R0, R52.reuse, R10 ;  /* 0x0000000a34007220 */ /* 0x040fe20000400000 */
[----:B------:R-:W-:Y:S01]  /*8090*/  LOP3.LUT R40, R75, 0xffff0000, RZ, 0xc0, !PT ;  /* 0xffff00004b287812 */ /* 0x000fe200078ec0ff */
[C---:B------:R-:W-:Y:S01]  /*80a0*/  FFMA R22, R53.reuse, R41, R22 ;  /* 0x0000002935167223 */ /* 0x040fe20000000016 */
[C---:B------:R-:W-:Y:S01]  /*80b0*/  FMUL R2, R52.reuse, R11 ;  /* 0x0000000b34027220 */ /* 0x040fe20000400000 */
[----:B------:R-:W-:Y:S01]  /*80c0*/  FFMA R0, R53, R23, R0 ;  /* 0x0000001735007223 */ /* 0x000fe20000000000 */
[----:B------:R-:W-:Y:S01]  /*80d0*/  F2FP.BF16.F32.PACK_AB R121, R3, R21 ;  /* 0x000000150379723e */ /* 0x000fe200000010ff */
[----:B------:R-:W-:Y:S01]  /*80e0*/  FMUL R3, R52, R12 ;  /* 0x0000000c34037220 */ /* 0x000fe20000400000 */
[----:B------:R-:W-:Y:S01]  /*80f0*/  FFMA R2, R53, R40, R2 ;  /* 0x0000002835027223 */ /* 0x000fe20000000002 */
[----:B------:R-:W-:Y:S01]  /*8100*/  SHF.L.U32 R23, R76, 0x10, RZ ;  /* 0x000000104c177819 */ /* 0x000fe200000006ff */
[----:B------:R-:W-:Y:S01]  /*8110*/  FMUL R21, R52, R14 ;  /* 0x0000000e34157220 */ /* 0x000fe20000400000 */
[----:B------:R-:W-:Y:S01]  /*8120*/  F2FP.BF16.F32.PACK_AB R122, R22, R20 ;  /* 0x00000014167a723e */ /* 0x000fe200000010ff */
[----:B------:R-:W-:Y:S01]  /*8130*/  FMUL R20, R52, R13 ;  /* 0x0000000d34147220 */ /* 0x000fe20000400000 */
[----:B------:R-:W-:Y:S01]  /*8140*/  LOP3.LUT R40, R76, 0xffff0000, RZ, 0xc0, !PT ;  /* 0xffff00004c287812 */ /* 0x000fe200078ec0ff */
[C---:B------:R-:W-:Y:S01]  /*8150*/  FMUL R22, R52.reuse, R15 ;  /* 0x0000000f34167220 */ /* 0x040fe20000400000 */
[----:B------:R-:W-:Y:S01]  /*8160*/  SHF.L.U32 R41, R77, 0x10, RZ ;  /* 0x000000104d297819 */ /* 0x000fe200000006ff */
[C---:B------:R-:W-:Y:S01]  /*8170*/  FFMA R3, R53.reuse, R23, R3 ;  /* 0x0000001735037223 */ /* 0x040fe20000000003 */
[C---:B------:R-:W-:Y:S01]  /*8180*/  FMUL R23, R52.reuse, R16 ;  /* 0x0000001034177220 */ /* 0x040fe20000400000 */
[C---:B------:R-:W-:Y:S01]  /*8190*/  FFMA R20, R53.reuse, R40, R20 ;  /* 0x0000002835147223 */ /* 0x040fe20000000014 */
[C---:B------:R-:W-:Y:S01]  /*81a0*/  FMUL R40, R52.reuse, R17 ;  /* 0x0000001134287220 */ /* 0x040fe20000400000 */
[C---:B------:R-:W-:Y:S01]  /*81b0*/  FFMA R21, R53.reuse, R41, R21 ;  /* 0x0000002935157223 */ /* 0x040fe20000000015 */
[C---:B------:R-:W-:Y:S01]  /*81c0*/  FFMA R22, R53.reuse, R42, R22 ;  /* 0x0000002a35167223 */ /* 0x040fe20000000016 */
[C---:B------:R-:W-:Y:S01]  /*81d0*/  FMUL R41, R52.reuse, R18 ;  /* 0x0000001234297220 */ /* 0x040fe20000400000 */
[----:B------:R-:W-:Y:S01]  /*81e0*/  FMUL R42, R52, R19 ;  /* 0x00000013342a7220 */ /* 0x000fe20000400000 */
[----:B------:R-:W-:Y:S01]  /*81f0*/  F2FP.BF16.F32.PACK_AB R123, R2, R0 ;  /* 0x00000000027b723e */ /* 0x000fe200000010ff */
[C---:B------:R-:W-:Y:S01]  /*8200*/  FFMA R23, R53.reuse, R54, R23 ;  /* 0x0000003635177223 */ /* 0x040fe20000000017 */
[C---:B------:R-:W-:Y:S01]  /*8210*/  FFMA R40, R53.reuse, R55, R40 ;  /* 0x0000003735287223 */ /* 0x040fe20000000028 */
[C---:B------:R-:W-:Y:S01]  /*8220*/  FFMA R41, R53.reuse, R56, R41 ;  /* 0x0000003835297223 */ /* 0x040fe20000000029 */
[----:B------:R-:W-:Y:S01]  /*8230*/  FFMA R42, R53, R57, R42 ;  /* 0x00000039352a7223 */ /* 0x000fe2000000002a */
[----:B------:R1:W-:Y:S01]  /*8240*/  @!P0 STS.128 [R108+UR36+0xb00], R120 ;  /* 0x000b00786c008988 */ /* 0x0003e20008000c24 */
[----:B------:R-:W-:Y:S02]  /*8250*/  F2FP.BF16.F32.PACK_AB R21, R22, R21 ;  /* 0x000000151615723e */ /* 0x000fe400000010ff */
[----:B------:R-:W-:Y:S02]  /*8260*/  F2FP.BF16.F32.PACK_AB R22, R40, R23 ;  /* 0x000000172816723e */ /* 0x000fe400000010ff */
[----:B------:R-:W-:Y:S02]  /*8270*/  F2FP.BF16.F32.PACK_AB R20, R20, R3 ;  /* 0x000000031414723e */ /* 0x000fe400000010ff */
[----:B------:R-:W-:Y:S05]  /*8280*/  F2FP.BF16.F32.PACK_AB R23, R42, R41 ;  /* 0x000000292a17723e */ /* 0x000fea00000010ff */
[----:B------:R1:W-:Y:S01]  /*8290*/  @!P0 STS.128 [R107+0xb00], R20 ;  /* 0x000b00146b008388 */ /* 0x0003e20000000c00 */
[----:B------:R-:W-:Y:S01]  /*82a0*/  @!PT LDS RZ, [RZ] ;  /* 0x00000000fffff984 */ /* 0x000fe20000000800 */
[----:B------:R-:W-:Y:S01]  /*82b0*/  @!PT LDS RZ, [RZ] ;  /* 0x00000000fffff984 */ /* 0x000fe20000000800 */
[----:B------:R-:W-:Y:S01]  /*82c0*/  @!PT LDS RZ, [RZ] ;  /* 0x00000000fffff984 */ /* 0x000fe20000000800 */
[----:B------:R-:W-:Y:S01]  /*82d0*/  @!PT LDS RZ, [RZ] ;  /* 0x00000000fffff984 */ /* 0x000fe20000000800 */
[----:B------:R3:W-:Y:S07]  /*82e0*/  MEMBAR.ALL.CTA ;  /* 0x0000000000007992 */ /* 0x0007ee0000008000 */
[----:B---3--:R-:W3:Y:S01]  /*82f0*/  FENCE.VIEW.ASYNC.S ;  /* 0x00000000000073c6 */ /* 0x008ee20000000000 */
[----:B------:R-:W-:Y:S05]  /*8300*/  WARPSYNC.ALL ;  /* 0x0000000000007948 */ /* 0x000fea0003800000 */
[----:B------:R-:W-:Y:S01]  /*8310*/  BSSY.RECONVERGENT B0, `(.L_x_133) ;  /* 0x0000011000007945 */ /* 0x000fe20003800200 */
[----:B---3--:R-:W-:Y:S06]  /*8320*/  BAR.SYNC.DEFER_BLOCKING 0x1, 0x80 ;  /* 0x0042000000007b1d */ /* 0x008fec0000010000 */
[----:B------:R-:W-:Y:S05]  /*8330*/  @P1 BRA `(.L_x_134) ;  /* 0x0000000000381947 */ /* 0x000fea0003800000 */
[----:B------:R-:W-:Y:S02]  /*8340*/  UIADD3 UR4, UPT, UPT, UR36, 0x300, URZ ;  /* 0x0000030024047890 */ /* 0x000fe4000fffe0ff */
[----:B------:R-:W-:Y:S01]  /*8350*/  UIADD3 UR8, UP0, UPT, UR50, 0xa80, URZ ;  /* 0x00000a8032087890 */ /* 0x000fe2000ff1e0ff */
[----:B------:R-:W-:Y:S01]  /*8360*/  UMOV UR43, UR44 ;  /* 0x0000002c002b7c82 */ /* 0x000fe20008000000 */
[----:B------:R-:W-:Y:S02]  /*8370*/  UIADD3 UR5, UPT, UPT, UR41, 0x40, URZ ;  /* 0x0000004029057890 */ /* 0x000fe4000fffe0ff */
[----:B------:R-:W-:Y:S01]  /*8380*/  MOV R92, UR4 ;  /* 0x00000004005c7c02 */ /* 0x000fe20008000f00 */
[----:B------:R-:W-:Y:S02]  /*8390*/  UIADD3.X UR9, UPT, UPT, URZ, UR51, URZ, UP0, !UPT ;  /* 0x00000033ff097290 */ /* 0x000fe400087fe4ff */
[----:B------:R-:W-:Y:S01]  /*83a0*/  UIADD3 UR4, UPT, UPT, UR36, 0xb00, URZ ;  /* 0x00000b0024047890 */ /* 0x000fe2000fffe0ff */
[----:B------:R-:W-:Y:S01]  /*83b0*/  R2UR UR40, R92 ;  /* 0x000000005c2872ca */ /* 0x000fe200000e0000 */
[----:B------:R-:W-:Y:S01]  /*83c0*/  UMOV UR6, UR42 ;  /* 0x0000002a00067c82 */ /* 0x000fe20008000000 */
[----:B------:R-:W-:Y:S11]  /*83d0*/  UMOV UR7, UR44 ;  /* 0x0000002c00077c82 */ /* 0x000ff60008000000 */
[----:B------:R3:W-:Y:S01]  /*83e0*/  UTMASTG.3D [UR40], [UR8] ;  /* 0x00000028080073b5 */ /* 0x0007e20008010000 */
[----:B------:R3:W-:Y:S01]  /*83f0*/  UTMASTG.3D [UR4], [UR8] ;  /* 0x00000004080073b5 */ /* 0x0007e20008010000 */
[----:B------:R0:W-:Y:S01]  /*8400*/  UTMACMDFLUSH ;  /* 0x00000000000079b7 */ /* 0x0001e20000000000 */
[----:B---3--:R-:W-:Y:S04]  /*8410*/  DEPBAR.LE SB0, 0x1 ;  /* 0x000080400000791a */ /* 0x008fe80000000000 */
.L_x_134:
[----:B------:R-:W-:Y:S05]  /*8420*/  BSYNC.RECONVERGENT B0 ;  /* 0x0000000000007941 */ /* 0x000fea0003800200 */
.L_x_133:
[----:B------:R-:W-:Y:S01]  /*8430*/  BAR.SYNC.DEFER_BLOCKING 0x1, 0x80 ;  /* 0x0042000000007b1d */ /* 0x000fe20000010000 */
[----:B------:R-:W-:Y:S01]  /*8440*/  ISETP.NE.AND P1, PT, R109, RZ, PT ;  /* 0x000000ff6d00720c */ /* 0x000fe20003f25270 */
[----:B------:R-:W-:Y:S01]  /*8450*/  UISETP.NE.AND UP0, UPT, UR45, URZ, UPT ;  /* 0x000000ff2d00728c */ /* 0x000fe2000bf05270 */
[----:B------:R-:W-:Y:S11]  /*8460*/  LEA R2, R68, UR36, 0x3 ;  /* 0x0000002444027c11 */ /* 0x000ff6000f8e18ff */
[----:B------:R-:W-:Y:S01]  /*8470*/  @P1 SHF.L.U32 R3, RZ, 0x1f, RZ ;  /* 0x0000001fff031819 */ /* 0x000fe200000006ff */
[----:B------:R-:W-:Y:S06]  /*8480*/  BRA.U !UP0, `(.L_x_135) ;  /* 0x0000000108247547 */ /* 0x000fec000b800000 */
[----:B-1----:R-:W-:Y:S01]  /*8490*/  IMAD.U32 R20, RZ, RZ, UR56 ;  /* 0x00000038ff147e24 */ /* 0x002fe2000f8e00ff */
[----:B------:R-:W-:Y:S01]  /*84a0*/  MOV R0, UR37 ;  /* 0x0000002500007c02 */ /* 0x000fe20008000f00 */
[----:B------:R-:W-:Y:S03]  /*84b0*/  UIADD3 UR56, UPT, UPT, UR56, 0x1, URZ ;  /* 0x0000000138387890 */ /* 0x000fe6000fffe0ff */
[----:B------:R-:W-:Y:S01]  /*84c0*/  @P1 LEA R20, R20, UR36, 0x3 ;  /* 0x0000002414141c11 */ /* 0x000fe2000f8e18ff */
[----:B------:R-:W-:Y:S04]  /*84d0*/  UISETP.NE.AND UP0, UPT, UR56, 0x4, UPT ;  /* 0x000000043800788c */ /* 0x000fe8000bf05270 */
[----:B------:R-:W-:Y:S01]  /*84e0*/  @P1 VIADD R20, R20, 0x190 ;  /* 0x0000019014141836 */ /* 0x000fe20000000000 */
[----:B------:R-:W-:Y:S04]  /*84f0*/  USEL UR56, UR56, URZ, UP0 ;  /* 0x000000ff38387287 */ /* 0x000fe80008000000 */
[----:B------:R-:W-:Y:S04]  /*8500*/  @P1 PRMT R0, R0, 0x654, R20 ;  /* 0x0000065400001816 */ /* 0x000fe80000000014 */
[----:B------:R3:W-:Y:S04]  /*8510*/  @P1 SYNCS.ARRIVE.TRANS64.RED.A1T0 RZ, [R0+URZ], RZ ;  /* 0x000000ff00ff19a7 */ /* 0x0007e800081004ff */
.L_x_135:
[----:B------:R-:W4:Y:S01]  /*8520*/  @P1 SYNCS.PHASECHK.TRANS64.TRYWAIT P0, [R2+URZ+0x170], R3 ;  /* 0x00017003020015a7 */ /* 0x000f2200080011ff */
[----:B------:R-:W-:Y:S01]  /*8530*/  BSSY B1, `(.L_x_136) ;  /* 0x0000014000017945 */ /* 0x000fe20003800000 */
[----:B----4-:R-:W-:Y:S03]  /*8540*/  @P1 SEL R70, RZ, 0x1, !P0 ;  /* 0x00000001ff461807 */ /* 0x010fe60004000000 */
[----:B------:R-:W-:Y:S05]  /*8550*/  @!P1 BRA `(.L_x_137) ;  /* 0x0000000000449947 */ /* 0x000fea0003800000 */
[----:B------:R-:W-:Y:S01]  /*8560*/  ISETP.NE.AND P1, PT, R71, RZ, PT ;  /* 0x000000ff4700720c */ /* 0x000fe20003f25270 */
[----:B------:R-:W-:Y:S01]  /*8570*/  BSSY B0, `(.L_x_138) ;  /* 0x0000009000007945 */ /* 0x000fe20003800000 */
[----:B------:R-:W-:Y:S11]  /*8580*/  ISETP.NE.AND P0, PT, R70, RZ, PT ;  /* 0x000000ff4600720c */ /* 0x000ff60003f05270 */
[----:B-1----:R-:W-:Y:S05]  /*8590*/  @P1 IMAD R20, R68, 0x1000, R108 ;  /* 0x0000100044141824 */ /* 0x002fea00078e026c */
[----:B------:R-:W-:Y:S05]  /*85a0*/  @P1 IADD3 R3, PT, PT, R20, UR36, RZ ;  /* 0x0000002414031c10 */ /* 0x000fea000fffe0ff */
[----:B------:R-:W-:Y:S01]  /*85b0*/  @P1 IMAD.IADD R3, R69, 0x1, R3 ;  /* 0x0000000145031824 */ /* 0x000fe200078e0203 */
[----:B------:R-:W-:Y:S06]  /*85c0*/  @P0 BRA `(.L_x_139) ;  /* 0x00000000000c0947 */ /* 0x000fec0003800000 */
[----:B---3--:R-:W-:Y:S04]  /*85d0*/  SHF.L.U32 R0, RZ, 0x1f, RZ ;  /* 0x0000001fff007819 */ /* 0x008fe800000006ff */
[----:B------:R-:W1:Y:S02]  /*85e0*/  SYNCS.PHASECHK.TRANS64.TRYWAIT P0, [R2+URZ+0x170], R0 ;  /* 0x00017000020075a7 */ /* 0x000e6400080011ff */
[----:B-1----:R-:W-:Y:S05]  /*85f0*/  @!P0 BRA `(.L_x_140) ;  /* 0x0000007800c88947 */ /* 0x002fea0003800000 */
.L_x_139:
[----:B------:R-:W-:Y:S05]  /*8600*/  BSYNC B0 ;  /* 0x0000000000007941 */ /* 0x000fea0003800000 */
.L_x_138:
[----:B------:R-:W-:Y:S02]  /*8610*/  ISETP.NE.AND P0, PT, R71, RZ, PT ;  /* 0x000000ff4700720c */ /* 0x000fe40003f05270 */
[----:B------:R-:W-:Y:S11]  /*8620*/  IADD3 R68, PT, PT, R68, 0x1, RZ ;  /* 0x0000000144447810 */ /* 0x000ff60007ffe0ff */
[----:B------:R4:W1:Y:S04]  /*8630*/  @P0 LDS.128 R60, [R20+UR36+0x300] ;  /* 0x00030024143c0984 */ /* 0x0008680008000c00 */
[----:B------:R4:W1:Y:S04]  /*8640*/  @P0 LDS.128 R72, [R20+UR36+0xb00] ;  /* 0x000b002414480984 */ /* 0x0008680008000c00 */
[----:B------:R4:W1:Y:S04]  /*8650*/  @P0 LDS.128 R64, [R3+0x300] ;  /* 0x0003000003400984 */ /* 0x0008680000000c00 */
[----:B------:R4:W1:Y:S02]  /*8660*/  @P0 LDS.128 R76, [R3+0xb00] ;  /* 0x000b0000034c0984 */ /* 0x0008640000000c00 */
.L_x_137:
[----:B------:R-:W-:Y:S05]  /*8670*/  BSYNC B1 ;  /* 0x0000000000017941 */ /* 0x000fea0003800000 */
.L_x_136:
[----:B----4-:R-:W-:Y:S05]  /*8680*/  VIADD R3, R59, 0x400000 ;  /* 0x004000003b037836 */ /* 0x010fea0000000000 */
[----:B-1-3--:R-:W-:Y:S04]  /*8690*/  SHF.R.U32.HI R0, RZ, 0x15, R3 ;  /* 0x00000015ff007819 */ /* 0x00afe80000011603 */
[----:B------:R-:W-:Y:S04]  /*86a0*/  LOP3.LUT R22, R0, 0x3, RZ, 0xc0, !PT ;  /* 0x0000000300167812 */ /* 0x000fe800078ec0ff */
[----:B------:R-:W-:Y:S11]  /*86b0*/  ISETP.NE.AND P0, PT, R102, R22, PT ;  /* 0x000000166600720c */ /* 0x000ff60003f05270 */
[----:B------:R-:W-:Y:S02]  /*86c0*/  @!UPT UIADD3 URZ, UPT, UPT, URZ, URZ, URZ ;  /* 0x000000fffffff290 */ /* 0x000fe4000fffe0ff */
[----:B------:R-:W-:Y:S05]  /*86d0*/  @P0 BRA `(.L_x_141) ;  /* 0x0000000000bc0947 */ /* 0x000fea0003800000 */
[----:B------:R-:W-:Y:S02]  /*86e0*/  LOP3.LUT P0, RZ, R0, 0x3, R103, 0x48, !PT ;  /* 0x0000000300ff7812 */ /* 0x000fe40007804867 */
[----:B------:R-:W-:Y:S11]  /*86f0*/  MOV R2, R3 ;  /* 0x0000000300027202 */ /* 0x000ff60000000f00 */
[----:B------:R-:W-:Y:S05]  /*8700*/  @!P0 BRA `(.L_x_142) ;  /* 0x0000000000408947 */ /* 0x000fea0003800000 */
[----:B------:R-:W1:Y:S01]  /*8710*/  LDCU.64 UR8, c[0x4][0x70] ;  /* 0x01000e00ff0877ac */ /* 0x000e620008000a00 */
[----:B------:R-:W-:Y:S01]  /*8720*/  MOV R15, 0x0 ;  /* 0x00000000000f7802 */ /* 0x000fe20000000f00 */
[----:B------:R-:W-:Y:S02]  /*8730*/  HFMA2 R12, -RZ, RZ, 0, 5.9604644775390625e-08 ;  /* 0x00000001ff0c7431 */ /* 0x000fe400000001ff */
[----:B------:R-:W-:Y:S02]  /*8740*/  IMAD.MOV.U32 R8, RZ, RZ, 0x192 ;  /* 0x00000192ff087424 */ /* 0x000fe400078e00ff */
[----:B------:R-:W-:Y:S01]  /*8750*/  IMAD.MOV.U32 R13, RZ, RZ, RZ ;  /* 0x000000ffff0d7224 */ /* 0x000fe200078e00ff */
[----:B------:R-:W3:Y:S01]  /*8760*/  LDCU.64 UR6, c[0x4][0x78] ;  /* 0x01000f00ff0677ac */ /* 0x000ee20008000a00 */
[----:B------:R-:W4:Y:S01]  /*8770*/  LDC.64 R14, c[0x4][R15] ;  /* 0x010000000f0e7b82 */ /* 0x000f220000000a00 */
[----:B------:R-:W5:Y:S01]  /*8780*/  LDCU.64 UR4, c[0x4][0x10] ;  /* 0x01000200ff0477ac */ /* 0x000f620008000a00 */
[----:B-1----:R-:W-:Y:S01]  /*8790*/  MOV R5, UR9 ;  /* 0x0000000900057c02 */ /* 0x002fe20008000f00 */
[----:B------:R-:W-:Y:S01]  /*87a0*/  IMAD.U32 R4, RZ, RZ, UR8 ;  /* 0x00000008ff047e24 */ /* 0x000fe2000f8e00ff */
[----:B---3--:R-:W-:Y:S01]  /*87b0*/  MOV R7, UR7 ;  /* 0x0000000700077c02 */ /* 0x008fe20008000f00 */
[----:B------:R-:W-:Y:S01]  /*87c0*/  IMAD.U32 R6, RZ, RZ, UR6 ;  /* 0x00000006ff067e24 */ /* 0x000fe2000f8e00ff */
[----:B-----5:R-:W-:Y:S01]  /*87d0*/  MOV R11, UR5 ;  /* 0x00000005000b7c02 */ /* 0x020fe20008000f00 */
[----:B------:R-:W-:Y:S02]  /*87e0*/  IMAD.U32 R10, RZ, RZ, UR4 ;  /* 0x00000004ff0a7e24 */ /* 0x000fe4000f8e00ff */
[----:B------:R-:W-:Y:S07]  /*87f0*/  LEPC R20, `(.L_x_142) ;  /* 0x000000001014794e */ /* 0x000fee0000000000 */
[----:B--2-4-:R-:W-:Y:S05]  /*8800*/  CALL.ABS.NOINC R14 ;  /* 0x000000000e007343 */ /* 0x014fea0003c00000 */
.L_x_142:
        /* <DEDUP_REMOVED lines=23> */
.L_x_143:
[----:B------:R-:W-:Y:S05]  /*8980*/  WARPSYNC.ALL ;  /* 0x0000000000007948 */ /* 0x000fea0003800000 */
[----:B------:R-:W-:Y:S11]  /*8990*/  R2UR UR4, R2 ;  /* 0x00000000020472ca */ /* 0x000ff600000e0000 */
[----:B------:R-:W-:Y:S02]  /*89a0*/  @!UPT UIADD3 URZ, UPT, UPT, URZ, URZ, URZ ;  /* 0x000000fffffff290 */ /* 0x000fe4000fffe0ff */
[----:B------:R-:W1:Y:S02]  /*89b0*/  LDTM.x16 R4, tmem[UR4+0x40] ;  /* 0x00004004000479ee */ /* 0x000e640008240000 */
[----:B-1----:R-:W-:Y:S01]  /*89c0*/  NOP ;  /* 0x0000000000007918 */ /* 0x002fe20000000000 */
.L_x_141:
[----:B------:R-:W-:Y:S01]  /*89d0*/  ISETP.NE.AND P2, PT, R109, RZ, PT ;  /* 0x000000ff6d00720c */ /* 0x000fe20003f45270 */
[----:B------:R-:W-:Y:S01]  /*89e0*/  FMUL R0, R52, R24 ;  /* 0x0000001834007220 */ /* 0x000fe20000400000 */
[----:B------:R-:W-:Y:S01]  /*89f0*/  SHF.L.U32 R3, R60, 0x10, RZ ;  /* 0x000000103c037819 */ /* 0x000fe200000006ff */
[----:B------:R-:W-:Y:S01]  /*8a00*/  FMUL R2, R52, R25 ;  /* 0x0000001934027220 */ /* 0x000fe20000400000 */
[----:B------:R-:W-:Y:S02]  /*8a10*/  LOP3.LUT R20, R60, 0xffff0000, RZ, 0xc0, !PT ;  /* 0xffff00003c147812 */ /* 0x000fe400078ec0ff */
[----:B------:R-:W-:Y:S01]  /*8a20*/  SHF.L.U32 R21, R61, 0x10, RZ ;  /* 0x000000103d157819 */ /* 0x000fe200000006ff */
[C---:B------:R-:W-:Y:S01]  /*8a30*/  FFMA R0, R53.reuse, R3, R0 ;  /* 0x0000000335007223 */ /* 0x040fe20000000000 */
[----:B------:R-:W-:Y:S01]  /*8a40*/  ISETP.NE.AND P1, PT, R102, R22, PT ;  /* 0x000000166600720c */ /* 0x000fe20003f25270 */
[C---:B------:R-:W-:Y:S01]  /*8a50*/  FFMA R2, R53.reuse, R20, R2 ;  /* 0x0000001435027223 */ /* 0x040fe20000000002 */
[----:B------:R-:W-:Y:S01]  /*8a60*/  MOV R20, UR56 ;  /* 0x0000003800147c02 */ /* 0x000fe20008000f00 */
[----:B------:R-:W-:Y:S01]  /*8a70*/  FMUL R3, R52, R26 ;  /* 0x0000001a34037220 */ /* 0x000fe20000400000 */
[----:B------:R-:W-:Y:S02]  /*8a80*/  SHF.L.U32 R22, R62, 0x10, RZ ;  /* 0x000000103e167819 */ /* 0x000fe400000006ff */
[----:B------:R-:W-:Y:S01]  /*8a90*/  @P2 LEA R20, R20, UR36, 0x3 ;  /* 0x0000002414142c11 */ /* 0x000fe2000f8e18ff */
[----:B------:R-:W-:Y:S01]  /*8aa0*/  FFMA R3, R53, R21, R3 ;  /* 0x0000001535037223 */ /* 0x000fe20000000003 */
[----:B------:R-:W-:Y:S01]  /*8ab0*/  F2FP.BF16.F32.PACK_AB R112, R2, R0 ;  /* 0x000000000270723e */ /* 0x000fe200000010ff */
[C---:B------:R-:W-:Y:S01]  /*8ac0*/  FMUL R0, R52.reuse, R27 ;  /* 0x0000001b34007220 */ /* 0x040fe20000400000 */
[----:B------:R-:W-:Y:S01]  /*8ad0*/  LOP3.LUT R21, R61, 0xffff0000, RZ, 0xc0, !PT ;  /* 0xffff00003d157812 */ /* 0x000fe200078ec0ff */
[----:B------:R-:W-:Y:S01]  /*8ae0*/  FMUL R2, R52, R28 ;  /* 0x0000001c34027220 */ /* 0x000fe20000400000 */
[----:B------:R-:W-:Y:S01]  /*8af0*/  @P2 IADD3 R40, PT, PT, R20, 0x190, RZ ;  /* 0x0000019014282810 */ /* 0x000fe20007ffe0ff */
[----:B------:R-:W-:Y:S01]  /*8b00*/  FMUL R20, R52, R29 ;  /* 0x0000001d34147220 */ /* 0x000fe20000400000 */
[----:B------:R-:W-:Y:S01]  /*8b10*/  LOP3.LUT R23, R62, 0xffff0000, RZ, 0xc0, !PT ;  /* 0xffff00003e177812 */ /* 0x000fe200078ec0ff */
[C---:B------:R-:W-:Y:S01]  /*8b20*/  FFMA R0, R53.reuse, R21, R0 ;  /* 0x0000001535007223 */ /* 0x040fe20000000000 */
[----:B------:R-:W-:Y:S01]  /*8b30*/  MOV R110, UR37 ;  /* 0x00000025006e7c02 */ /* 0x000fe20008000f00 */
[C---:B------:R-:W-:Y:S01]  /*8b40*/  FFMA R2, R53.reuse, R22, R2 ;  /* 0x0000001635027223 */ /* 0x040fe20000000002 */
[----:B------:R-:W-:Y:S01]  /*8b50*/  LOP3.LUT R41, R66, 0xffff0000, RZ, 0xc0, !PT ;  /* 0xffff000042297812 */ /* 0x000fe200078ec0ff */
[----:B------:R-:W-:Y:S01]  /*8b60*/  FFMA R20, R53, R23, R20 ;  /* 0x0000001735147223 */ /* 0x000fe20000000014 */
[----:B------:R-:W-:Y:S01]  /*8b70*/  @P2 PRMT R110, R110, 0x654, R40 ;  /* 0x000006546e6e2816 */ /* 0x000fe20000000028 */
[C---:B------:R-:W-:Y:S01]  /*8b80*/  FMUL R21, R52.reuse, R30 ;  /* 0x0000001e34157220 */ /* 0x040fe20000400000 */
[C---:B------:R-:W-:Y:S01]  /*8b90*/  SHF.L.U32 R23, R63.reuse, 0x10, RZ ;  /* 0x000000103f177819 */ /* 0x040fe200000006ff */
[----:B------:R-:W-:Y:S01]  /*8ba0*/  FMUL R22, R52, R31 ;  /* 0x0000001f34167220 */ /* 0x000fe20000400000 */
[----:B------:R-:W-:Y:S02]  /*8bb0*/  LOP3.LUT R40, R63, 0xffff0000, RZ, 0xc0, !PT ;  /* 0xffff00003f287812 */ /* 0x000fe400078ec0ff */
[----:B------:R-:W-:Y:S01]  /*8bc0*/  F2FP.BF16.F32.PACK_AB R114, R20, R2 ;  /* 0x000000021472723e */ /* 0x000fe200000010ff */
[C---:B------:R-:W-:Y:S01]  /*8bd0*/  FFMA R21, R53.reuse, R23, R21 ;  /* 0x0000001735157223 */ /* 0x040fe20000000015 */
[----:B------:R-:W-:Y:S01]  /*8be0*/  F2FP.BF16.F32.PACK_AB R113, R0, R3 ;  /* 0x000000030071723e */ /* 0x000fe200000010ff */
[----:B------:R-:W-:Y:S01]  /*8bf0*/  FFMA R22, R53, R40, R22 ;  /* 0x0000002835167223 */ /* 0x000fe20000000016 */
[----:B------:R-:W-:Y:S01]  /*8c00*/  SHF.L.U32 R20, R64, 0x10, RZ ;  /* 0x0000001040147819 */ /* 0x000fe200000006ff */
[----:B------:R-:W-:Y:S01]  /*8c10*/  FMUL R0, R52, R32 ;  /* 0x0000002034007220 */ /* 0x000fe20000400000 */
[----:B------:R-:W-:Y:S01]  /*8c20*/  LOP3.LUT R23, R64, 0xffff0000, RZ, 0xc0, !PT ;  /* 0xffff000040177812 */ /* 0x000fe200078ec0ff */
[C---:B------:R-:W-:Y:S01]  /*8c30*/  FMUL R2, R52.reuse, R33 ;  /* 0x0000002134027220 */ /* 0x040fe20000400000 */
[----:B------:R-:W-:Y:S01]  /*8c40*/  SHF.L.U32 R40, R65, 0x10, RZ ;  /* 0x0000001041287819 */ /* 0x000fe200000006ff */
[----:B------:R-:W-:Y:S01]  /*8c50*/  FMUL R3, R52, R34 ;  /* 0x0000002234037220 */ /* 0x000fe20000400000 */
[----:B------:R-:W-:Y:S01]  /*8c60*/  F2FP.BF16.F32.PACK_AB R115, R22, R21 ;  /* 0x000000151673723e */ /* 0x000fe200000010ff */
[----:B------:R-:W-:Y:S01]  /*8c70*/  FFMA R0, R53, R20, R0 ;  /* 0x0000001435007223 */ /* 0x000fe20000000000 */
[----:B------:R-:W-:Y:S01]  /*8c80*/  LOP3.LUT R42, R77, 0xffff0000, RZ, 0xc0, !PT ;  /* 0xffff00004d2a7812 */ /* 0x000fe200078ec0ff */
[----:B------:R-:W-:Y:S01]  /*8c90*/  FFMA R2, R53, R23, R2 ;  /* 0x0000001735027223 */ /* 0x000fe20000000002 */
[----:B------:R-:W-:Y:S01]  /*8ca0*/  LOP3.LUT R23, R65, 0xffff0000, RZ, 0xc0, !PT ;  /* 0xffff000041177812 */ /* 0x000fe200078ec0ff */
[C---:B------:R-:W-:Y:S01]  /*8cb0*/  FFMA R3, R53.reuse, R40, R3 ;  /* 0x0000002835037223 */ /* 0x040fe20000000003 */
[----:B------:R-:W-:Y:S01]  /*8cc0*/  SHF.L.U32 R40, R66, 0x10, RZ ;  /* 0x0000001042287819 */ /* 0x000fe200000006ff */
[----:B------:R-:W-:Y:S01]  /*8cd0*/  FMUL R20, R52, R35 ;  /* 0x0000002334147220 */ /* 0x000fe20000400000 */
[----:B------:R-:W-:Y:S01]  /*8ce0*/  F2FP.BF16.F32.PACK_AB R116, R2, R0 ;  /* 0x000000000274723e */ /* 0x000fe200000010ff */
[----:B------:R-:W-:Y:S01]  /*8cf0*/  FMUL R21, R52, R36 ;  /* 0x0000002434157220 */ /* 0x000fe20000400000 */
[----:B------:R-:W-:Y:S01]  /*8d00*/  SHF.L.U32 R54, R78, 0x10, RZ ;  /* 0x000000104e367819 */ /* 0x000fe200000006ff */
[----:B------:R-:W-:Y:S01]  /*8d10*/  FMUL R22, R52, R37 ;  /* 0x0000002534167220 */ /* 0x000fe20000400000 */
[----:B------:R-:W-:Y:S01]  /*8d20*/  LOP3.LUT R55, R78, 0xffff0000, RZ, 0xc0, !PT ;  /* 0xffff00004e377812 */ /* 0x000fe200078ec0ff */
[----:B------:R-:W-:Y:S01]  /*8d30*/  FFMA R20, R53, R23, R20 ;  /* 0x0000001735147223 */ /* 0x000fe20000000014 */
[----:B------:R-:W-:Y:S01]  /*8d40*/  SHF.L.U32 R23, R67, 0x10, RZ ;  /* 0x0000001043177819 */ /* 0x000fe200000006ff */
[----:B------:R-:W-:Y:S01]  /*8d50*/  FFMA R21, R53, R40, R21 ;  /* 0x0000002835157223 */ /* 0x000fe20000000015 */
[----:B------:R-:W-:Y:S01]  /*8d60*/  LOP3.LUT R40, R67, 0xffff0000, RZ, 0xc0, !PT ;  /* 0xffff000043287812 */ /* 0x000fe200078ec0ff */
[C---:B------:R-:W-:Y:S01]  /*8d70*/  FFMA R22, R53.reuse, R41, R22 ;  /* 0x0000002935167223 */ /* 0x040fe20000000016 */
[----:B------:R-:W-:Y:S01]  /*8d80*/  F2FP.BF16.F32.PACK_AB R117, R20, R3 ;  /* 0x000000031475723e */ /* 0x000fe200000010ff */
[----:B------:R-:W-:Y:S01]  /*8d90*/  FMUL R0, R52, R38 ;  /* 0x0000002634007220 */ /* 0x000fe20000400000 */
[----:B------:R-:W-:Y:S01]  /*8da0*/  LOP3.LUT R41, R74, 0xffff0000, RZ, 0xc0, !PT ;  /* 0xffff00004a297812 */ /* 0x000fe200078ec0ff */
[----:B------:R-:W-:Y:S01]  /*8db0*/  FMUL R2, R52, R39 ;  /* 0x0000002734027220 */ /* 0x000fe20000400000 */
[----:B------:R-:W-:Y:S01]  /*8dc0*/  F2FP.BF16.F32.PACK_AB R118, R22, R21 ;  /* 0x000000151676723e */ /* 0x000fe200000010ff */
[----:B------:R1:W-:Y:S01]  /*8dd0*/  @!P1 STS.128 [R108+UR36+0x1300], R112 ;  /* 0x001300706c009988 */ /* 0x0003e20008000c24 */
[C---:B------:R-:W-:Y:S01]  /*8de0*/  SHF.L.U32 R22, R72.reuse, 0x10, RZ ;  /* 0x0000001048167819 */ /* 0x040fe200000006ff */
[C---:B------:R-:W-:Y:S01]  /*8df0*/  FFMA R0, R53.reuse, R23, R0 ;  /* 0x0000001735007223 */ /* 0x040fe20000000000 */
[----:B------:R-:W-:Y:S01]  /*8e00*/  LOP3.LUT R23, R72, 0xffff0000, RZ, 0xc0, !PT ;  /* 0xffff000048177812 */ /* 0x000fe200078ec0ff */
[----:B------:R-:W-:Y:S01]  /*8e10*/  FFMA R2, R53, R40, R2 ;  /* 0x0000002835027223 */ /* 0x000fe20000000002 */
[----:B------:R-:W-:Y:S01]  /*8e20*/  SHF.L.U32 R40, R73, 0x10, RZ ;  /* 0x0000001049287819 */ /* 0x000fe200000006ff */
[C---:B------:R-:W-:Y:S01]  /*8e30*/  FMUL R3, R52.reuse, R4 ;  /* 0x0000000434037220 */ /* 0x040fe20000400000 */
[C---:B------:R-:W-:Y:S01]  /*8e40*/  SHF.L.U32 R56, R79.reuse, 0x10, RZ ;  /* 0x000000104f387819 */ /* 0x040fe200000006ff */
[----:B------:R-:W-:Y:S01]  /*8e50*/  FMUL R20, R52, R5 ;  /* 0x0000000534147220 */ /* 0x000fe20000400000 */
[----:B------:R-:W-:Y:S01]  /*8e60*/  F2FP.BF16.F32.PACK_AB R119, R2, R0 ;  /* 0x000000000277723e */ /* 0x000fe200000010ff */
[----:B------:R-:W-:Y:S01]  /*8e70*/  FMUL R21, R52, R6 ;  /* 0x0000000634157220 */ /* 0x000fe20000400000 */
[----:B------:R-:W-:Y:S01]  /*8e80*/  LOP3.LUT R57, R79, 0xffff0000, RZ, 0xc0, !PT ;  /* 0xffff00004f397812 */ /* 0x000fe200078ec0ff */
[C---:B------:R-:W-:Y:S01]  /*8e90*/  FFMA R3, R53.reuse, R22, R3 ;  /* 0x0000001635037223 */ /* 0x040fe20000000003 */
[----:B------:R-:W-:Y:S01]  /*8ea0*/  FFMA R20, R53, R23, R20 ;  /* 0x0000001735147223 */ /* 0x000fe20000000014 */
[----:B------:R1:W-:Y:S01]  /*8eb0*/  @!P1 STS.128 [R107+0x1300], R116 ;  /* 0x001300746b009388 */ /* 0x0003e20000000c00 */
[----:B------:R-:W-:Y:S01]  /*8ec0*/  LOP3.LUT R23, R73, 0xffff0000, RZ, 0xc0, !PT ;  /* 0xffff000049177812 */ /* 0x000fe200078ec0ff */
[C---:B------:R-:W-:Y:S01]  /*8ed0*/  FFMA R21, R53.reuse, R40, R21 ;  /* 0x0000002835157223 */ /* 0x040fe20000000015 */
[----:B------:R-:W-:Y:S01]  /*8ee0*/  SHF.L.U32 R40, R74, 0x10, RZ ;  /* 0x000000104a287819 */ /* 0x000fe200000006ff */
[----:B------:R-:W-:Y:S01]  /*8ef0*/  FMUL R0, R52, R7 ;  /* 0x0000000734007220 */ /* 0x000fe20000400000 */
[----:B------:R-:W-:Y:S01]  /*8f00*/  F2FP.BF16.F32.PACK_AB R120, R20, R3 ;  /* 0x000000031478723e */ /* 0x000fe200000010ff */
[----:B------:R-:W-:Y:S01]  /*8f10*/  FMUL R2, R52, R8 ;  /* 0x0000000834027220 */ /* 0x000fe20000400000 */
[----:B------:R-:W-:Y:S01]  /*8f20*/  ISETP.NE.AND P0, PT, R102, RZ, PT ;  /* 0x000000ff6600720c */ /* 0x000fe20003f05270 */
[C---:B------:R-:W-:Y:S01]  /*8f30*/  FMUL R22, R52.reuse, R9 ;  /* 0x0000000934167220 */ /* 0x040fe20000400000 */
[C---:B------:R-:W-:Y:S01]  /*8f40*/  FFMA R0, R53.reuse, R23, R0 ;  /* 0x0000001735007223 */ /* 0x040fe20000000000 */
[----:B------:R-:W-:Y:S01]  /*8f50*/  FFMA R2, R53, R40, R2 ;  /* 0x0000002835027223 */ /* 0x000fe20000000002 */
[C---:B------:R-:W-:Y:S01]  /*8f60*/  SHF.L.U32 R23, R75.reuse, 0x10, RZ ;  /* 0x000000104b177819 */ /* 0x040fe200000006ff */
[C---:B------:R-:W-:Y:S01]  /*8f70*/  FMUL R3, R52.reuse, R10 ;  /* 0x0000000a34037220 */ /* 0x040fe20000400000 */
[----:B------:R-:W-:Y:S01]  /*8f80*/  LOP3.LUT R40, R75, 0xffff0000, RZ, 0xc0, !PT ;  /* 0xffff00004b287812 */ /* 0x000fe200078ec0ff */
[C---:B------:R-:W-:Y:S01]  /*8f90*/  FFMA R22, R53.reuse, R41, R22 ;  /* 0x0000002935167223 */ /* 0x040fe20000000016 */
[----:B------:R-:W-:Y:S01]  /*8fa0*/  FMUL R20, R52, R11 ;  /* 0x0000000b34147220 */ /* 0x000fe20000400000 */
[C---:B------:R-:W-:Y:S01]  /*8fb0*/  FFMA R3, R53.reuse, R23, R3 ;  /* 0x0000001735037223 */ /* 0x040fe20000000003 */
        /* <DEDUP_REMOVED lines=27> */
[----:B------:R-:W-:Y:S02]  /*9170*/  F2FP.BF16.F32.PACK_AB R23, R42, R41 ;  /* 0x000000292a17723e */ /* 0x000fe400000010ff */
[----:B------:R-:W-:Y:S02]  /*9180*/  LEA R0, R68, UR36, 0x3 ;  /* 0x0000002444007c11 */ /* 0x000fe4000f8e18ff */
[----:B------:R-:W-:Y:S01]  /*9190*/  @P2 SHF.L.U32 R2, RZ, 0x1f, RZ ;  /* 0x0000001fff022819 */ /* 0x000fe200000006ff */
[----:B------:R1:W-:Y:S01]  /*91a0*/  @!P1 STS.128 [R107+0x1b00], R20 ;  /* 0x001b00146b009388 */ /* 0x0003e20000000c00 */
[----:B------:R-:W-:Y:S01]  /*91b0*/  @!PT LDS RZ, [RZ] ;  /* 0x00000000fffff984 */ /* 0x000fe20000000800 */
[----:B------:R-:W-:Y:S01]  /*91c0*/  @!PT LDS RZ, [RZ] ;  /* 0x00000000fffff984 */ /* 0x000fe20000000800 */
[----:B------:R-:W-:Y:S01]  /*91d0*/  @!PT LDS RZ, [RZ] ;  /* 0x00000000fffff984 */ /* 0x000fe20000000800 */
[----:B------:R-:W-:Y:S01]  /*91e0*/  @!PT LDS RZ, [RZ] ;  /* 0x00000000fffff984 */ /* 0x000fe20000000800 */
[----:B------:R3:W-:Y:S07]  /*91f0*/  MEMBAR.ALL.CTA ;  /* 0x0000000000007992 */ /* 0x0007ee0000008000 */
[----:B---3--:R-:W3:Y:S02]  /*9200*/  FENCE.VIEW.ASYNC.S ;  /* 0x00000000000073c6 */ /* 0x008ee40000000000 */
[----:B------:R-:W-:Y:S05]  /*9210*/  WARPSYNC.ALL ;  /* 0x0000000000007948 */ /* 0x000fea0003800000 */
[----:B------:R-:W-:Y:S01]  /*9220*/  BSSY.RECONVERGENT B0, `(.L_x_144) ;  /* 0x0000011000007945 */ /* 0x000fe20003800200 */
[----:B---3--:R-:W-:Y:S06]  /*9230*/  BAR.SYNC.DEFER_BLOCKING 0x1, 0x80 ;  /* 0x0042000000007b1d */ /* 0x008fec0000010000 */
[----:B------:R-:W-:Y:S05]  /*9240*/  @P0 BRA `(.L_x_145) ;  /* 0x0000000000380947 */ /* 0x000fea0003800000 */
[----:B------:R-:W-:Y:S02]  /*9250*/  UIADD3 UR12, UP0, UPT, UR50, 0xa80, URZ ;  /* 0x00000a80320c7890 */ /* 0x000fe4000ff1e0ff */
[----:B------:R-:W-:Y:S02]  /*9260*/  UIADD3 UR10, UPT, UPT, UR42, 0x40, URZ ;  /* 0x000000402a0a7890 */ /* 0x000fe4000fffe0ff */
[----:B------:R-:W-:Y:S02]  /*9270*/  UIADD3 UR8, UPT, UPT, UR36, 0x1300, URZ ;  /* 0x0000130024087890 */ /* 0x000fe4000fffe0ff */
[----:B------:R-:W-:Y:S01]  /*9280*/  UIADD3.X UR13, UPT, UPT, URZ, UR51, URZ, UP0, !UPT ;  /* 0x00000033ff0d7290 */ /* 0x000fe200087fe4ff */
[----:B------:R-:W-:Y:S01]  /*9290*/  UMOV UR9, UR41 ;  /* 0x0000002900097c82 */ /* 0x000fe20008000000 */
[----:B------:R-:W-:Y:S01]  /*92a0*/  UMOV UR11, UR44 ;  /* 0x0000002c000b7c82 */ /* 0x000fe20008000000 */
[----:B------:R-:W-:Y:S02]  /*92b0*/  UIADD3 UR5, UPT, UPT, UR41, 0x40, URZ ;  /* 0x0000004029057890 */ /* 0x000fe4000fffe0ff */
[----:B------:R-:W-:Y:S01]  /*92c0*/  UIADD3 UR4, UPT, UPT, UR36, 0x1b00, URZ ;  /* 0x00001b0024047890 */ /* 0x000fe2000fffe0ff */
[----:B------:R-:W-:Y:S03]  /*92d0*/  UMOV UR7, UR44 ;  /* 0x0000002c00077c82 */ /* 0x000fe60008000000 */
[----:B------:R3:W-:Y:S01]  /*92e0*/  UTMASTG.3D [UR8], [UR12] ;  /* 0x000000080c0073b5 */ /* 0x0007e20008010000 */
[----:B------:R-:W-:Y:S04]  /*92f0*/  UMOV UR6, UR10 ;  /* 0x0000000a00067c82 */ /* 0x000fe80008000000 */
[----:B------:R3:W-:Y:S01]  /*9300*/  UTMASTG.3D [UR4], [UR12] ;  /* 0x000000040c0073b5 */ /* 0x0007e20008010000 */
[----:B------:R0:W-:Y:S01]  /*9310*/  UTMACMDFLUSH ;  /* 0x00000000000079b7 */ /* 0x0001e20000000000 */
[----:B---3--:R-:W-:Y:S04]  /*9320*/  DEPBAR.LE SB0, 0x1 ;  /* 0x000080400000791a */ /* 0x008fe80000000000 */
.L_x_145:
[----:B------:R-:W-:Y:S05]  /*9330*/  BSYNC.RECONVERGENT B0 ;  /* 0x0000000000007941 */ /* 0x000fea0003800200 */
.L_x_144:
[----:B------:R-:W-:Y:S01]  /*9340*/  BAR.SYNC.DEFER_BLOCKING 0x1, 0x80 ;  /* 0x0042000000007b1d */ /* 0x000fe20000010000 */
[----:B------:R-:W-:Y:S01]  /*9350*/  UIADD3 UR43, UPT, UPT, UR56, 0x1, URZ ;  /* 0x00000001382b7890 */ /* 0x000fe2000fffe0ff */
[----:B-1----:R-:W-:Y:S01]  /*9360*/  VIADD R23, R59, 0x10 ;  /* 0x000000103b177836 */ /* 0x002fe20000000000 */
[----:B------:R-:W-:Y:S02]  /*9370*/  UIADD3 UR53, UPT, UPT, UR41, 0x10, URZ ;  /* 0x0000001029357890 */ /* 0x000fe4000fffe0ff */
[----:B------:R-:W-:Y:S02]  /*9380*/  UISETP.NE.AND UP0, UPT, UR43, 0x4, UPT ;  /* 0x000000042b00788c */ /* 0x000fe4000bf05270 */
[----:B------:R-:W-:Y:S02]  /*9390*/  SHF.R.U32.HI R21, RZ, 0x15, R23 ;  /* 0x00000015ff157819 */ /* 0x000fe40000011617 */
[----:B------:R-:W-:Y:S02]  /*93a0*/  USEL UR43, UR43, URZ, UP0 ;  /* 0x000000ff2b2b7287 */ /* 0x000fe40008000000 */
[----:B------:R-:W-:Y:S01]  /*93b0*/  LOP3.LUT R22, R21, 0x3, RZ, 0xc0, !PT ;  /* 0x0000000315167812 */ /* 0x000fe200078ec0ff */
[----:B------:R1:W-:Y:S01]  /*93c0*/  @P2 SYNCS.ARRIVE.TRANS64.RED.A1T0 RZ, [R110+URZ], RZ ;  /* 0x000000ff6eff29a7 */ /* 0x0003e200081004ff */
[----:B------:R-:W-:Y:S01]  /*93d0*/  BSSY B1, `(.L_x_146) ;  /* 0x0000015000017945 */ /* 0x000fe20003800000 */
[----:B------:R-:W3:Y:S02]  /*93e0*/  @P2 SYNCS.PHASECHK.TRANS64.TRYWAIT P0, [R0+URZ+0x170], R2 ;  /* 0x00017002000025a7 */ /* 0x000ee400080011ff */
[----:B---3--:R-:W-:Y:S01]  /*93f0*/  @P2 SEL R70, RZ, 0x1, !P0 ;  /* 0x00000001ff462807 */ /* 0x008fe20004000000 */
[----:B-1----:R-:W-:Y:S06]  /*9400*/  @!P2 BRA `(.L_x_147) ;  /* 0x000000000044a947 */ /* 0x002fec0003800000 */
[----:B------:R-:W-:Y:S01]  /*9410*/  ISETP.NE.AND P1, PT, R71, RZ, PT ;  /* 0x000000ff4700720c */ /* 0x000fe20003f25270 */
[----:B------:R-:W-:Y:S01]  /*9420*/  BSSY B0, `(.L_x_148) ;  /* 0x0000009000007945 */ /* 0x000fe20003800000 */
[----:B------:R-:W-:Y:S11]  /*9430*/  ISETP.NE.AND P0, PT, R70, RZ, PT ;  /* 0x000000ff4600720c */ /* 0x000ff60003f05270 */
[----:B------:R-:W-:Y:S05]  /*9440*/  @P1 IMAD R3, R68, 0x1000, R108 ;  /* 0x0000100044031824 */ /* 0x000fea00078e026c */
[----:B------:R-:W-:Y:S05]  /*9450*/  @P1 IADD3 R2, PT, PT, R3, UR36, RZ ;  /* 0x0000002403021c10 */ /* 0x000fea000fffe0ff */
[----:B------:R-:W-:Y:S01]  /*9460*/  @P1 IMAD.IADD R2, R69, 0x1, R2 ;  /* 0x0000000145021824 */ /* 0x000fe200078e0202 */
[----:B------:R-:W-:Y:S06]  /*9470*/  @P0 BRA `(.L_x_149) ;  /* 0x00000000000c0947 */ /* 0x000fec0003800000 */
[----:B------:R-:W-:Y:S04]  /*9480*/  SHF.L.U32 R20, RZ, 0x1f, RZ ;  /* 0x0000001fff147819 */ /* 0x000fe800000006ff */
[----:B------:R-:W1:Y:S02]  /*9490*/  SYNCS.PHASECHK.TRANS64.TRYWAIT P0, [R0+URZ+0x170], R20 ;  /* 0x00017014000075a7 */ /* 0x000e6400080011ff */
[----:B-1----:R-:W-:Y:S05]  /*94a0*/  @!P0 BRA `(.L_x_150) ;  /* 0x0000006c00308947 */ /* 0x002fea0003800000 */
.L_x_149:
[----:B------:R-:W-:Y:S05]  /*94b0*/  BSYNC B0 ;  /* 0x0000000000007941 */ /* 0x000fea0003800000 */
.L_x_148:
[----:B------:R-:W-:Y:S02]  /*94c0*/  ISETP.NE.AND P0, PT, R71, RZ, PT ;  /* 0x000000ff4700720c */ /* 0x000fe40003f05270 */
[----:B------:R-:W-:Y:S11]  /*94d0*/  IADD3 R68, PT, PT, R68, 0x1, RZ ;  /* 0x0000000144447810 */ /* 0x000ff60007ffe0ff */
[----:B------:R3:W4:Y:S04]  /*94e0*/  @P0 LDS.128 R60, [R3+UR36+0x300] ;  /* 0x00030024033c0984 */ /* 0x0007280008000c00 */
[----:B------:R3:W1:Y:S04]  /*94f0*/  @P0 LDS.128 R72, [R3+UR36+0xb00] ;  /* 0x000b002403480984 */ /* 0x0006680008000c00 */
[----:B------:R3:W1:Y:S04]  /*9500*/  @P0 LDS.128 R64, [R2+0x300] ;  /* 0x0003000002400984 */ /* 0x0006680000000c00 */
[----:B------:R3:W1:Y:S02]  /*9510*/  @P0 LDS.128 R76, [R2+0xb00] ;  /* 0x000b0000024c0984 */ /* 0x0006640000000c00 */
.L_x_147:
[----:B------:R-:W-:Y:S05]  /*9520*/  BSYNC B1 ;  /* 0x0000000000017941 */ /* 0x000fea0003800000 */
.L_x_146:
[----:B------:R-:W-:Y:S11]  /*9530*/  ISETP.NE.AND P0, PT, R102, R22, PT ;  /* 0x000000166600720c */ /* 0x000ff60003f05270 */
[----:B------:R-:W-:Y:S02]  /*9540*/  @!UPT UIADD3 URZ, UPT, UPT, URZ, URZ, URZ ;  /* 0x000000fffffff290 */ /* 0x000fe4000fffe0ff */
[----:B------:R-:W-:Y:S05]  /*9550*/  @P0 BRA `(.L_x_151) ;  /* 0x0000000000bc0947 */ /* 0x000fea0003800000 */
[----:B------:R-:W-:Y:S11]  /*9560*/  LOP3.LUT P0, RZ, R21, 0x3, R103, 0x48, !PT ;  /* 0x0000000315ff7812 */ /* 0x000ff60007804867 */
[----:B------:R-:W-:Y:S02]  /*9570*/  @!UPT UIADD3 URZ, UPT, UPT, URZ, URZ, URZ ;  /* 0x000000fffffff290 */ /* 0x000fe4000fffe0ff */
[----:B------:R-:W-:Y:S05]  /*9580*/  @!P0 BRA `(.L_x_152) ;  /* 0x0000000000408947 */ /* 0x000fea0003800000 */
[----:B------:R-:W5:Y:S01]  /*9590*/  LDCU.64 UR8, c[0x4][0x70] ;  /* 0x01000e00ff0877ac */ /* 0x000f620008000a00 */
[----:B---3--:R-:W-:Y:S01]  /*95a0*/  MOV R3, 0x0 ;  /* 0x0000000000037802 */ /* 0x008fe20000000f00 */
[----:B------:R-:W-:Y:S02]  /*95b0*/  HFMA2 R12, -RZ, RZ, 0, 5.9604644775390625e-08 ;  /* 0x00000001ff0c7431 */ /* 0x000fe400000001ff */
[----:B------:R-:W-:Y:S02]  /*95c0*/  IMAD.MOV.U32 R8, RZ, RZ, 0x192 ;  /* 0x00000192ff087424 */ /* 0x000fe400078e00ff */
[----:B------:R-:W-:Y:S01]  /*95d0*/  IMAD.MOV.U32 R13, RZ, RZ, RZ ;  /* 0x000000ffff0d7224 */ /* 0x000fe200078e00ff */
[----:B------:R-:W3:Y:S01]  /*95e0*/  LDCU.64 UR6, c[0x4][0x78] ;  /* 0x01000f00ff0677ac */ /* 0x000ee20008000a00 */
[----:B------:R-:W1:Y:S01]  /*95f0*/  LDC.64 R2, c[0x4][R3] ;  /* 0x0100000003027b82 */ /* 0x000e620000000a00 */
[----:B------:R-:W2:Y:S01]  /*9600*/  LDCU.64 UR4, c[0x4][0x10] ;  /* 0x01000200ff0477ac */ /* 0x000ea20008000a00 */
[----:B-----5:R-:W-:Y:S01]  /*9610*/  MOV R5, UR9 ;  /* 0x0000000900057c02 */ /* 0x020fe20008000f00 */
[----:B------:R-:W-:Y:S01]  /*9620*/  IMAD.U32 R4, RZ, RZ, UR8 ;  /* 0x00000008ff047e24 */ /* 0x000fe2000f8e00ff */
[----:B---3--:R-:W-:Y:S01]  /*9630*/  MOV R7, UR7 ;  /* 0x0000000700077c02 */ /* 0x008fe20008000f00 */
[----:B------:R-:W-:Y:S01]  /*9640*/  IMAD.U32 R6, RZ, RZ, UR6 ;  /* 0x00000006ff067e24 */ /* 0x000fe2000f8e00ff */
[----:B--2---:R-:W-:Y:S01]  /*9650*/  MOV R11, UR5 ;  /* 0x00000005000b7c02 */ /* 0x004fe20008000f00 */
[----:B------:R-:W-:Y:S02]  /*9660*/  IMAD.U32 R10, RZ, RZ, UR4 ;  /* 0x00000004ff0a7e24 */ /* 0x000fe4000f8e00ff */
[----:B-1----:R-:W-:Y:S07]  /*9670*/  LEPC R20, `(.L_x_152) ;  /* 0x000000001014794e */ /* 0x002fee0000000000 */
[----:B----4-:R-:W-:Y:S05]  /*9680*/  CALL.ABS.NOINC R2 ;  /* 0x0000000002007343 */ /* 0x010fea0003c00000 */
.L_x_152:
[----:B------:R-:W-:Y:S05]  /*9690*/  WARPSYNC.ALL ;  /* 0x0000000000007948 */ /* 0x000fea0003800000 */
[C---:B------:R-:W-:Y:S01]  /*96a0*/  R2UR UR4, R23.reuse ;  /* 0x00000000170472ca */ /* 0x040fe200000e0000 */
[----:B-1----:R-:W-:Y:S05]  /*96b0*/  VIADD R0, R23, 0x40 ;  /* 0x0000004017007836 */ /* 0x002fea0000000000 */
[----:B------:R-:W-:Y:S04]  /*96c0*/  SHF.R.U32.HI R0, RZ, 0x15, R0 ;  /* 0x00000015ff007819 */ /* 0x000fe80000011600 */
[----:B------:R-:W-:Y:S03]  /*96d0*/  LOP3.LUT P0, RZ, R0, 0x3, R103, 0x48, !PT ;  /* 0x0000000300ff7812 */ /* 0x000fe60007804867 */
[----:B------:R-:W1:Y:S10]  /*96e0*/  LDTM.x16 R24, tmem[UR4] ;  /* 0x00000004001879ee */ /* 0x000e740008240000 */
[----:B-1----:R-:W-:Y:S05]  /*96f0*/  @!P0 BRA `(.L_x_153) ;  /* 0x0000000000408947 */ /* 0x002fea0003800000 */
[----:B------:R-:W1:Y:S01]  /*9700*/  LDCU.64 UR8, c[0x4][0x70] ;  /* 0x01000e00ff0877ac */ /* 0x000e620008000a00 */
[----:B---3--:R-:W-:Y:S01]  /*9710*/  MOV R3, 0x0 ;  /* 0x0000000000037802 */ /* 0x008fe20000000f00 */
[----:B------:R-:W-:Y:S02]  /*9720*/  HFMA2 R12, -RZ, RZ, 0, 5.9604644775390625e-08 ;  /* 0x00000001ff0c7431 */ /* 0x000fe400000001ff */
[----:B------:R-:W-:Y:S02]  /*9730*/  IMAD.MOV.U32 R8, RZ, RZ, 0x192 ;  /* 0x00000192ff087424 */ /* 0x000fe400078e00ff */
[----:B------:R-:W-:Y:S01]  /*9740*/  IMAD.MOV.U32 R13, RZ, RZ, RZ ;  /* 0x000000ffff0d7224 */ /* 0x000fe200078e00ff */
[----:B------:R-:W3:Y:S01]  /*9750*/  LDCU.64 UR6, c[0x4][0x78] ;  /* 0x01000f00ff0677ac */ /* 0x000ee20008000a00 */
[----:B------:R-:W2:Y:S01]  /*9760*/  LDC.64 R2, c[0x4][R3] ;  /* 0x0100000003027b82 */ /* 0x000ea20000000a00 */
        /* <DEDUP_REMOVED lines=9> */
.L_x_153:
[----:B------:R-:W-:Y:S05]  /*9800*/  WARPSYNC.ALL ;  /* 0x0000000000007948 */ /* 0x000fea0003800000 */
[----:B------:R-:W-:Y:S11]  /*9810*/  R2UR UR4, R23 ;  /* 0x00000000170472ca */ /* 0x000ff600000e0000 */
[----:B------:R-:W-:Y:S02]  /*9820*/  @!UPT UIADD3 URZ, UPT, UPT, URZ, URZ, URZ ;  /* 0x000000fffffff290 */ /* 0x000fe4000fffe0ff */
[----:B------:R-:W1:Y:S02]  /*9830*/  LDTM.x16 R4, tmem[UR4+0x40] ;  /* 0x00004004000479ee */ /* 0x000e640008240000 */
[----:B-1----:R-:W-:Y:S01]  /*9840*/  NOP ;  /* 0x0000000000007918 */ /* 0x002fe20000000000 */
.L_x_151:
[----:B------:R-:W-:Y:S01]  /*9850*/  ISETP.NE.AND P2, PT, R109, RZ, PT ;  /* 0x000000ff6d00720c */ /* 0x000fe20003f45270 */
[----:B-1----:R-:W-:Y:S01]  /*9860*/  FMUL R0, R52, R24 ;  /* 0x0000001834007220 */ /* 0x002fe20000400000 */
[----:B---34-:R-:W-:Y:S01]  /*9870*/  SHF.L.U32 R3, R60, 0x10, RZ ;  /* 0x000000103c037819 */ /* 0x018fe200000006ff */
        /* <DEDUP_REMOVED lines=146> */
.L_x_155:
[----:B------:R-:W-:Y:S05]  /*a1a0*/  BSYNC.RECONVERGENT B0 ;  /* 0x0000000000007941 */ /* 0x000fea0003800200 */
.L_x_154:
[----:B------:R-:W-:Y:S01]  /*a1b0*/  BAR.SYNC.DEFER_BLOCKING 0x1, 0x80 ;  /* 0x0042000000007b1d */ /* 0x000fe20000010000 */
[----:B------:R-:W-:Y:S04]  /*a1c0*/  UIADD3 UR40, UPT, UPT, UR43, 0x1, URZ ;  /* 0x000000012b287890 */ /* 0x000fe8000fffe0ff */
[----:B------:R-:W-:Y:S04]  /*a1d0*/  UISETP.NE.AND UP0, UPT, UR40, 0x4, UPT ;  /* 0x000000042800788c */ /* 0x000fe8000bf05270 */
[----:B------:R-:W-:Y:S01]  /*a1e0*/  USEL UR40, UR40, URZ, UP0 ;  /* 0x000000ff28287287 */ /* 0x000fe20008000000 */
[----:B------:R3:W-:Y:S01]  /*a1f0*/  @P2 SYNCS.ARRIVE.TRANS64.RED.A1T0 RZ, [R110+URZ], RZ ;  /* 0x000000ff6eff29a7 */ /* 0x0007e200081004ff */
[----:B------:R-:W-:Y:S01]  /*a200*/  BSSY B1, `(.L_x_156) ;  /* 0x000001a000017945 */ /* 0x000fe20003800000 */
[----:B------:R-:W4:Y:S01]  /*a210*/  @P2 SYNCS.PHASECHK.TRANS64.TRYWAIT P0, [R0+URZ+0x170], R2 ;  /* 0x00017002000025a7 */ /* 0x000f2200080011ff */
[----:B---3--:R-:W-:Y:S01]  /*a220*/  HFMA2 R110, -RZ, RZ, 0, 0 ;  /* 0x00000000ff6e7431 */ /* 0x008fe200000001ff */
[----:B----4-:R-:W-:Y:S01]  /*a230*/  @P2 SEL R70, RZ, 0x1, !P0 ;  /* 0x00000001ff462807 */ /* 0x010fe20004000000 */
[----:B------:R-:W-:Y:S06]  /*a240*/  @!P2 BRA `(.L_x_157) ;  /* 0x000000000054a947 */ /* 0x000fec0003800000 */
[----:B------:R-:W-:Y:S01]  /*a250*/  ISETP.NE.AND P1, PT, R71, RZ, PT ;  /* 0x000000ff4700720c */ /* 0x000fe20003f25270 */
[----:B------:R-:W-:Y:S01]  /*a260*/  BSSY B0, `(.L_x_158) ;  /* 0x0000009000007945 */ /* 0x000fe20003800000 */
[----:B------:R-:W-:Y:S11]  /*a270*/  ISETP.NE.AND P0, PT, R70, RZ, PT ;  /* 0x000000ff4600720c */ /* 0x000ff60003f05270 */
[----:B------:R-:W-:Y:S05]  /*a280*/  @P1 IMAD R3, R68, 0x1000, R108 ;  /* 0x0000100044031824 */ /* 0x000fea00078e026c */
[----:B------:R-:W-:Y:S05]  /*a290*/  @P1 IADD3 R2, PT, PT, R3, UR36, RZ ;  /* 0x0000002403021c10 */ /* 0x000fea000fffe0ff */
[----:B------:R-:W-:Y:S01]  /*a2a0*/  @P1 IMAD.IADD R2, R69, 0x1, R2 ;  /* 0x0000000145021824 */ /* 0x000fe200078e0202 */
[----:B------:R-:W-:Y:S06]  /*a2b0*/  @P0 BRA `(.L_x_159) ;  /* 0x00000000000c0947 */ /* 0x000fec0003800000 */
[----:B-1----:R-:W-:Y:S04]  /*a2c0*/  SHF.L.U32 R20, RZ, 0x1f, RZ ;  /* 0x0000001fff147819 */ /* 0x002fe800000006ff */
[----:B------:R-:W1:Y:S02]  /*a2d0*/  SYNCS.PHASECHK.TRANS64.TRYWAIT P0, [R0+URZ+0x170], R20 ;  /* 0x00017014000075a7 */ /* 0x000e6400080011ff */
[----:B-1----:R-:W-:Y:S05]  /*a2e0*/  @!P0 BRA `(.L_x_160) ;  /* 0x0000005c00b48947 */ /* 0x002fea0003800000 */
.L_x_159:
[----:B------:R-:W-:Y:S05]  /*a2f0*/  BSYNC B0 ;  /* 0x0000000000007941 */ /* 0x000fea0003800000 */
.L_x_158:
[----:B------:R-:W-:Y:S01]  /*a300*/  ISETP.NE.AND P0, PT, R71, RZ, PT ;  /* 0x000000ff4700720c */ /* 0x000fe20003f05270 */
[----:B------:R-:W-:Y:S11]  /*a310*/  VIADD R68, R68, 0x1 ;  /* 0x0000000144447836 */ /* 0x000ff60000000000 */
[----:B------:R-:W-:Y:S01]  /*a320*/  @!UPT UIADD3 URZ, UPT, UPT, URZ, URZ, URZ ;  /* 0x000000fffffff290 */ /* 0x000fe2000fffe0ff */
[----:B------:R3:W4:Y:S04]  /*a330*/  @P0 LDS.128 R60, [R3+UR36+0x300] ;  /* 0x00030024033c0984 */ /* 0x0007280008000c00 */
[----:B------:R3:W1:Y:S04]  /*a340*/  @P0 LDS.128 R72, [R3+UR36+0xb00] ;  /* 0x000b002403480984 */ /* 0x0006680008000c00 */
[----:B------:R3:W1:Y:S04]  /*a350*/  @P0 LDS.128 R64, [R2+0x300] ;  /* 0x0003000002400984 */ /* 0x0006680000000c00 */
[----:B------:R3:W1:Y:S01]  /*a360*/  @P0 LDS.128 R76, [R2+0xb00] ;  /* 0x000b0000024c0984 */ /* 0x0006620000000c00 */
[C---:B------:R-:W-:Y:S04]  /*a370*/  ISETP.NE.AND P0, PT, R68.reuse, 0x4, PT ;  /* 0x000000044400780c */ /* 0x040fe80003f05270 */
[----:B------:R-:W-:Y:S02]  /*a380*/  SEL R68, R68, RZ, P0 ;  /* 0x000000ff44447207 */ /* 0x000fe40000000000 */
[----:B------:R-:W-:Y:S02]  /*a390*/  SEL R110, RZ, 0x1, P0 ;  /* 0x00000001ff6e7807 */ /* 0x000fe40000000000 */
.L_x_157:
[----:B------:R-:W-:Y:S05]  /*a3a0*/  BSYNC B1 ;  /* 0x0000000000017941 */ /* 0x000fea0003800000 */
.L_x_156:
[----:B---3--:R-:W-:Y:S05]  /*a3b0*/  VIADD R3, R59, 0x400010 ;  /* 0x004000103b037836 */ /* 0x008fea0000000000 */
[----:B-1----:R-:W-:Y:S04]  /*a3c0*/  SHF.R.U32.HI R0, RZ, 0x15, R3 ;  /* 0x00000015ff007819 */ /* 0x002fe80000011603 */
        /* <DEDUP_REMOVED lines=23> */
.L_x_162:
        /* <DEDUP_REMOVED lines=23> */
.L_x_163:
[----:B------:R-:W-:Y:S05]  /*a6b0*/  WARPSYNC.ALL ;  /* 0x0000000000007948 */ /* 0x000fea0003800000 */
[----:B------:R-:W-:Y:S11]  /*a6c0*/  R2UR UR4, R2 ;  /* 0x00000000020472ca */ /* 0x000ff600000e0000 */
[----:B------:R-:W-:Y:S02]  /*a6d0*/  @!UPT UIADD3 URZ, UPT, UPT, URZ, URZ, URZ ;  /* 0x000000fffffff290 */ /* 0x000fe4000fffe0ff */
[----:B------:R-:W1:Y:S02]  /*a6e0*/  LDTM.x16 R4, tmem[UR4+0x40] ;  /* 0x00004004000479ee */ /* 0x000e640008240000 */
[----:B-1----:R-:W-:Y:S01]  /*a6f0*/  NOP ;  /* 0x0000000000007918 */ /* 0x002fe20000000000 */
.L_x_161:
[----:B------:R-:W-:Y:S01]  /*a700*/  ISETP.NE.AND P2, PT, R109, RZ, PT ;  /* 0x000000ff6d00720c */ /* 0x000fe20003f45270 */
[----:B------:R-:W-:Y:S01]  /*a710*/  FMUL R0, R52, R24 ;  /* 0x0000001834007220 */ /* 0x000fe20000400000 */
[----:B----4-:R-:W-:Y:S01]  /*a720*/  SHF.L.U32 R3, R60, 0x10, RZ ;  /* 0x000000103c037819 */ /* 0x010fe200000006ff */
        /* <DEDUP_REMOVED lines=121> */
[----:B------:R-:W-:Y:S01]  /*aec0*/  @P2 SHF.L.U32 R2, R110, 0x1f, RZ ;  /* 0x0000001f6e022819 */ /* 0x000fe200000006ff */
        /* <DEDUP_REMOVED lines=16> */
[----:B------:R-:W-:Y:S02]  /*afd0*/  UIADD3 UR5, UPT, UPT, UR41, 0x50, URZ ;  /* 0x0000005029057890 */ /* 0x000fe4000fffe0ff */
[----:B------:R-:W-:Y:S01]  /*afe0*/  UIADD3 UR4, UPT, UPT, UR36, 0x3b00, URZ ;  /* 0x00003b0024047890 */ /* 0x000fe2000fffe0ff */
[----:B------:R-:W-:Y:S01]  /*aff0*/  UMOV UR7, UR44 ;  /* 0x0000002c00077c82 */ /* 0x000fe20008000000 */
[----:B------:R-:W-:Y:S03]  /*b000*/  UMOV UR6, UR54 ;  /* 0x0000003600067c82 */ /* 0x000fe60008000000 */
[----:B------:R3:W-:Y:S04]  /*b010*/  UTMASTG.3D [UR52], [UR8] ;  /* 0x00000034080073b5 */ /* 0x0007e80008010000 */
[----:B------:R3:W-:Y:S01]  /*b020*/  UTMASTG.3D [UR4], [UR8] ;  /* 0x00000004080073b5 */ /* 0x0007e20008010000 */
[----:B------:R0:W-:Y:S01]  /*b030*/  UTMACMDFLUSH ;  /* 0x00000000000079b7 */ /* 0x0001e20000000000 */
[----:B---3--:R-:W-:Y:S04]  /*b040*/  DEPBAR.LE SB0, 0x1 ;  /* 0x000080400000791a */ /* 0x008fe80000000000 */
.L_x_165:
[----:B------:R-:W-:Y:S05]  /*b050*/  BSYNC.RECONVERGENT B0 ;  /* 0x0000000000007941 */ /* 0x000fea0003800200 */
.L_x_164:
        /* <DEDUP_REMOVED lines=20> */
[----:B------:R-:W-:Y:S04]  /*b1a0*/  SHF.L.U32 R20, R110, 0x1f, RZ ;  /* 0x0000001f6e147819 */ /* 0x000fe800000006ff */
[----:B------:R-:W1:Y:S02]  /*b1b0*/  SYNCS.PHASECHK.TRANS64.TRYWAIT P0, [R0+URZ+0x170], R20 ;  /* 0x00017014000075a7 */ /* 0x000e6400080011ff */
[----:B-1----:R-:W-:Y:S05]  /*b1c0*/  @!P0 BRA `(.L_x_170) ;  /* 0x0000005000108947 */ /* 0x002fea0003800000 */
.L_x_169:
[----:B------:R-:W-:Y:S05]  /*b1d0*/  BSYNC B0 ;  /* 0x0000000000007941 */ /* 0x000fea0003800000 */
.L_x_168:
[----:B------:R-:W-:Y:S01]  /*b1e0*/  ISETP.NE.AND P0, PT, R71, RZ, PT ;  /* 0x000000ff4700720c */ /* 0x000fe20003f05270 */
[----:B------:R-:W-:Y:S11]  /*b1f0*/  VIADD R68, R68, 0x1 ;  /* 0x0000000144447836 */ /* 0x000ff60000000000 */
[----:B------:R-:W-:Y:S01]  /*b200*/  @!UPT UIADD3 URZ, UPT, UPT, URZ, URZ, URZ ;  /* 0x000000fffffff290 */ /* 0x000fe2000fffe0ff */
[----:B------:R3:W4:Y:S04]  /*b210*/  @P0 LDS.128 R60, [R3+UR36+0x300] ;  /* 0x00030024033c0984 */ /* 0x0007280008000c00 */
[----:B------:R3:W2:Y:S04]  /*b220*/  @P0 LDS.128 R72, [R3+UR36+0xb00] ;  /* 0x000b002403480984 */ /* 0x0006a80008000c00 */
[----:B------:R3:W2:Y:S04]  /*b230*/  @P0 LDS.128 R64, [R2+0x300] ;  /* 0x0003000002400984 */ /* 0x0006a80000000c00 */
[----:B------:R3:W2:Y:S01]  /*b240*/  @P0 LDS.128 R76, [R2+0xb00] ;  /* 0x000b0000024c0984 */ /* 0x0006a20000000c00 */
[C---:B------:R-:W-:Y:S04]  /*b250*/  ISETP.NE.AND P0, PT, R68.reuse, 0x4, PT ;  /* 0x000000044400780c */ /* 0x040fe80003f05270 */
[----:B-1----:R-:W-:Y:S02]  /*b260*/  SEL R0, RZ, 0x1, P0 ;  /* 0x00000001ff007807 */ /* 0x002fe40000000000 */
[----:B------:R-:W-:Y:S02]  /*b270*/  SEL R68, R68, RZ, P0 ;  /* 0x000000ff44447207 */ /* 0x000fe40000000000 */
[----:B------:R-:W-:Y:S02]  /*b280*/  LOP3.LUT R110, R110, R0, RZ, 0x3c, !PT ;  /* 0x000000006e6e7212 */ /* 0x000fe400078e3cff */
.L_x_167:
[----:B------:R-:W-:Y:S05]  /*b290*/  BSYNC B1 ;  /* 0x0000000000017941 */ /* 0x000fea0003800000 */
.L_x_166:
[----:B------:R-:W-:Y:S11]  /*b2a0*/  ISETP.NE.AND P0, PT, R102, R22, PT ;  /* 0x000000166600720c */ /* 0x000ff60003f05270 */
[----:B------:R-:W-:Y:S02]  /*b2b0*/  @!UPT UIADD3 URZ, UPT, UPT, URZ, URZ, URZ ;  /* 0x000000fffffff290 */ /* 0x000fe4000fffe0ff */
[----:B------:R-:W-:Y:S05]  /*b2c0*/  @P0 BRA `(.L_x_171) ;  /* 0x0000000000bc0947 */ /* 0x000fea0003800000 */
[----:B------:R-:W-:Y:S11]  /*b2d0*/  LOP3.LUT P0, RZ, R21, 0x3, R103, 0x48, !PT ;  /* 0x0000000315ff7812 */ /* 0x000ff60007804867 */
[----:B------:R-:W-:Y:S02]  /*b2e0*/  @!UPT UIADD3 URZ, UPT, UPT, URZ, URZ, URZ ;  /* 0x000000fffffff290 */ /* 0x000fe4000fffe0ff */
[----:B------:R-:W-:Y:S05]  /*b2f0*/  @!P0 BRA `(.L_x_172) ;  /* 0x0000000000408947 */ /* 0x000fea0003800000 */
        /* <DEDUP_REMOVED lines=16> */
.L_x_172:
        /* <DEDUP_REMOVED lines=23> */
.L_x_173:
[----:B------:R-:W-:Y:S05]  /*b570*/  WARPSYNC.ALL ;  /* 0x0000000000007948 */ /* 0x000fea0003800000 */
[----:B------:R-:W-:Y:S11]  /*b580*/  R2UR UR4, R23 ;  /* 0x00000000170472ca */ /* 0x000ff600000e0000 */
[----:B------:R-:W-:Y:S02]  /*b590*/  @!UPT UIADD3 URZ, UPT, UPT, URZ, URZ, URZ ;  /* 0x000000fffffff290 */ /* 0x000fe4000fffe0ff */
[----:B------:R-:W1:Y:S02]  /*b5a0*/  LDTM.x16 R4, tmem[UR4+0x40] ;  /* 0x00004004000479ee */ /* 0x000e640008240000 */
[----:B-1----:R-:W-:Y:S01]  /*b5b0*/  NOP ;  /* 0x0000000000007918 */ /* 0x002fe20000000000 */
.L_x_171:
[----:B------:R-:W-:Y:S01]  /*b5c0*/  ISETP.NE.AND P2, PT, R109, RZ, PT ;  /* 0x000000ff6d00720c */ /* 0x000fe20003f45270 */
[----:B------:R-:W-:Y:S01]  /*b5d0*/  FMUL R0, R52, R24 ;  /* 0x0000001834007220 */ /* 0x000fe20000400000 */
        /* <DEDUP_REMOVED lines=22> */
[----:B--2---:R-:W-:Y:S01]  /*b740*/  LOP3.LUT R41, R66, 0xffff0000, RZ, 0xc0, !PT ;  /* 0xffff000042297812 */ /* 0x004fe200078ec0ff */
        /* <DEDUP_REMOVED lines=106> */
[----:B--2---:R-:W2:Y:S02]  /*bdf0*/  FENCE.VIEW.ASYNC.S ;  /* 0x00000000000073c6 */ /* 0x004ea40000000000 */
[----:B------:R-:W-:Y:S05]  /*be00*/  WARPSYNC.ALL ;  /* 0x0000000000007948 */ /* 0x000fea0003800000 */
[----:B------:R-:W-:Y:S01]  /*be10*/  BSSY.RECONVERGENT B0, `(.L_x_174) ;  /* 0x0000012000007945 */ /* 0x000fe20003800200 */
[----:B--2---:R-:W-:Y:S06]  /*be20*/  BAR.SYNC.DEFER_BLOCKING 0x1, 0x80 ;  /* 0x0042000000007b1d */ /* 0x004fec0000010000 */
[----:B------:R-:W-:Y:S05]  /*be30*/  @P0 BRA `(.L_x_175) ;  /* 0x00000000003c0947 */ /* 0x000fea0003800000 */
[----:B------:R-:W-:Y:S02]  /*be40*/  UIADD3 UR4, UPT, UPT, UR36, 0x300, URZ ;  /* 0x0000030024047890 */ /* 0x000fe4000fffe0ff */
[----:B------:R-:W-:Y:S01]  /*be50*/  UIADD3 UR8, UP0, UPT, UR50, 0xa80, URZ ;  /* 0x00000a8032087890 */ /* 0x000fe2000ff1e0ff */
[----:B------:R-:W-:Y:S01]  /*be60*/  UMOV UR54, UR42 ;  /* 0x0000002a00367c82 */ /* 0x000fe20008000000 */
[----:B------:R-:W-:Y:S02]  /*be70*/  UMOV UR55, UR44 ;  /* 0x0000002c00377c82 */ /* 0x000fe40008000000 */
[----:B------:R-:W-:Y:S01]  /*be80*/  MOV R92, UR4 ;  /* 0x00000004005c7c02 */ /* 0x000fe20008000f00 */
[----:B------:R-:W-:Y:S02]  /*be90*/  UIADD3.X UR9, UPT, UPT, URZ, UR51, URZ, UP0, !UPT ;  /* 0x00000033ff097290 */ /* 0x000fe400087fe4ff */
[----:B------:R-:W-:Y:S01]  /*bea0*/  UIADD3 UR5, UPT, UPT, UR41, 0x60, URZ ;  /* 0x0000006029057890 */ /* 0x000fe2000fffe0ff */
[----:B------:R-:W-:Y:S01]  /*beb0*/  R2UR UR52, R92 ;  /* 0x000000005c3472ca */ /* 0x000fe200000e0000 */
[----:B------:R-:W-:Y:S01]  /*bec0*/  UIADD3 UR4, UPT, UPT, UR36, 0xb00, URZ ;  /* 0x00000b0024047890 */ /* 0x000fe2000fffe0ff */
[----:B------:R-:W-:Y:S01]  /*bed0*/  UMOV UR6, UR42 ;  /* 0x0000002a00067c82 */ /* 0x000fe20008000000 */
[----:B------:R-:W-:Y:S10]  /*bee0*/  UMOV UR7, UR44 ;  /* 0x0000002c00077c82 */ /* 0x000ff40008000000 */
[----:B------:R2:W-:Y:S01]  /*bef0*/  UTMASTG.3D [UR52], [UR8] ;  /* 0x00000034080073b5 */ /* 0x0005e20008010000 */
[----:B------:R2:W-:Y:S01]  /*bf00*/  UTMASTG.3D [UR4], [UR8] ;  /* 0x00000004080073b5 */ /* 0x0005e20008010000 */
[----:B------:R0:W-:Y:S01]  /*bf10*/  UTMACMDFLUSH ;  /* 0x00000000000079b7 */ /* 0x0001e20000000000 */
[----:B--2---:R-:W-:Y:S04]  /*bf20*/  DEPBAR.LE SB0, 0x1 ;  /* 0x000080400000791a */ /* 0x004fe80000000000 */
.L_x_175:
[----:B------:R-:W-:Y:S05]  /*bf30*/  BSYNC.RECONVERGENT B0 ;  /* 0x0000000000007941 */ /* 0x000fea0003800200 */
.L_x_174:
[----:B------:R-:W-:Y:S01]  /*bf40*/  BAR.SYNC.DEFER_BLOCKING 0x1, 0x80 ;  /* 0x0042000000007b1d */ /* 0x000fe20000010000 */
[----:B------:R-:W-:Y:S04]  /*bf50*/  UIADD3 UR40, UPT, UPT, UR43, 0x1, URZ ;  /* 0x000000012b287890 */ /* 0x000fe8000fffe0ff */
[----:B------:R-:W-:Y:S04]  /*bf60*/  UISETP.NE.AND UP0, UPT, UR40, 0x4, UPT ;  /* 0x000000042800788c */ /* 0x000fe8000bf05270 */
[----:B------:R-:W-:Y:S01]  /*bf70*/  USEL UR40, UR40, URZ, UP0 ;  /* 0x000000ff28287287 */ /* 0x000fe20008000000 */
[----:B------:R2:W-:Y:S01]  /*bf80*/  @P2 SYNCS.ARRIVE.TRANS64.RED.A1T0 RZ, [R111+URZ], RZ ;  /* 0x000000ff6fff29a7 */ /* 0x0005e200081004ff */
[----:B------:R-:W-:Y:S01]  /*bf90*/  BSSY B1, `(.L_x_176) ;  /* 0x000001a000017945 */ /* 0x000fe20003800000 */
[----:B------:R-:W3:Y:S02]  /*bfa0*/  @P2 SYNCS.PHASECHK.TRANS64.TRYWAIT P0, [R0+URZ+0x170], R2 ;  /* 0x00017002000025a7 */ /* 0x000ee400080011ff */
[----:B---3--:R-:W-:Y:S01]  /*bfb0*/  @P2 SEL R70, RZ, 0x1, !P0 ;  /* 0x00000001ff462807 */ /* 0x008fe20004000000 */
[----:B--2---:R-:W-:Y:S06]  /*bfc0*/  @!P2 BRA `(.L_x_177) ;  /* 0x000000000058a947 */ /* 0x004fec0003800000 */
[----:B------:R-:W-:Y:S01]  /*bfd0*/  ISETP.NE.AND P1, PT, R71, RZ, PT ;  /* 0x000000ff4700720c */ /* 0x000fe20003f25270 */
[----:B------:R-:W-:Y:S01]  /*bfe0*/  BSSY B0, `(.L_x_178) ;  /* 0x0000009000007945 */ /* 0x000fe20003800000 */
[----:B------:R-:W-:Y:S11]  /*bff0*/  ISETP.NE.AND P0, PT, R70, RZ, PT ;  /* 0x000000ff4600720c */ /* 0x000ff60003f05270 */
[----:B------:R-:W-:Y:S05]  /*c000*/  @P1 IMAD R3, R68, 0x1000, R108 ;  /* 0x0000100044031824 */ /* 0x000fea00078e026c */
[----:B------:R-:W-:Y:S05]  /*c010*/  @P1 IADD3 R2, PT, PT, R3, UR36, RZ ;  /* 0x0000002403021c10 */ /* 0x000fea000fffe0ff */
[----:B------:R-:W-:Y:S01]  /*c020*/  @P1 IMAD.IADD R2, R69, 0x1, R2 ;  /* 0x0000000145021824 */ /* 0x000fe200078e0202 */
[----:B------:R-:W-:Y:S06]  /*c030*/  @P0 BRA `(.L_x_179) ;  /* 0x00000000000c0947 */ /* 0x000fec0003800000 */
[----:B-1----:R-:W-:Y:S04]  /*c040*/  SHF.L.U32 R20, R110, 0x1f, RZ ;  /* 0x0000001f6e147819 */ /* 0x002fe800000006ff */
[----:B------:R-:W1:Y:S02]  /*c050*/  SYNCS.PHASECHK.TRANS64.TRYWAIT P0, [R0+URZ+0x170], R20 ;  /* 0x00017014000075a7 */ /* 0x000e6400080011ff */
[----:B-1----:R-:W-:Y:S05]  /*c060*/  @!P0 BRA `(.L_x_180) ;  /* 0x00000040007c8947 */ /* 0x002fea0003800000 */
.L_x_179:
[----:B------:R-:W-:Y:S05]  /*c070*/  BSYNC B0 ;  /* 0x0000000000007941 */ /* 0x000fea0003800000 */
.L_x_178:
[----:B------:R-:W-:Y:S01]  /*c080*/  ISETP.NE.AND P0, PT, R71, RZ, PT ;  /* 0x000000ff4700720c */ /* 0x000fe20003f05270 */
[----:B------:R-:W-:Y:S11]  /*c090*/  VIADD R68, R68, 0x1 ;  /* 0x0000000144447836 */ /* 0x000ff60000000000 */
[----:B------:R-:W-:Y:S01]  /*c0a0*/  @!UPT UIADD3 URZ, UPT, UPT, URZ, URZ, URZ ;  /* 0x000000fffffff290 */ /* 0x000fe2000fffe0ff */
[----:B------:R2:W3:Y:S04]  /*c0b0*/  @P0 LDS.128 R60, [R3+UR36+0x300] ;  /* 0x00030024033c0984 */ /* 0x0004e80008000c00 */
[----:B------:R2:W4:Y:S04]  /*c0c0*/  @P0 LDS.128 R72, [R3+UR36+0xb00] ;  /* 0x000b002403480984 */ /* 0x0005280008000c00 */
[----:B------:R2:W2:Y:S04]  /*c0d0*/  @P0 LDS.128 R64, [R2+0x300] ;  /* 0x0003000002400984 */ /* 0x0004a80000000c00 */
[----:B------:R2:W2:Y:S01]  /*c0e0*/  @P0 LDS.128 R76, [R2+0xb00] ;  /* 0x000b0000024c0984 */ /* 0x0004a20000000c00 */
[C---:B------:R-:W-:Y:S04]  /*c0f0*/  ISETP.NE.AND P0, PT, R68.reuse, 0x4, PT ;  /* 0x000000044400780c */ /* 0x040fe80003f05270 */
[----:B-1----:R-:W-:Y:S02]  /*c100*/  SEL R0, RZ, 0x1, P0 ;  /* 0x00000001ff007807 */ /* 0x002fe40000000000 */
[----:B------:R-:W-:Y:S02]  /*c110*/  SEL R68, R68, RZ, P0 ;  /* 0x000000ff44447207 */ /* 0x000fe40000000000 */
[----:B------:R-:W-:Y:S02]  /*c120*/  LOP3.LUT R110, R110, R0, RZ, 0x3c, !PT ;  /* 0x000000006e6e7212 */ /* 0x000fe400078e3cff */
.L_x_177:
[----:B------:R-:W-:Y:S05]  /*c130*/  BSYNC B1 ;  /* 0x0000000000017941 */ /* 0x000fea0003800000 */
.L_x_176:
[----:B--2---:R-:W-:Y:S05]  /*c140*/  VIADD R3, R59, 0x400020 ;  /* 0x004000203b037836 */ /* 0x004fea0000000000 */
[----:B------:R-:W-:Y:S04]  /*c150*/  SHF.R.U32.HI R0, RZ, 0x15, R3 ;  /* 0x00000015ff007819 */ /* 0x000fe80000011603 */
[----:B-1----:R-:W-:Y:S04]  /*c160*/  LOP3.LUT R22, R0, 0x3, RZ, 0xc0, !PT ;  /* 0x0000000300167812 */ /* 0x002fe800078ec0ff */
        /* <DEDUP_REMOVED lines=11> */
[----:B------:R-:W2:Y:S01]  /*c220*/  LDCU.64 UR6, c[0x4][0x78] ;  /* 0x01000f00ff0677ac */ /* 0x000ea20008000a00 */
[----:B------:R-:W3:Y:S01]  /*c230*/  LDC.64 R14, c[0x4][R15] ;  /* 0x010000000f0e7b82 */ /* 0x000ee20000000a00 */
[----:B------:R-:W5:Y:S01]  /*c240*/  LDCU.64 UR4, c[0x4][0x10] ;  /* 0x01000200ff0477ac */ /* 0x000f620008000a00 */
[----:B-1----:R-:W-:Y:S01]  /*c250*/  MOV R5, UR9 ;  /* 0x0000000900057c02 */ /* 0x002fe20008000f00 */
[----:B------:R-:W-:Y:S01]  /*c260*/  IMAD.U32 R4, RZ, RZ, UR8 ;  /* 0x00000008ff047e24 */ /* 0x000fe2000f8e00ff */
[----:B--2---:R-:W-:Y:S01]  /*c270*/  MOV R7, UR7 ;  /* 0x0000000700077c02 */ /* 0x004fe20008000f00 */
[----:B------:R-:W-:Y:S01]  /*c280*/  IMAD.U32 R6, RZ, RZ, UR6 ;  /* 0x00000006ff067e24 */ /* 0x000fe2000f8e00ff */
[----:B-----5:R-:W-:Y:S01]  /*c290*/  MOV R11, UR5 ;  /* 0x00000005000b7c02 */ /* 0x020fe20008000f00 */
[----:B------:R-:W-:Y:S02]  /*c2a0*/  IMAD.U32 R10, RZ, RZ, UR4 ;  /* 0x00000004ff0a7e24 */ /* 0x000fe4000f8e00ff */
[----:B------:R-:W-:Y:S07]  /*c2b0*/  LEPC R20, `(.L_x_182) ;  /* 0x000000001014794e */ /* 0x000fee0000000000 */
[----:B---34-:R-:W-:Y:S05]  /*c2c0*/  CALL.ABS.NOINC R14 ;  /* 0x000000000e007343 */ /* 0x018fea0003c00000 */
.L_x_182:
        /* <DEDUP_REMOVED lines=23> */
.L_x_183:
[----:B------:R-:W-:Y:S05]  /*c440*/  WARPSYNC.ALL ;  /* 0x0000000000007948 */ /* 0x000fea0003800000 */
[----:B------:R-:W-:Y:S11]  /*c450*/  R2UR UR4, R2 ;  /* 0x00000000020472ca */ /* 0x000ff600000e0000 */
[----:B------:R-:W-:Y:S02]  /*c460*/  @!UPT UIADD3 URZ, UPT, UPT, URZ, URZ, URZ ;  /* 0x000000fffffff290 */ /* 0x000fe4000fffe0ff */
[----:B------:R-:W1:Y:S02]  /*c470*/  LDTM.x16 R4, tmem[UR4+0x40] ;  /* 0x00004004000479ee */ /* 0x000e640008240000 */
[----:B-1----:R-:W-:Y:S01]  /*c480*/  NOP ;  /* 0x0000000000007918 */ /* 0x002fe20000000000 */
.L_x_181:
[----:B------:R-:W-:Y:S01]  /*c490*/  ISETP.NE.AND P2, PT, R109, RZ, PT ;  /* 0x000000ff6d00720c */ /* 0x000fe20003f45270 */
[----:B------:R-:W-:Y:S01]  /*c4a0*/  FMUL R0, R52, R24 ;  /* 0x0000001834007220 */ /* 0x000fe20000400000 */
[----:B---3--:R-:W-:Y:S01]  /*c4b0*/  SHF.L.U32 R3, R60, 0x10, RZ ;  /* 0x000000103c037819 */ /* 0x008fe200000006ff */
        /* <DEDUP_REMOVED lines=145> */
[----:B--2---:R-:W-:Y:S04]  /*cdd0*/  DEPBAR.LE SB0, 0x1 ;  /* 0x000080400000791a */ /* 0x004fe80000000000 */
.L_x_185:
[----:B------:R-:W-:Y:S05]  /*cde0*/  BSYNC.RECONVERGENT B0 ;  /* 0x0000000000007941 */ /* 0x000fea0003800200 */
.L_x_184:
        /* <DEDUP_REMOVED lines=10> */
[----:B------:R-:W2:Y:S02]  /*ce90*/  @P2 SYNCS.PHASECHK.TRANS64.TRYWAIT P0, [R0+URZ+0x170], R2 ;  /* 0x00017002000025a7 */ /* 0x000ea400080011ff */
[----:B--2---:R-:W-:Y:S01]  /*cea0*/  @P2 SEL R70, RZ, 0x1, !P0 ;  /* 0x00000001ff462807 */ /* 0x004fe20004000000 */
        /* <DEDUP_REMOVED lines=11> */
.L_x_189:
[----:B------:R-:W-:Y:S05]  /*cf60*/  BSYNC B0 ;  /* 0x0000000000007941 */ /* 0x000fea0003800000 */
.L_x_188:
        /* <DEDUP_REMOVED lines=11> */
.L_x_187:
[----:B------:R-:W-:Y:S05]  /*d020*/  BSYNC B1 ;  /* 0x0000000000017941 */ /* 0x000fea0003800000 */
.L_x_186:
[----:B------:R-:W-:Y:S11]  /*d030*/  ISETP.NE.AND P0, PT, R102, R22, PT ;  /* 0x000000166600720c */ /* 0x000ff60003f05270 */
[----:B------:R-:W-:Y:S02]  /*d040*/  @!UPT UIADD3 URZ, UPT, UPT, URZ, URZ, URZ ;  /* 0x000000fffffff290 */ /* 0x000fe4000fffe0ff */
[----:B------:R-:W-:Y:S05]  /*d050*/  @P0 BRA `(.L_x_191) ;  /* 0x0000000000bc0947 */ /* 0x000fea0003800000 */
[----:B------:R-:W-:Y:S11]  /*d060*/  LOP3.LUT P0, RZ, R21, 0x3, R103, 0x48, !PT ;  /* 0x0000000315ff7812 */ /* 0x000ff60007804867 */
[----:B------:R-:W-:Y:S02]  /*d070*/  @!UPT UIADD3 URZ, UPT, UPT, URZ, URZ, URZ ;  /* 0x000000fffffff290 */ /* 0x000fe4000fffe0ff */
[----:B------:R-:W-:Y:S05]  /*d080*/  @!P0 BRA `(.L_x_192) ;  /* 0x0000000000408947 */ /* 0x000fea0003800000 */
[----:B------:R-:W1:Y:S01]  /*d090*/  LDCU.64 UR8, c[0x4][0x70] ;  /* 0x01000e00ff0877ac */ /* 0x000e620008000a00 */
[----:B--2---:R-:W-:Y:S01]  /*d0a0*/  MOV R3, 0x0 ;  /* 0x0000000000037802 */ /* 0x004fe20000000f00 */
        /* <DEDUP_REMOVED lines=14> */
.L_x_192:
        /* <DEDUP_REMOVED lines=23> */
.L_x_193:
[----:B------:R-:W-:Y:S05]  /*d300*/  WARPSYNC.ALL ;  /* 0x0000000000007948 */ /* 0x000fea0003800000 */
[----:B------:R-:W-:Y:S11]  /*d310*/  R2UR UR4, R23 ;  /* 0x00000000170472ca */ /* 0x000ff600000e0000 */
[----:B------:R-:W-:Y:S02]  /*d320*/  @!UPT UIADD3 URZ, UPT, UPT, URZ, URZ, URZ ;  /* 0x000000fffffff290 */ /* 0x000fe4000fffe0ff */
[----:B------:R-:W1:Y:S02]  /*d330*/  LDTM.x16 R4, tmem[UR4+0x40] ;  /* 0x00004004000479ee */ /* 0x000e640008240000 */
[----:B-1----:R-:W-:Y:S01]  /*d340*/  NOP ;  /* 0x0000000000007918 */ /* 0x002fe20000000000 */
.L_x_191:
[----:B------:R-:W-:Y:S01]  /*d350*/  ISETP.NE.AND P2, PT, R109, RZ, PT ;  /* 0x000000ff6d00720c */ /* 0x000fe20003f45270 */
[----:B------:R-:W-:Y:S01]  /*d360*/  FMUL R0, R52, R24 ;  /* 0x0000001834007220 */ /* 0x000fe20000400000 */
[----:B--23--:R-:W-:Y:S01]  /*d370*/  SHF.L.U32 R3, R60, 0x10, RZ ;  /* 0x000000103c037819 */ /* 0x00cfe200000006ff */
        /* <DEDUP_REMOVED lines=145> */
[----:B--2---:R-:W-:Y:S04]  /*dc90*/  DEPBAR.LE SB0, 0x1 ;  /* 0x000080400000791a */ /* 0x004fe80000000000 */
.L_x_195:
[----:B------:R-:W-:Y:S05]  /*dca0*/  BSYNC.RECONVERGENT B0 ;  /* 0x0000000000007941 */ /* 0x000fea0003800200 */
.L_x_194:
        /* <DEDUP_REMOVED lines=17> */
[----:B------:R-:W2:Y:S02]  /*ddc0*/  SYNCS.PHASECHK.TRANS64.TRYWAIT P0, [R0+URZ+0x170], R110 ;  /* 0x0001706e000075a7 */ /* 0x000ea400080011ff */
[----:B--2---:R-:W-:Y:S05]  /*ddd0*/  @!P0 BRA `(.L_x_200) ;  /* 0x0000002400488947 */ /* 0x004fea0003800000 */
.L_x_199:
[----:B------:R-:W-:Y:S05]  /*dde0*/  BSYNC B0 ;  /* 0x0000000000007941 */ /* 0x000fea0003800000 */
.L_x_198:
[----:B------:R-:W-:Y:S11]  /*ddf0*/  ISETP.NE.AND P0, PT, R71, RZ, PT ;  /* 0x000000ff4700720c */ /* 0x000ff60003f05270 */
[----:B------:R-:W-:Y:S02]  /*de00*/  @!UPT UIADD3 URZ, UPT, UPT, URZ, URZ, URZ ;  /* 0x000000fffffff290 */ /* 0x000fe4000fffe0ff */
[----:B------:R3:W4:Y:S04]  /*de10*/  @P0 LDS.128 R60, [R68+UR36+0x300] ;  /* 0x00030024443c0984 */ /* 0x0007280008000c00 */
[----:B------:R3:W1:Y:S04]  /*de20*/  @P0 LDS.128 R72, [R68+UR36+0xb00] ;  /* 0x000b002444480984 */ /* 0x0006680008000c00 */
[----:B------:R3:W1:Y:S04]  /*de30*/  @P0 LDS.128 R64, [R2+0x300] ;  /* 0x0003000002400984 */ /* 0x0006680000000c00 */
[----:B------:R3:W1:Y:S02]  /*de40*/  @P0 LDS.128 R76, [R2+0xb00] ;  /* 0x000b0000024c0984 */ /* 0x0006640000000c00 */
.L_x_197:
[----:B------:R-:W-:Y:S05]  /*de50*/  BSYNC B1 ;  /* 0x0000000000017941 */ /* 0x000fea0003800000 */
.L_x_196:
[----:B------:R-:W-:Y:S05]  /*de60*/  VIADD R59, R59, 0x400030 ;  /* 0x004000303b3b7836 */ /* 0x000fea0000000000 */
[----:B--2---:R-:W-:Y:S04]  /*de70*/  SHF.R.U32.HI R0, RZ, 0x15, R59 ;  /* 0x00000015ff007819 */ /* 0x004fe8000001163b */
[----:B---3--:R-:W-:Y:S04]  /*de80*/  LOP3.LUT R2, R0, 0x3, RZ, 0xc0, !PT ;  /* 0x0000000300027812 */ /* 0x008fe800078ec0ff */
[----:B------:R-:W-:Y:S11]  /*de90*/  ISETP.NE.AND P0, PT, R102, R2, PT ;  /* 0x000000026600720c */ /* 0x000ff60003f05270 */
[----:B------:R-:W-:Y:S02]  /*dea0*/  @!UPT UIADD3 URZ, UPT, UPT, URZ, URZ, URZ ;  /* 0x000000fffffff290 */ /* 0x000fe4000fffe0ff */
[----:B------:R-:W-:Y:S05]  /*deb0*/  @P0 BRA `(.L_x_201) ;  /* 0x0000000000bc0947 */ /* 0x000fea0003800000 */
[----:B------:R-:W-:Y:S02]  /*dec0*/  LOP3.LUT P0, RZ, R0, 0x3, R103, 0x48, !PT ;  /* 0x0000000300ff7812 */ /* 0x000fe40007804867 */
[----:B------:R-:W-:Y:S11]  /*ded0*/  MOV R16, R59 ;  /* 0x0000003b00107202 */ /* 0x000ff60000000f00 */
[----:B------:R-:W-:Y:S05]  /*dee0*/  @!P0 BRA `(.L_x_202) ;  /* 0x0000000000408947 */ /* 0x000fea0003800000 */
[----:B------:R-:W2:Y:S01]  /*def0*/  LDCU.64 UR8, c[0x4][0x70] ;  /* 0x01000e00ff0877ac */ /* 0x000ea20008000a00 */
[----:B------:R-:W-:Y:S01]  /*df00*/  MOV R15, 0x0 ;  /* 0x00000000000f7802 */ /* 0x000fe20000000f00 */
[----:B------:R-:W-:Y:S02]  /*df10*/  HFMA2 R12, -RZ, RZ, 0, 5.9604644775390625e-08 ;  /* 0x00000001ff0c7431 */ /* 0x000fe400000001ff */
[----:B------:R-:W-:Y:S02]  /*df20*/  IMAD.MOV.U32 R8, RZ, RZ, 0x192 ;  /* 0x00000192ff087424 */ /* 0x000fe400078e00ff */
[----:B------:R-:W-:Y:S01]  /*df30*/  IMAD.MOV.U32 R13, RZ, RZ, RZ ;  /* 0x000000ffff0d7224 */ /* 0x000fe200078e00ff */
[----:B------:R-:W3:Y:S01]  /*df40*/  LDCU.64 UR6, c[0x4][0x78] ;  /* 0x01000f00ff0677ac */ /* 0x000ee20008000a00 */
[----:B------:R-:W1:Y:S01]  /*df50*/  LDC.64 R14, c[0x4][R15] ;  /* 0x010000000f0e7b82 */ /* 0x000e620000000a00 */
[----:B------:R-:W5:Y:S01]  /*df60*/  LDCU.64 UR4, c[0x4][0x10] ;  /* 0x01000200ff0477ac */ /* 0x000f620008000a00 */
[----:B--2---:R-:W-:Y:S01]  /*df70*/  MOV R5, UR9 ;  /* 0x0000000900057c02 */ /* 0x004fe20008000f00 */
[----:B------:R-:W-:Y:S01]  /*df80*/  IMAD.U32 R4, RZ, RZ, UR8 ;  /* 0x00000008ff047e24 */ /* 0x000fe2000f8e00ff */
[----:B---3--:R-:W-:Y:S01]  /*df90*/  MOV R7, UR7 ;  /* 0x0000000700077c02 */ /* 0x008fe20008000f00 */
[----:B------:R-:W-:Y:S01]  /*dfa0*/  IMAD.U32 R6, RZ, RZ, UR6 ;  /* 0x00000006ff067e24 */ /* 0x000fe2000f8e00ff */
[----:B-----5:R-:W-:Y:S01]  /*dfb0*/  MOV R11, UR5 ;  /* 0x00000005000b7c02 */ /* 0x020fe20008000f00 */
[----:B------:R-:W-:Y:S02]  /*dfc0*/  IMAD.U32 R10, RZ, RZ, UR4 ;  /* 0x00000004ff0a7e24 */ /* 0x000fe4000f8e00ff */
[----:B-1----:R-:W-:Y:S07]  /*dfd0*/  LEPC R20, `(.L_x_202) ;  /* 0x000000001014794e */ /* 0x002fee0000000000 */
[----:B----4-:R-:W-:Y:S05]  /*dfe0*/  CALL.ABS.NOINC R14 ;  /* 0x000000000e007343 */ /* 0x010fea0003c00000 */
.L_x_202:
[----:B------:R-:W-:Y:S05]  /*dff0*/  WARPSYNC.ALL ;  /* 0x0000000000007948 */ /* 0x000fea0003800000 */
[C---:B------:R-:W-:Y:S01]  /*e000*/  R2UR UR4, R16.reuse ;  /* 0x00000000100472ca */ /* 0x040fe200000e0000 */
[----:B------:R-:W-:Y:S05]  /*e010*/  VIADD R0, R16, 0x40 ;  /* 0x0000004010007836 */ /* 0x000fea0000000000 */
[----:B------:R-:W-:Y:S04]  /*e020*/  SHF.R.U32.HI R0, RZ, 0x15, R0 ;  /* 0x00000015ff007819 */ /* 0x000fe80000011600 */
[----:B------:R-:W-:Y:S03]  /*e030*/  LOP3.LUT P0, RZ, R0, 0x3, R103, 0x48, !PT ;  /* 0x0000000300ff7812 */ /* 0x000fe60007804867 */
[----:B------:R-:W2:Y:S10]  /*e040*/  LDTM.x16 R24, tmem[UR4] ;  /* 0x00000004001879ee */ /* 0x000eb40008240000 */
[----:B--2---:R-:W-:Y:S05]  /*e050*/  @!P0 BRA `(.L_x_203) ;  /* 0x0000000000408947 */ /* 0x004fea0003800000 */
        /* <DEDUP_REMOVED lines=16> */
.L_x_203:
[----:B------:R-:W-:Y:S05]  /*e160*/  WARPSYNC.ALL ;  /* 0x0000000000007948 */ /* 0x000fea0003800000 */
[----:B------:R-:W-:Y:S11]  /*e170*/  R2UR UR4, R16 ;  /* 0x00000000100472ca */ /* 0x000ff600000e0000 */
[----:B------:R-:W-:Y:S02]  /*e180*/  @!UPT UIADD3 URZ, UPT, UPT, URZ, URZ, URZ ;  /* 0x000000fffffff290 */ /* 0x000fe4000fffe0ff */
[----:B------:R-:W2:Y:S02]  /*e190*/  LDTM.x16 R4, tmem[UR4+0x40] ;  /* 0x00004004000479ee */ /* 0x000ea40008240000 */
[----:B--2---:R-:W-:Y:S01]  /*e1a0*/  NOP ;  /* 0x0000000000007918 */ /* 0x004fe20000000000 */
.L_x_201:
[----:B------:R-:W-:Y:S01]  /*e1b0*/  ISETP.NE.AND P1, PT, R102, R2, PT ;  /* 0x000000026600720c */ /* 0x000fe20003f25270 */
[----:B------:R-:W-:Y:S05]  /*e1c0*/  WARPSYNC.ALL ;  /* 0x0000000000007948 */ /* 0x000fea0003800000 */
[C---:B----4-:R-:W-:Y:S01]  /*e1d0*/  SHF.L.U32 R3, R60.reuse, 0x10, RZ ;  /* 0x000000103c037819 */ /* 0x050fe200000006ff */
[----:B------:R-:W-:Y:S01]  /*e1e0*/  NOP ;  /* 0x0000000000007918 */ /* 0x000fe20000000000 */
[----:B------:R-:W-:Y:S01]  /*e1f0*/  LOP3.LUT R40, R60, 0xffff0000, RZ, 0xc0, !PT ;  /* 0xffff00003c287812 */ /* 0x000fe200078ec0ff */
[C---:B------:R-:W-:Y:S01]  /*e200*/  FMUL R0, R52.reuse, R24 ;  /* 0x0000001834007220 */ /* 0x040fe20000400000 */
[C---:B------:R-:W-:Y:S01]  /*e210*/  SHF.L.U32 R41, R61.reuse, 0x10, RZ ;  /* 0x000000103d297819 */ /* 0x040fe200000006ff */
[----:B------:R-:W-:Y:S01]  /*e220*/  FMUL R2, R52, R25 ;  /* 0x0000001934027220 */ /* 0x000fe20000400000 */
[----:B------:R-:W-:Y:S01]  /*e230*/  LOP3.LUT R42, R61, 0xffff0000, RZ, 0xc0, !PT ;  /* 0xffff00003d2a7812 */ /* 0x000fe200078ec0ff */
[C---:B------:R-:W-:Y:S01]  /*e240*/  FFMA R0, R53.reuse, R3, R0 ;  /* 0x0000000335007223 */ /* 0x040fe20000000000 */
[----:B------:R-:W-:Y:S01]  /*e250*/  R2UR UR4, R58 ;  /* 0x000000003a0472ca */ /* 0x000fe200000e0000 */
[----:B------:R-:W-:Y:S01]  /*e260*/  FFMA R2, R53, R40, R2 ;  /* 0x0000002835027223 */ /* 0x000fe20000000002 */
[----:B------:R-:W-:Y:S01]  /*e270*/  SHF.L.U32 R54, R62, 0x10, RZ ;  /* 0x000000103e367819 */ /* 0x000fe200000006ff */
[----:B-1----:R-:W-:Y:S01]  /*e280*/  FMUL R20, R52, R4 ;  /* 0x0000000434147220 */ /* 0x002fe20000400000 */
[----:B------:R-:W-:Y:S01]  /*e290*/  LOP3.LUT R55, R62, 0xffff0000, RZ, 0xc0, !PT ;  /* 0xffff00003e377812 */ /* 0x000fe200078ec0ff */
[----:B------:R-:W-:Y:S01]  /*e2a0*/  FMUL R3, R52, R26 ;  /* 0x0000001a34037220 */ /* 0x000fe20000400000 */
[----:B------:R-:W-:Y:S01]  /*e2b0*/  F2FP.BF16.F32.PACK_AB R112, R2, R0 ;  /* 0x000000000270723e */ /* 0x000fe200000010ff */
[----:B------:R-:W-:Y:S01]  /*e2c0*/  FMUL R4, R52, R27 ;  /* 0x0000001b34047220 */ /* 0x000fe20000400000 */
[----:B------:R-:W-:Y:S01]  /*e2d0*/  SHF.L.U32 R56, R63, 0x10, RZ ;  /* 0x000000103f387819 */ /* 0x000fe200000006ff */
[----:B------:R-:W-:Y:S01]  /*e2e0*/  FFMA R3, R53, R41, R3 ;  /* 0x0000002935037223 */ /* 0x000fe20000000003 */
[----:B------:R-:W-:Y:S01]  /*e2f0*/  LOP3.LUT R57, R63, 0xffff0000, RZ, 0xc0, !PT ;  /* 0xffff00003f397812 */ /* 0x000fe200078ec0ff */
[----:B------:R-:W-:Y:S01]  /*e300*/  FFMA R4, R53, R42, R4 ;  /* 0x0000002a35047223 */ /* 0x000fe20000000004 */
[----:B------:R-:W-:Y:S01]  /*e310*/  SHF.L.U32 R58, R64, 0x10, RZ ;  /* 0x00000010403a7819 */ /* 0x000fe200000006ff */
[----:B------:R-:W-:Y:S01]  /*e320*/  FMUL R0, R52, R28 ;  /* 0x0000001c34007220 */ /* 0x000fe20000400000 */
[----:B------:R-:W-:Y:S01]  /*e330*/  LOP3.LUT R59, R64, 0xffff0000, RZ, 0xc0, !PT ;  /* 0xffff0000403b7812 */ /* 0x000fe200078ec0ff */
[----:B------:R-:W-:Y:S01]  /*e340*/  FMUL R2, R52, R29 ;  /* 0x0000001d34027220 */ /* 0x000fe20000400000 */
[----:B------:R-:W-:Y:S01]  /*e350*/  F2FP.BF16.F32.PACK_AB R113, R4, R3 ;  /* 0x000000030471723e */ /* 0x000fe200000010ff */
[C---:B------:R-:W-:Y:S01]  /*e360*/  FMUL R21, R52.reuse, R5 ;  /* 0x0000000534157220 */ /* 0x040fe20000400000 */
[C---:B------:R-:W-:Y:S01]  /*e370*/  SHF.L.U32 R60, R65.reuse, 0x10, RZ ;  /* 0x00000010413c7819 */ /* 0x040fe200000006ff */
[C---:B------:R-:W-:Y:S01]  /*e380*/  FMUL R5, R52.reuse, R30 ;  /* 0x0000001e34057220 */ /* 0x040fe20000400000 */
[----:B------:R-:W-:Y:S01]  /*e390*/  LOP3.LUT R61, R65, 0xffff0000, RZ, 0xc0, !PT ;  /* 0xffff0000413d7812 */ /* 0x000fe200078ec0ff */
[----:B------:R-:W-:Y:S01]  /*e3a0*/  FMUL R22, R52, R6 ;  /* 0x0000000634167220 */ /* 0x000fe20000400000 */
[----:B------:R-:W-:Y:S01]  /*e3b0*/  SHF.L.U32 R62, R66, 0x10, RZ ;  /* 0x00000010423e7819 */ /* 0x000fe200000006ff */
        /* <DEDUP_REMOVED lines=10> */
[----:B------:R-:W-:Y:S01]  /*e460*/  FMUL R3, R52, R33 ;  /* 0x0000002134037220 */ /* 0x000fe20000400000 */
[----:B------:R-:W-:Y:S01]  /*e470*/  F2FP.BF16.F32.PACK_AB R114, R2, R0 ;  /* 0x000000000272723e */ /* 0x000fe200000010ff */
[----:B------:R-:W-:Y:S01]  /*e480*/  FFMA R5, R53, R56, R5 ;  /* 0x0000003835057223 */ /* 0x000fe20000000005 */
[----:B------:R-:W-:Y:S01]  /*e490*/  SHF.L.U32 R68, R73, 0x10, RZ ;  /* 0x0000001049447819 */ /* 0x000fe200000006ff */
[----:B------:R-:W-:Y:S01]  /*e4a0*/  FFMA R6, R53, R57, R6 ;  /* 0x0000003935067223 */ /* 0x000fe20000000006 */
[----:B------:R-:W-:Y:S01]  /*e4b0*/  LOP3.LUT R69, R73, 0xffff0000, RZ, 0xc0, !PT ;  /* 0xffff000049457812 */ /* 0x000fe200078ec0ff */
[C---:B------:R-:W-:Y:S01]  /*e4c0*/  FFMA R7, R53.reuse, R58, R7 ;  /* 0x0000003a35077223 */ /* 0x040fe20000000007 */
[----:B------:R-:W-:Y:S01]  /*e4d0*/  SHF.L.U32 R70, R74, 0x10, RZ ;  /* 0x000000104a467819 */ /* 0x000fe200000006ff */
[----:B------:R-:W-:Y:S01]  /*e4e0*/  UIADD3 UR4, UPT, UPT, UR4, 0x1f0, URZ ;  /* 0x000001f004047890 */ /* 0x000fe2000fffe0ff */
[----:B------:R-:W-:Y:S01]  /*e4f0*/  F2FP.BF16.F32.PACK_AB R115, R6, R5 ;  /* 0x000000050673723e */ /* 0x000fe200000010ff */
[----:B------:R-:W-:Y:S01]  /*e500*/  FFMA R3, R53, R59, R3 ;  /* 0x0000003b35037223 */ /* 0x000fe20000000003 */
[----:B------:R-:W-:Y:S01]  /*e510*/  LOP3.LUT R71, R74, 0xffff0000, RZ, 0xc0, !PT ;  /* 0xffff00004a477812 */ /* 0x000fe200078ec0ff */
[C---:B------:R-:W-:Y:S01]  /*e520*/  FMUL R0, R52.reuse, R34 ;  /* 0x0000002234007220 */ /* 0x040fe20000400000 */
[----:B------:R-:W-:Y:S01]  /*e530*/  SHF.L.U32 R72, R75, 0x10, RZ ;  /* 0x000000104b487819 */ /* 0x000fe200000006ff */
[C---:B------:R-:W-:Y:S01]  /*e540*/  FMUL R2, R52.reuse, R35 ;  /* 0x0000002334027220 */ /* 0x040fe20000400000 */
[----:B------:R-:W-:Y:S01]  /*e550*/  UPRMT UR4, UR37, 0x654, UR4 ;  /* 0x0000065425047896 */ /* 0x000fe20008000004 */
[C---:B------:R-:W-:Y:S01]  /*e560*/  FMUL R4, R52.reuse, R36 ;  /* 0x0000002434047220 */ /* 0x040fe20000400000 */
[C---:B------:R-:W-:Y:S01]  /*e570*/  FMUL R5, R52.reuse, R37 ;  /* 0x0000002534057220 */ /* 0x040fe20000400000 */
[----:B------:R-:W-:Y:S01]  /*e580*/  F2FP.BF16.F32.PACK_AB R28, R3, R7 ;  /* 0x00000007031c723e */ /* 0x000fe200000010ff */
[C---:B------:R-:W-:Y:S01]  /*e590*/  FFMA R0, R53.reuse, R60, R0 ;  /* 0x0000003c35007223 */ /* 0x040fe20000000000 */
[C---:B------:R-:W-:Y:S01]  /*e5a0*/  FMUL R6, R52.reuse, R38 ;  /* 0x0000002634067220 */ /* 0x040fe20000400000 */
[C---:B------:R-:W-:Y:S01]  /*e5b0*/  FFMA R2, R53.reuse, R61, R2 ;  /* 0x0000003d35027223 */ /* 0x040fe20000000002 */
[C---:B------:R-:W-:Y:S01]  /*e5c0*/  FMUL R3, R52.reuse, R39 ;  /* 0x0000002734037220 */ /* 0x040fe20000400000 */
[C---:B------:R-:W-:Y:S01]  /*e5d0*/  FFMA R4, R53.reuse, R62, R4 ;  /* 0x0000003e35047223 */ /* 0x040fe20000000004 */
[C---:B------:R-:W-:Y:S01]  /*e5e0*/  FFMA R5, R53.reuse, R63, R5 ;  /* 0x0000003f35057223 */ /* 0x040fe20000000005 */
[C---:B------:R-:W-:Y:S01]  /*e5f0*/  FFMA R6, R53.reuse, R64, R6 ;  /* 0x0000004035067223 */ /* 0x040fe20000000006 */
[C---:B------:R-:W-:Y:S01]  /*e600*/  FFMA R3, R53.reuse, R65, R3 ;  /* 0x0000004135037223 */ /* 0x040fe20000000003 */
[----:B------:R-:W-:Y:S01]  /*e610*/  FFMA R20, R53, R66, R20 ;  /* 0x0000004235147223 */ /* 0x000fe20000000014 */
[----:B------:R-:W-:Y:S01]  /*e620*/  FMUL R8, R52, R8 ;  /* 0x0000000834087220 */ /* 0x000fe20000400000 */
[----:B------:R-:W-:Y:S01]  /*e630*/  SYNCS.ARRIVE.TRANS64.RED.A1T0 RZ, [UR4], RZ ;  /* 0x000000ffffff79a7 */ /* 0x000fe20008100404 */
[----:B------:R1:W-:Y:S01]  /*e640*/  @!P1 STS.128 [R108+UR36+0x3300], R112 ;  /* 0x003300706c009988 */ /* 0x0003e20008000c24 */
[----:B------:R-:W-:Y:S01]  /*e650*/  LOP3.LUT R73, R75, 0xffff0000, RZ, 0xc0, !PT ;  /* 0xffff00004b497812 */ /* 0x000fe200078ec0ff */
[C---:B------:R-:W-:Y:S01]  /*e660*/  FFMA R21, R53.reuse, R67, R21 ;  /* 0x0000004335157223 */ /* 0x040fe20000000015 */
[----:B------:R-:W-:Y:S01]  /*e670*/  SHF.L.U32 R24, R76, 0x10, RZ ;  /* 0x000000104c187819 */ /* 0x000fe200000006ff */
[----:B------:R-:W-:Y:S01]  /*e680*/  FMUL R9, R52, R9 ;  /* 0x0000000934097220 */ /* 0x000fe20000400000 */
[----:B------:R-:W-:Y:S01]  /*e690*/  LOP3.LUT R25, R76, 0xffff0000, RZ, 0xc0, !PT ;  /* 0xffff00004c197812 */ /* 0x000fe200078ec0ff */
[C---:B------:R-:W-:Y:S01]  /*e6a0*/  FFMA R22, R53.reuse, R68, R22 ;  /* 0x0000004435167223 */ /* 0x040fe20000000016 */
[C---:B------:R-:W-:Y:S01]  /*e6b0*/  FMUL R10, R52.reuse, R10 ;  /* 0x0000000a340a7220 */ /* 0x040fe20000400000 */
[C---:B------:R-:W-:Y:S01]  /*e6c0*/  FFMA R23, R53.reuse, R69, R23 ;  /* 0x0000004535177223 */ /* 0x040fe20000000017 */
[----:B------:R-:W-:Y:S01]  /*e6d0*/  FMUL R11, R52, R11 ;  /* 0x0000000b340b7220 */ /* 0x000fe20000400000 */
[----:B------:R-:W-:Y:S01]  /*e6e0*/  F2FP.BF16.F32.PACK_AB R29, R2, R0 ;  /* 0x00000000021d723e */ /* 0x000fe200000010ff */
[----:B------:R-:W-:Y:S01]  /*e6f0*/  FFMA R8, R53, R70, R8 ;  /* 0x0000004635087223 */ /* 0x000fe20000000008 */
[----:B------:R-:W-:Y:S01]  /*e700*/  F2FP.BF16.F32.PACK_AB R30, R5, R4 ;  /* 0x00000004051e723e */ /* 0x000fe200000010ff */
[C---:B------:R-:W-:Y:S01]  /*e710*/  FMUL R12, R52.reuse, R12 ;  /* 0x0000000c340c7220 */ /* 0x040fe20000400000 */
[----:B------:R-:W-:Y:S01]  /*e720*/  F2FP.BF16.F32.PACK_AB R31, R3, R6 ;  /* 0x00000006031f723e */ /* 0x000fe200000010ff */
[----:B------:R-:W-:Y:S01]  /*e730*/  FFMA R9, R53, R71, R9 ;  /* 0x0000004735097223 */ /* 0x000fe20000000009 */
[C---:B------:R-:W-:Y:S01]  /*e740*/  FMUL R13, R52.reuse, R13 ;  /* 0x0000000d340d7220 */ /* 0x040fe20000400000 */
[----:B------:R-:W-:Y:S01]  /*e750*/  SHF.L.U32 R26, R77, 0x10, RZ ;  /* 0x000000104d1a7819 */ /* 0x000fe200000006ff */
[----:B------:R-:W-:Y:S01]  /*e760*/  FFMA R10, R53, R72, R10 ;  /* 0x00000048350a7223 */ /* 0x000fe2000000000a */
[----:B------:R1:W-:Y:S01]  /*e770*/  @!P1 STS.128 [R107+0x3300], R28 ;  /* 0x0033001c6b009388 */ /* 0x0003e20000000c00 */
[C---:B------:R-:W-:Y:S01]  /*e780*/  FMUL R14, R52.reuse, R14 ;  /* 0x0000000e340e7220 */ /* 0x040fe20000400000 */
[----:B------:R-:W-:Y:S01]  /*e790*/  LOP3.LUT R27, R77, 0xffff0000, RZ, 0xc0, !PT ;  /* 0xffff00004d1b7812 */ /* 0x000fe200078ec0ff */
[C---:B------:R-:W-:Y:S01]  /*e7a0*/  FFMA R11, R53.reuse, R73, R11 ;  /* 0x00000049350b7223 */ /* 0x040fe2000000000b */
[----:B------:R-:W-:Y:S01]  /*e7b0*/  FMUL R15, R52, R15 ;  /* 0x0000000f340f7220 */ /* 0x000fe20000400000 */
[----:B------:R-:W-:Y:S01]  /*e7c0*/  SHF.L.U32 R40, R78, 0x10, RZ ;  /* 0x000000104e287819 */ /* 0x000fe200000006ff */
[C---:B------:R-:W-:Y:S01]  /*e7d0*/  FFMA R12, R53.reuse, R24, R12 ;  /* 0x00000018350c7223 */ /* 0x040fe2000000000c */
[----:B------:R-:W-:Y:S01]  /*e7e0*/  FMUL R16, R52, R16 ;  /* 0x0000001034107220 */ /* 0x000fe20000400000 */
[----:B------:R-:W-:Y:S01]  /*e7f0*/  LOP3.LUT R74, R78, 0xffff0000, RZ, 0xc0, !PT ;  /* 0xffff00004e4a7812 */ /* 0x000fe200078ec0ff */
[----:B------:R-:W-:Y:S01]  /*e800*/  FFMA R13, R53, R25, R13 ;  /* 0x00000019350d7223 */ /* 0x000fe2000000000d */
[C---:B------:R-:W-:Y:S01]  /*e810*/  FMUL R17, R52.reuse, R17 ;  /* 0x0000001134117220 */ /* 0x040fe20000400000 */
[----:B------:R-:W-:Y:S01]  /*e820*/  SHF.L.U32 R75, R79, 0x10, RZ ;  /* 0x000000104f4b7819 */ /* 0x000fe200000006ff */
[----:B------:R-:W-:Y:S01]  /*e830*/  FFMA R14, R53, R26, R14 ;  /* 0x0000001a350e7223 */ /* 0x000fe2000000000e */
[----:B------:R-:W-:Y:S01]  /*e840*/  F2FP.BF16.F32.PACK_AB R20, R21, R20 ;  /* 0x000000141514723e */ /* 0x000fe200000010ff */
[C---:B------:R-:W-:Y:S01]  /*e850*/  FMUL R18, R52.reuse, R18 ;  /* 0x0000001234127220 */ /* 0x040fe20000400000 */
[----:B------:R-:W-:Y:S01]  /*e860*/  LOP3.LUT R76, R79, 0xffff0000, RZ, 0xc0, !PT ;  /* 0xffff00004f4c7812 */ /* 0x000fe200078ec0ff */
[----:B------:R-:W-:Y:S01]  /*e870*/  FFMA R15, R53, R27, R15 ;  /* 0x0000001b350f7223 */ /* 0x000fe2000000000f */
[----:B------:R-:W-:Y:S01]  /*e880*/  F2FP.BF16.F32.PACK_AB R21, R23, R22 ;  /* 0x000000161715723e */ /* 0x000fe200000010ff */
[----:B------:R-:W-:Y:S01]  /*e890*/  FMUL R19, R52, R19 ;  /* 0x0000001334137220 */ /* 0x000fe20000400000 */
[----:B------:R-:W-:Y:S01]  /*e8a0*/  F2FP.BF16.F32.PACK_AB R22, R9, R8 ;  /* 0x000000080916723e */ /* 0x000fe200000010ff */
[----:B------:R-:W-:Y:S01]  /*e8b0*/  FFMA R16, R53, R40, R16 ;  /* 0x0000002835107223 */ /* 0x000fe20000000010 */
[----:B------:R-:W-:Y:S01]  /*e8c0*/  F2FP.BF16.F32.PACK_AB R23, R11, R10 ;  /* 0x0000000a0b17723e */ /* 0x000fe200000010ff */
[C---:B------:R-:W-:Y:S01]  /*e8d0*/  FFMA R17, R53.reuse, R74, R17 ;  /* 0x0000004a35117223 */ /* 0x040fe20000000011 */
[C---:B------:R-:W-:Y:S01]  /*e8e0*/  FFMA R18, R53.reuse, R75, R18 ;  /* 0x0000004b35127223 */ /* 0x040fe20000000012 */
[----:B------:R-:W-:Y:S01]  /*e8f0*/  FFMA R19, R53, R76, R19 ;  /* 0x0000004c35137223 */ /* 0x000fe20000000013 */
[----:B------:R-:W-:Y:S01]  /*e900*/  F2FP.BF16.F32.PACK_AB R12, R13, R12 ;  /* 0x0000000c0d0c723e */ /* 0x000fe200000010ff */
[----:B------:R1:W-:Y:S01]  /*e910*/  @!P1 STS.128 [R108+UR36+0x3b00], R20 ;  /* 0x003b00146c009988 */ /* 0x0003e20008000c24 */
[----:B------:R-:W-:Y:S01]  /*e920*/  F2FP.BF16.F32.PACK_AB R13, R15, R14 ;  /* 0x0000000e0f0d723e */ /* 0x000fe200000010ff */
[----:B------:R-:W-:Y:S01]  /*e930*/  BSSY.RECONVERGENT B0, `(.L_x_204) ;  /* 0x000001a000007945 */ /* 0x000fe20003800200 */
[----:B------:R-:W-:Y:S02]  /*e940*/  F2FP.BF16.F32.PACK_AB R14, R17, R16 ;  /* 0x00000010110e723e */ /* 0x000fe400000010ff */
[----:B------:R-:W-:Y:S02]  /*e950*/  F2FP.BF16.F32.PACK_AB R15, R19, R18 ;  /* 0x00000012130f723e */ /* 0x000fe400000010ff */
[----:B------:R-:W-:Y:S03]  /*e960*/  ISETP.NE.AND P0, PT, R102, RZ, PT ;  /* 0x000000ff6600720c */ /* 0x000fe60003f05270 */
[----:B------:R1:W-:Y:S01]  /*e970*/  @!P1 STS.128 [R107+0x3b00], R12 ;  /* 0x003b000c6b009388 */ /* 0x0003e20000000c00 */
[----:B------:R-:W-:Y:S01]  /*e980*/  @!PT LDS RZ, [RZ] ;  /* 0x00000000fffff984 */ /* 0x000fe20000000800 */
[----:B------:R-:W-:Y:S01]  /*e990*/  @!PT LDS RZ, [RZ] ;  /* 0x00000000fffff984 */ /* 0x000fe20000000800 */
[----:B------:R-:W-:Y:S01]  /*e9a0*/  @!PT LDS RZ, [RZ] ;  /* 0x00000000fffff984 */ /* 0x000fe20000000800 */
[----:B------:R-:W-:Y:S01]  /*e9b0*/  @!PT LDS RZ, [RZ] ;  /* 0x00000000fffff984 */ /* 0x000fe20000000800 */
[----:B------:R2:W-:Y:S07]  /*e9c0*/  MEMBAR.ALL.CTA ;  /* 0x0000000000007992 */ /* 0x0005ee0000008000 */
[----:B--2---:R-:W2:Y:S02]  /*e9d0*/  FENCE.VIEW.ASYNC.S ;  /* 0x00000000000073c6 */ /* 0x004ea40000000000 */
        /* <DEDUP_REMOVED lines=15> */
.L_x_205:
[----:B------:R-:W-:Y:S05]  /*ead0*/  BSYNC.RECONVERGENT B0 ;  /* 0x0000000000007941 */ /* 0x000fea0003800200 */
.L_x_204:
[----:B------:R-:W-:Y:S01]  /*eae0*/  BAR.SYNC.DEFER_BLOCKING 0x1, 0x80 ;  /* 0x0042000000007b1d */ /* 0x000fe20000010000 */
[----:B------:R-:W-:Y:S01]  /*eaf0*/  UISETP.NE.AND UP0, UPT, UR45, -0x8, UPT ;  /* 0xfffffff82d00788c */ /* 0x000fe2000bf05270 */
[----:B------:R-:W-:Y:S08]  /*eb00*/  IADD3 R98, PT, PT, R98, 0x1, RZ ;  /* 0x0000000162627810 */ /* 0x000ff00007ffe0ff */
[----:B------:R-:W-:Y:S05]  /*eb10*/  BRA.U !UP0, `(.L_x_206) ;  /* 0x0000000108287547 */ /* 0x000fea000b800000 */
[----:B------:R-:W-:Y:S01]  /*eb20*/  ISETP.NE.AND P0, PT, R109, RZ, PT ;  /* 0x000000ff6d00720c */ /* 0x000fe20003f05270 */
[----:B------:R-:W-:Y:S01]  /*eb30*/  IMAD.U32 R2, RZ, RZ, UR56 ;  /* 0x00000038ff027e24 */ /* 0x000fe2000f8e00ff */
[----:B------:R-:W-:Y:S01]  /*eb40*/  UIADD3 UR56, UPT, UPT, UR56, 0x1, URZ ;  /* 0x0000000138387890 */ /* 0x000fe2000fffe0ff */
[----:B------:R-:W-:Y:S03]  /*eb50*/  IMAD.U32 R0, RZ, RZ, UR37 ;  /* 0x00000025ff007e24 */ /* 0x000fe6000f8e00ff */
[----:B------:R-:W-:Y:S04]  /*eb60*/  UISETP.NE.AND UP0, UPT, UR56, 0x4, UPT ;  /* 0x000000043800788c */ /* 0x000fe8000bf05270 */
[----:B------:R-:W-:Y:S03]  /*eb70*/  USEL UR56, UR56, URZ, UP0 ;  /* 0x000000ff38387287 */ /* 0x000fe60008000000 */
[----:B------:R-:W-:Y:S05]  /*eb80*/  @P0 LEA R2, R2, UR36, 0x3 ;  /* 0x0000002402020c11 */ /* 0x000fea000f8e18ff */
[----:B------:R-:W-:Y:S05]  /*eb90*/  @P0 VIADD R2, R2, 0x190 ;  /* 0x0000019002020836 */ /* 0x000fea0000000000 */
[----:B------:R-:W-:Y:S04]  /*eba0*/  @P0 PRMT R0, R0, 0x654, R2 ;  /* 0x0000065400000816 */ /* 0x000fe80000000002 */
[----:B------:R2:W-:Y:S03]  /*ebb0*/  @P0 SYNCS.ARRIVE.TRANS64.RED.A1T0 RZ, [R0+URZ], RZ ;  /* 0x000000ff00ff09a7 */ /* 0x0005e600081004ff */
.L_x_206:
[----:B------:R-:W-:Y:S01]  /*ebc0*/  ISETP.NE.AND P2, PT, R104, RZ, PT ;  /* 0x000000ff6800720c */ /* 0x000fe20003f45270 */
[----:B------:R-:W-:Y:S01]  /*ebd0*/  VIADD R2, R50, UR38 ;  /* 0x0000002632027c36 */ /* 0x000fe20008000000 */
[----:B------:R-:W-:Y:S01]  /*ebe0*/  ISETP.NE.AND P0, PT, R106, 0x2, PT ;  /* 0x000000026a00780c */ /* 0x000fe20003f05270 */
[----:B--2---:R-:W-:Y:S01]  /*ebf0*/  VIADD R0, R51, UR39 ;  /* 0x0000002733007c36 */ /* 0x004fe20008000000 */
[----:B------:R-:W-:Y:S01]  /*ec00*/  ISETP.NE.AND P1, PT, R98, 0x2, PT ;  /* 0x000000026200780c */ /* 0x000fe20003f25270 */
[----:B------:R-:W-:Y:S01]  /*ec10*/  UIADD3 UR45, UPT, UPT, UR45, 0x8, URZ ;  /* 0x000000082d2d7890 */ /* 0x000fe2000fffe0ff */
[----:B------:R-:W-:Y:S02]  /*ec20*/  R2UR UR11, R2 ;  /* 0x00000000020b72ca */ /* 0x000fe400000e0000 */
[----:B------:R-:W-:Y:S02]  /*ec30*/  R2UR UR27, R0 ;  /* 0x00000000001b72ca */ /* 0x000fe400000e0000 */
[----:B------:R-:W-:Y:S02]  /*ec40*/  SEL R2, RZ, 0x1, P0 ;  /* 0x00000001ff027807 */ /* 0x000fe40000000000 */
[----:B------:R-:W-:Y:S02]  /*ec50*/  SEL R0, RZ, 0x1, P1 ;  /* 0x00000001ff007807 */ /* 0x000fe40000800000 */
[----:B------:R-:W-:Y:S02]  /*ec60*/  @P2 R2UR UR44, R95 ;  /* 0x000000005f2c22ca */ /* 0x000fe400000e0000 */
[----:B------:R-:W-:Y:S02]  /*ec70*/  LOP3.LUT R96, R96, R2, RZ, 0x3c, !PT ;  /* 0x0000000260607212 */ /* 0x000fe400078e3cff */
[----:B------:R-:W-:Y:S02]  /*ec80*/  LOP3.LUT R97, R97, R0, RZ, 0x3c, !PT ;  /* 0x0000000061617212 */ /* 0x000fe400078e3cff */
[----:B------:R-:W-:Y:S02]  /*ec90*/  SEL R106, R106, RZ, P0 ;  /* 0x000000ff6a6a7207 */ /* 0x000fe40000000000 */
[----:B------:R-:W-:Y:S01]  /*eca0*/  SEL R98, R98, RZ, P1 ;  /* 0x000000ff62627207 */ /* 0x000fe20000800000 */
[----:B------:R-:W-:Y:S06]  /*ecb0*/  @P2 BRA `(.L_x_207) ;  /* 0xffffff7c00302947 */ /* 0x000fec000383ffff */
[----:B------:R-:W2:Y:S01]  /*ecc0*/  LDCU.64 UR6, c[0x0][0xc88] ;  /* 0x00019100ff0677ac */ /* 0x000ea20008000a00 */
[----:B------:R-:W3:Y:S01]  /*ecd0*/  LDCU.64 UR4, c[0x0][0xc90] ;  /* 0x00019200ff0477ac */ /* 0x000ee20008000a00 */
[----:B--2---:R-:W-:Y:S02]  /*ece0*/  ISETP.NE.U32.AND P2, PT, RZ, UR6, PT ;  /* 0x00000006ff007c0c */ /* 0x004fe4000bf45070 */
[----:B---3--:R-:W-:Y:S02]  /*ecf0*/  ISETP.NE.U32.AND P1, PT, RZ, UR4, PT ;  /* 0x00000004ff007c0c */ /* 0x008fe4000bf25070 */
[----:B------:R-:W-:Y:S02]  /*ed00*/  ISETP.NE.AND.EX P2, PT, RZ, UR7, PT, P2 ;  /* 0x00000007ff007c0c */ /* 0x000fe4000bf45320 */
[----:B------:R-:W-:-:S13]  /*ed10*/  ISETP.NE.AND.EX P0, PT, RZ, UR5, PT, P1 ;  /* 0x00000005ff007c0c */ /* 0x000fda000bf05310 */
[----:B------:R-:W-:Y:S05]  /*ed20*/  @P2 BRA P0, `(.L_x_208) ;  /* 0x00000000003c2947 */ /* 0x000fea0000000000 */
[----:B------:R-:W-:-:S13]  /*ed30*/  ISETP.NE.AND.EX P1, PT, RZ, UR5, PT, P1 ;  /* 0x00000005ff007c0c */ /* 0x000fda000bf25310 */
[----:B------:R-:W-:Y:S05]  /*ed40*/  @P1 BRA `(.L_x_209) ;  /* 0x00000000000c1947 */ /* 0x000fea0003800000 */
[----:B------:R-:W-:-:S13]  /*ed50*/  FSETP.NEU.AND P0, PT, R53, RZ, PT ;  /* 0x000000ff3500720b */ /* 0x000fda0003f0d000 */
[----:B------:R-:W-:Y:S05]  /*ed60*/  @!P0 EXIT ;  /* 0x000000000000894d */ /* 0x000fea0003800000 */
[----:B------:R-:W-:Y:S05]  /*ed70*/  BRA `(.L_x_208) ;  /* 0x0000000000287947 */ /* 0x000fea0003800000 */
.L_x_209:
[----:B------:R-:W-:Y:S01]  /*ed80*/  ISETP.NE.AND P0, PT, R105, RZ, PT ;  /* 0x000000ff6900720c */ /* 0x000fe20003f05270 */
[----:B------:R-:W-:-:S12]  /*ed90*/  BSSY.RECONVERGENT B0, `(.L_x_208) ;  /* 0x0000008000007945 */ /* 0x000fd80003800200 */
[----:B------:R-:W-:Y:S05]  /*eda0*/  @P0 BRA `(.L_x_210) ;  /* 0x0000000000100947 */ /* 0x000fea0003800000 */
[----:B------:R-:W-:-:S04]  /*edb0*/  ISETP.NE.U32.AND P0, PT, RZ, UR6, PT ;  /* 0x00000006ff007c0c */ /* 0x000fc8000bf05070 */
[----:B------:R-:W-:-:S13]  /*edc0*/  ISETP.NE.AND.EX P0, PT, RZ, UR7, PT, P0 ;  /* 0x00000007ff007c0c */ /* 0x000fda000bf05300 */
[----:B------:R-:W-:Y:S05]  /*edd0*/  @!P0 EXIT ;  /* 0x000000000000894d */ /* 0x000fea0003800000 */
[----:B------:R-:W-:Y:S05]  /*ede0*/  BRA `(.L_x_211) ;  /* 0x0000000000087947 */ /* 0x000fea0003800000 */
.L_x_210:
[----:B------:R-:W-:-:S13]  /*edf0*/  FSETP.NEU.AND P0, PT, R53, RZ, PT ;  /* 0x000000ff3500720b */ /* 0x000fda0003f0d000 */
[----:B------:R-:W-:Y:S05]  /*ee00*/  @!P0 EXIT ;  /* 0x000000000000894d */ /* 0x000fea0003800000 */
.L_x_211:
[----:B------:R-:W-:Y:S05]  /*ee10*/  BSYNC.RECONVERGENT B0 ;  /* 0x0000000000007941 */ /* 0x000fea0003800200 */
.L_x_208:
[----:B------:R-:W-:Y:S01]  /*ee20*/  ULEA UR4, UR56, UR36, 0x3 ;  /* 0x0000002438047291 */ /* 0x000fe2000f8e18ff */
[----:B------:R-:W-:-:S04]  /*ee30*/  DEPBAR.LE SB0, 0x0 ;  /* 0x000080000000791a */ /* 0x000fc80000000000 */
[----:B------:R-:W-:-:S04]  /*ee40*/  UIADD3 UR4, UPT, UPT, UR4, 0x190, URZ ;  /* 0x0000019004047890 */ /* 0x000fc8000fffe0ff */
[----:B------:R-:W-:-:S09]  /*ee50*/  UPRMT UR4, UR37, 0x654, UR4 ;  /* 0x0000065425047896 */ /* 0x000fd20008000004 */
[----:B------:R-:W-:Y:S01]  /*ee60*/  SYNCS.ARRIVE.TRANS64.RED.A1T0 RZ, [UR4], RZ ;  /* 0x000000ffffff79a7 */ /* 0x000fe20008100404 */
[----:B------:R-:W-:Y:S05]  /*ee70*/  EXIT ;  /* 0x000000000000794d */ /* 0x000fea0003800000 */
.L_x_25:
[----:B------:R1:W1:Y:S02]  /*ee80*/  SYNCS.PHASECHK.TRANS64.TRYWAIT P0, [R2+URZ+0x210], R3 ;  /* 0x00021003020075a7 */ /* 0x00026400080011ff */
[----:B-1----:R-:W-:Y:S05]  /*ee90*/  @!P0 NANOSLEEP.SYNCS 0x989680 ;  /* 0x009896800000895d */ /* 0x002fea0003900000 */
[----:B------:R-:W1:Y:S02]  /*eea0*/  @!P0 SYNCS.PHASECHK.TRANS64 P0, [R2+URZ+0x210], R3 ;  /* 0x00021003020085a7 */ /* 0x000e6400080010ff */
[----:B-1----:R-:W-:Y:S05]  /*eeb0*/  @!P0 BRA `(.L_x_25) ;  /* 0xfffffffc00f08947 */ /* 0x002fea000383ffff */
[----:B------:R-:W-:Y:S05]  /*eec0*/  BRA `(.L_x_212) ;  /* 0xffffff2c00907947 */ /* 0x000fea000383ffff */
.L_x_28:
[----:B---3--:R-:W-:-:S07]  /*eed0*/  MOV R2, UR41 ;  /* 0x0000002900027c02 */ /* 0x008fce0008000f00 */
.L_x_213:
[----:B-1----:R1:W3:Y:S02]  /*eee0*/  SYNCS.PHASECHK.TRANS64.TRYWAIT P0, [R2+URZ+0xb8], R4 ;  /* 0x0000b804020075a7 */ /* 0x0022e400080011ff */
[----:B---3--:R-:W-:Y:S05]  /*eef0*/  @!P0 NANOSLEEP.SYNCS 0x989680 ;  /* 0x009896800000895d */ /* 0x008fea0003900000 */
[----:B------:R-:W3:Y:S02]  /*ef00*/  @!P0 SYNCS.PHASECHK.TRANS64 P0, [R2+URZ+0xb8], R4 ;  /* 0x0000b804020085a7 */ /* 0x000ee400080010ff */
[----:B---3--:R-:W-:Y:S05]  /*ef10*/  @!P0 BRA `(.L_x_213) ;  /* 0xfffffffc00f08947 */ /* 0x008fea000383ffff */
[----:B------:R-:W-:Y:S05]  /*ef20*/  BRA `(.L_x_27) ;  /* 0xffffff2c00dc7947 */ /* 0x000fea000383ffff */
.L_x_37:
[----:B-1----:R-:W-:-:S07]  /*ef30*/  MOV R2, UR41 ;  /* 0x0000002900027c02 */ /* 0x002fce0008000f00 */
.L_x_214:
[----:B-1----:R1:W3:Y:S02]  /*ef40*/  SYNCS.PHASECHK.TRANS64.TRYWAIT P0, [R2+URZ+0xb8], R4 ;  /* 0x0000b804020075a7 */ /* 0x0022e400080011ff */
[----:B---3--:R-:W-:Y:S05]  /*ef50*/  @!P0 NANOSLEEP.SYNCS 0x989680 ;  /* 0x009896800000895d */ /* 0x008fea0003900000 */
[----:B------:R-:W3:Y:S02]  /*ef60*/  @!P0 SYNCS.PHASECHK.TRANS64 P0, [R2+URZ+0xb8], R4 ;  /* 0x0000b804020085a7 */ /* 0x000ee400080010ff */
[----:B---3--:R-:W-:Y:S05]  /*ef70*/  @!P0 BRA `(.L_x_214) ;  /* 0xfffffffc00f08947 */ /* 0x008fea000383ffff */
[----:B------:R-:W-:Y:S05]  /*ef80*/  BRA `(.L_x_36) ;  /* 0xffffff3000f47947 */ /* 0x000fea000383ffff */
.L_x_44:
[----:B-1----:R1:W3:Y:S02]  /*ef90*/  SYNCS.PHASECHK.TRANS64.TRYWAIT P0, [R2+URZ+0x1c0], R3 ;  /* 0x0001c003020075a7 */ /* 0x0022e400080011ff */
[----:B---3--:R-:W-:Y:S05]  /*efa0*/  @!P0 NANOSLEEP.SYNCS 0x989680 ;  /* 0x009896800000895d */ /* 0x008fea0003900000 */
[----:B------:R-:W3:Y:S02]  /*efb0*/  @!P0 SYNCS.PHASECHK.TRANS64 P0, [R2+URZ+0x1c0], R3 ;  /* 0x0001c003020085a7 */ /* 0x000ee400080010ff */
[----:B---3--:R-:W-:Y:S05]  /*efc0*/  @!P0 BRA `(.L_x_44) ;  /* 0xfffffffc00f08947 */ /* 0x008fea000383ffff */
[----:B------:R-:W-:Y:S05]  /*efd0*/  BRA `(.L_x_215) ;  /* 0xffffff3400f47947 */ /* 0x000fea000383ffff */
.L_x_48:
[----:B------:R-:W-:-:S07]  /*efe0*/  MOV R0, UR5 ;  /* 0x0000000500007c02 */ /* 0x000fce0008000f00 */
.L_x_216:
[----:B-1----:R1:W2:Y:S02]  /*eff0*/  SYNCS.PHASECHK.TRANS64.TRYWAIT P0, [R0+URZ], R2 ;  /* 0x00000002000075a7 */ /* 0x0022a400080011ff */
[----:B--2---:R-:W-:Y:S05]  /*f000*/  @!P0 NANOSLEEP.SYNCS 0x989680 ;  /* 0x009896800000895d */ /* 0x004fea0003900000 */
[----:B------:R-:W2:Y:S02]  /*f010*/  @!P0 SYNCS.PHASECHK.TRANS64 P0, [R0+URZ], R2 ;  /* 0x00000002000085a7 */ /* 0x000ea400080010ff */
[----:B--2---:R-:W-:Y:S05]  /*f020*/  @!P0 BRA `(.L_x_216) ;  /* 0xfffffffc00f08947 */ /* 0x004fea000383ffff */
[----:B------:R-:W-:Y:S05]  /*f030*/  BRA `(.L_x_217) ;  /* 0xffffff3c006c7947 */ /* 0x000fea000383ffff */
.L_x_49:
[----:B------:R-:W-:-:S07]  /*f040*/  MOV R0, UR5 ;  /* 0x0000000500007c02 */ /* 0x000fce0008000f00 */
.L_x_218:
[----:B-1----:R1:W2:Y:S02]  /*f050*/  SYNCS.PHASECHK.TRANS64.TRYWAIT P0, [R0+URZ], R3 ;  /* 0x00000003000075a7 */ /* 0x0022a400080011ff */
[----:B--2---:R-:W-:Y:S05]  /*f060*/  @!P0 NANOSLEEP.SYNCS 0x989680 ;  /* 0x009896800000895d */ /* 0x004fea0003900000 */
[----:B------:R-:W2:Y:S02]  /*f070*/  @!P0 SYNCS.PHASECHK.TRANS64 P0, [R0+URZ], R3 ;  /* 0x00000003000085a7 */ /* 0x000ea400080010ff */
[----:B--2---:R-:W-:Y:S05]  /*f080*/  @!P0 BRA `(.L_x_218) ;  /* 0xfffffffc00f08947 */ /* 0x004fea000383ffff */
[----:B------:R-:W-:Y:S05]  /*f090*/  BRA `(.L_x_219) ;  /* 0xffffff3c00787947 */ /* 0x000fea000383ffff */
.L_x_50:
[----:B------:R-:W-:-:S07]  /*f0a0*/  MOV R0, UR5 ;  /* 0x0000000500007c02 */ /* 0x000fce0008000f00 */
.L_x_220:
[----:B-1----:R1:W2:Y:S02]  /*f0b0*/  SYNCS.PHASECHK.TRANS64.TRYWAIT P0, [R0+URZ], R3 ;  /* 0x00000003000075a7 */ /* 0x0022a400080011ff */
[----:B--2---:R-:W-:Y:S05]  /*f0c0*/  @!P0 NANOSLEEP.SYNCS 0x989680 ;  /* 0x009896800000895d */ /* 0x004fea0003900000 */
[----:B------:R-:W2:Y:S02]  /*f0d0*/  @!P0 SYNCS.PHASECHK.TRANS64 P0, [R0+URZ], R3 ;  /* 0x00000003000085a7 */ /* 0x000ea400080010ff */
[----:B--2---:R-:W-:Y:S05]  /*f0e0*/  @!P0 BRA `(.L_x_220) ;  /* 0xfffffffc00f08947 */ /* 0x004fea000383ffff */
[----:B------:R-:W-:Y:S05]  /*f0f0*/  BRA `(.L_x_221) ;  /* 0xffffff3c00847947 */ /* 0x000fea000383ffff */
.L_x_51:
[----:B------:R-:W-:-:S07]  /*f100*/  MOV R0, UR5 ;  /* 0x0000000500007c02 */ /* 0x000fce0008000f00 */
.L_x_222:
[----:B-1----:R1:W2:Y:S02]  /*f110*/  SYNCS.PHASECHK.TRANS64.TRYWAIT P0, [R0+URZ], R3 ;  /* 0x00000003000075a7 */ /* 0x0022a400080011ff */
[----:B--2---:R-:W-:Y:S05]  /*f120*/  @!P0 NANOSLEEP.SYNCS 0x989680 ;  /* 0x009896800000895d */ /* 0x004fea0003900000 */
[----:B------:R-:W2:Y:S02]  /*f130*/  @!P0 SYNCS.PHASECHK.TRANS64 P0, [R0+URZ], R3 ;  /* 0x00000003000085a7 */ /* 0x000ea400080010ff */
[----:B--2---:R-:W-:Y:S05]  /*f140*/  @!P0 BRA `(.L_x_222) ;  /* 0xfffffffc00f08947 */ /* 0x004fea000383ffff */
[----:B------:R-:W-:Y:S05]  /*f150*/  BRA `(.L_x_223) ;  /* 0xffffff3c00907947 */ /* 0x000fea000383ffff */
.L_x_52:
[----:B------:R-:W-:-:S07]  /*f160*/  MOV R0, UR5 ;  /* 0x0000000500007c02 */ /* 0x000fce0008000f00 */
.L_x_224:
[----:B-1----:R1:W2:Y:S02]  /*f170*/  SYNCS.PHASECHK.TRANS64.TRYWAIT P0, [R0+URZ], R3 ;  /* 0x00000003000075a7 */ /* 0x0022a400080011ff */
[----:B--2---:R-:W-:Y:S05]  /*f180*/  @!P0 NANOSLEEP.SYNCS 0x989680 ;  /* 0x009896800000895d */ /* 0x004fea0003900000 */
[----:B------:R-:W2:Y:S02]  /*f190*/  @!P0 SYNCS.PHASECHK.TRANS64 P0, [R0+URZ], R3 ;  /* 0x00000003000085a7 */ /* 0x000ea400080010ff */
[----:B--2---:R-:W-:Y:S05]  /*f1a0*/  @!P0 BRA `(.L_x_224) ;  /* 0xfffffffc00f08947 */ /* 0x004fea000383ffff */
[----:B------:R-:W-:Y:S05]  /*f1b0*/  BRA `(.L_x_225) ;  /* 0xffffff3c009c7947 */ /* 0x000fea000383ffff */
.L_x_53:
[----:B------:R-:W-:-:S07]  /*f1c0*/  MOV R0, UR5 ;  /* 0x0000000500007c02 */ /* 0x000fce0008000f00 */
.L_x_226:
[----:B-1----:R1:W2:Y:S02]  /*f1d0*/  SYNCS.PHASECHK.TRANS64.TRYWAIT P0, [R0+URZ], R3 ;  /* 0x00000003000075a7 */ /* 0x0022a400080011ff */
[----:B--2---:R-:W-:Y:S05]  /*f1e0*/  @!P0 NANOSLEEP.SYNCS 0x989680 ;  /* 0x009896800000895d */ /* 0x004fea0003900000 */
[----:B------:R-:W2:Y:S02]  /*f1f0*/  @!P0 SYNCS.PHASECHK.TRANS64 P0, [R0+URZ], R3 ;  /* 0x00000003000085a7 */ /* 0x000ea400080010ff */
[----:B--2---:R-:W-:Y:S05]  /*f200*/  @!P0 BRA `(.L_x_226) ;  /* 0xfffffffc00f08947 */ /* 0x004fea000383ffff */
[----:B------:R-:W-:Y:S05]  /*f210*/  BRA `(.L_x_227) ;  /* 0xffffff3c00a87947 */ /* 0x000fea000383ffff */
.L_x_54:
[----:B------:R-:W-:-:S07]  /*f220*/  MOV R0, UR5 ;  /* 0x0000000500007c02 */ /* 0x000fce0008000f00 */
.L_x_228:
[----:B-1----:R1:W2:Y:S02]  /*f230*/  SYNCS.PHASECHK.TRANS64.TRYWAIT P0, [R0+URZ], R3 ;  /* 0x00000003000075a7 */ /* 0x0022a400080011ff */
[----:B--2---:R-:W-:Y:S05]  /*f240*/  @!P0 NANOSLEEP.SYNCS 0x989680 ;  /* 0x009896800000895d */ /* 0x004fea0003900000 */
[----:B------:R-:W2:Y:S02]  /*f250*/  @!P0 SYNCS.PHASECHK.TRANS64 P0, [R0+URZ], R3 ;  /* 0x00000003000085a7 */ /* 0x000ea400080010ff */
[----:B--2---:R-:W-:Y:S05]  /*f260*/  @!P0 BRA `(.L_x_228) ;  /* 0xfffffffc00f08947 */ /* 0x004fea000383ffff */
[----:B------:R-:W-:Y:S05]  /*f270*/  BRA `(.L_x_229) ;  /* 0xffffff3c00b47947 */ /* 0x000fea000383ffff */
.L_x_55:
[----:B------:R-:W-:-:S07]  /*f280*/  MOV R0, UR5 ;  /* 0x0000000500007c02 */ /* 0x000fce0008000f00 */
.L_x_230:
[----:B-1----:R1:W2:Y:S02]  /*f290*/  SYNCS.PHASECHK.TRANS64.TRYWAIT P0, [R0+URZ], R3 ;  /* 0x00000003000075a7 */ /* 0x0022a400080011ff */
[----:B--2---:R-:W-:Y:S05]  /*f2a0*/  @!P0 NANOSLEEP.SYNCS 0x989680 ;  /* 0x009896800000895d */ /* 0x004fea0003900000 */
[----:B------:R-:W2:Y:S02]  /*f2b0*/  @!P0 SYNCS.PHASECHK.TRANS64 P0, [R0+URZ], R3 ;  /* 0x00000003000085a7 */ /* 0x000ea400080010ff */
[----:B--2---:R-:W-:Y:S05]  /*f2c0*/  @!P0 BRA `(.L_x_230) ;  /* 0xfffffffc00f08947 */ /* 0x004fea000383ffff */
[----:B------:R-:W-:Y:S05]  /*f2d0*/  BRA `(.L_x_231) ;  /* 0xffffff3c00c07947 */ /* 0x000fea000383ffff */
.L_x_56:
[----:B------:R-:W-:-:S07]  /*f2e0*/  MOV R0, UR5 ;  /* 0x0000000500007c02 */ /* 0x000fce0008000f00 */
.L_x_232:
[----:B-1----:R1:W2:Y:S02]  /*f2f0*/  SYNCS.PHASECHK.TRANS64.TRYWAIT P0, [R0+URZ], R3 ;  /* 0x00000003000075a7 */ /* 0x0022a400080011ff */
[----:B--2---:R-:W-:Y:S05]  /*f300*/  @!P0 NANOSLEEP.SYNCS 0x989680 ;  /* 0x009896800000895d */ /* 0x004fea0003900000 */
[----:B------:R-:W2:Y:S02]  /*f310*/  @!P0 SYNCS.PHASECHK.TRANS64 P0, [R0+URZ], R3 ;  /* 0x00000003000085a7 */ /* 0x000ea400080010ff */
[----:B--2---:R-:W-:Y:S05]  /*f320*/  @!P0 BRA `(.L_x_232) ;  /* 0xfffffffc00f08947 */ /* 0x004fea000383ffff */
[----:B------:R-:W-:Y:S05]  /*f330*/  BRA `(.L_x_233) ;  /* 0xffffff3c00cc7947 */ /* 0x000fea000383ffff */
.L_x_57:
[----:B------:R-:W-:-:S07]  /*f340*/  MOV R0, UR5 ;  /* 0x0000000500007c02 */ /* 0x000fce0008000f00 */
.L_x_234:
[----:B-1----:R1:W2:Y:S02]  /*f350*/  SYNCS.PHASECHK.TRANS64.TRYWAIT P0, [R0+URZ], R3 ;  /* 0x00000003000075a7 */ /* 0x0022a400080011ff */
[----:B--2---:R-:W-:Y:S05]  /*f360*/  @!P0 NANOSLEEP.SYNCS 0x989680 ;  /* 0x009896800000895d */ /* 0x004fea0003900000 */
[----:B------:R-:W2:Y:S02]  /*f370*/  @!P0 SYNCS.PHASECHK.TRANS64 P0, [R0+URZ], R3 ;  /* 0x00000003000085a7 */ /* 0x000ea400080010ff */
[----:B--2---:R-:W-:Y:S05]  /*f380*/  @!P0 BRA `(.L_x_234) ;  /* 0xfffffffc00f08947 */ /* 0x004fea000383ffff */
[----:B------:R-:W-:Y:S05]  /*f390*/  BRA `(.L_x_235) ;  /* 0xffffff3c00d87947 */ /* 0x000fea000383ffff */
.L_x_58:
[----:B------:R-:W-:-:S07]  /*f3a0*/  MOV R0, UR5 ;  /* 0x0000000500007c02 */ /* 0x000fce0008000f00 */
.L_x_236:
[----:B-1----:R1:W2:Y:S02]  /*f3b0*/  SYNCS.PHASECHK.TRANS64.TRYWAIT P0, [R0+URZ], R3 ;  /* 0x00000003000075a7 */ /* 0x0022a400080011ff */
[----:B--2---:R-:W-:Y:S05]  /*f3c0*/  @!P0 NANOSLEEP.SYNCS 0x989680 ;  /* 0x009896800000895d */ /* 0x004fea0003900000 */
[----:B------:R-:W2:Y:S02]  /*f3d0*/  @!P0 SYNCS.PHASECHK.TRANS64 P0, [R0+URZ], R3 ;  /* 0x00000003000085a7 */ /* 0x000ea400080010ff */
[----:B--2---:R-:W-:Y:S05]  /*f3e0*/  @!P0 BRA `(.L_x_236) ;  /* 0xfffffffc00f08947 */ /* 0x004fea000383ffff */
[----:B------:R-:W-:Y:S05]  /*f3f0*/  BRA `(.L_x_237) ;  /* 0xffffff3c00e47947 */ /* 0x000fea000383ffff */
.L_x_59:
[----:B------:R-:W-:-:S07]  /*f400*/  MOV R0, UR5 ;  /* 0x0000000500007c02 */ /* 0x000fce0008000f00 */
.L_x_238:
[----:B-1----:R1:W2:Y:S02]  /*f410*/  SYNCS.PHASECHK.TRANS64.TRYWAIT P0, [R0+URZ], R3 ;  /* 0x00000003000075a7 */ /* 0x0022a400080011ff */
[----:B--2---:R-:W-:Y:S05]  /*f420*/  @!P0 NANOSLEEP.SYNCS 0x989680 ;  /* 0x009896800000895d */ /* 0x004fea0003900000 */
[----:B------:R-:W2:Y:S02]  /*f430*/  @!P0 SYNCS.PHASECHK.TRANS64 P0, [R0+URZ], R3 ;  /* 0x00000003000085a7 */ /* 0x000ea400080010ff */
[----:B--2---:R-:W-:Y:S05]  /*f440*/  @!P0 BRA `(.L_x_238) ;  /* 0xfffffffc00f08947 */ /* 0x004fea000383ffff */
[----:B------:R-:W-:Y:S05]  /*f450*/  BRA `(.L_x_239) ;  /* 0xffffff3c00f07947 */ /* 0x000fea000383ffff */
.L_x_60:
[----:B------:R-:W-:-:S07]  /*f460*/  MOV R0, UR5 ;  /* 0x0000000500007c02 */ /* 0x000fce0008000f00 */
.L_x_240:
[----:B-1----:R1:W2:Y:S02]  /*f470*/  SYNCS.PHASECHK.TRANS64.TRYWAIT P0, [R0+URZ], R3 ;  /* 0x00000003000075a7 */ /* 0x0022a400080011ff */
[----:B--2---:R-:W-:Y:S05]  /*f480*/  @!P0 NANOSLEEP.SYNCS 0x989680 ;  /* 0x009896800000895d */ /* 0x004fea0003900000 */
[----:B------:R-:W2:Y:S02]  /*f490*/  @!P0 SYNCS.PHASECHK.TRANS64 P0, [R0+URZ], R3 ;  /* 0x00000003000085a7 */ /* 0x000ea400080010ff */
[----:B--2---:R-:W-:Y:S05]  /*f4a0*/  @!P0 BRA `(.L_x_240) ;  /* 0xfffffffc00f08947 */ /* 0x004fea000383ffff */
[----:B------:R-:W-:Y:S05]  /*f4b0*/  BRA `(.L_x_241) ;  /* 0xffffff3c00fc7947 */ /* 0x000fea000383ffff */
.L_x_61:
[----:B------:R-:W-:-:S07]  /*f4c0*/  MOV R0, UR5 ;  /* 0x0000000500007c02 */ /* 0x000fce0008000f00 */
.L_x_242:
[----:B-1----:R1:W2:Y:S02]  /*f4d0*/  SYNCS.PHASECHK.TRANS64.TRYWAIT P0, [R0+URZ], R3 ;  /* 0x00000003000075a7 */ /* 0x0022a400080011ff */
[----:B--2---:R-:W-:Y:S05]  /*f4e0*/  @!P0 NANOSLEEP.SYNCS 0x989680 ;  /* 0x009896800000895d */ /* 0x004fea0003900000 */
[----:B------:R-:W2:Y:S02]  /*f4f0*/  @!P0 SYNCS.PHASECHK.TRANS64 P0, [R0+URZ], R3 ;  /* 0x00000003000085a7 */ /* 0x000ea400080010ff */
[----:B--2---:R-:W-:Y:S05]  /*f500*/  @!P0 BRA `(.L_x_242) ;  /* 0xfffffffc00f08947 */ /* 0x004fea000383ffff */
[----:B------:R-:W-:Y:S05]  /*f510*/  BRA `(.L_x_243) ;  /* 0xffffff4000087947 */ /* 0x000fea000383ffff */
.L_x_62:
[----:B------:R-:W-:-:S07]  /*f520*/  MOV R0, UR5 ;  /* 0x0000000500007c02 */ /* 0x000fce0008000f00 */
.L_x_244:
[----:B-1----:R1:W2:Y:S02]  /*f530*/  SYNCS.PHASECHK.TRANS64.TRYWAIT P0, [R0+URZ], R3 ;  /* 0x00000003000075a7 */ /* 0x0022a400080011ff */
[----:B--2---:R-:W-:Y:S05]  /*f540*/  @!P0 NANOSLEEP.SYNCS 0x989680 ;  /* 0x009896800000895d */ /* 0x004fea0003900000 */
[----:B------:R-:W2:Y:S02]  /*f550*/  @!P0 SYNCS.PHASECHK.TRANS64 P0, [R0+URZ], R3 ;  /* 0x00000003000085a7 */ /* 0x000ea400080010ff */
[----:B--2---:R-:W-:Y:S05]  /*f560*/  @!P0 BRA `(.L_x_244) ;  /* 0xfffffffc00f08947 */ /* 0x004fea000383ffff */
[----:B------:R-:W-:Y:S05]  /*f570*/  BRA `(.L_x_245) ;  /* 0xffffff4000147947 */ /* 0x000fea000383ffff */
.L_x_63:
[----:B------:R-:W-:-:S07]  /*f580*/  MOV R0, UR5 ;  /* 0x0000000500007c02 */ /* 0x000fce0008000f00 */
.L_x_246:
[----:B-1----:R1:W2:Y:S02]  /*f590*/  SYNCS.PHASECHK.TRANS64.TRYWAIT P0, [R0+URZ], R3 ;  /* 0x00000003000075a7 */ /* 0x0022a400080011ff */
[----:B--2---:R-:W-:Y:S05]  /*f5a0*/  @!P0 NANOSLEEP.SYNCS 0x989680 ;  /* 0x009896800000895d */ /* 0x004fea0003900000 */
[----:B------:R-:W2:Y:S02]  /*f5b0*/  @!P0 SYNCS.PHASECHK.TRANS64 P0, [R0+URZ], R3 ;  /* 0x00000003000085a7 */ /* 0x000ea400080010ff */
[----:B--2---:R-:W-:Y:S05]  /*f5c0*/  @!P0 BRA `(.L_x_246) ;  /* 0xfffffffc00f08947 */ /* 0x004fea000383ffff */
[----:B------:R-:W-:Y:S05]  /*f5d0*/  BRA `(.L_x_247) ;  /* 0xffffff4000207947 */ /* 0x000fea000383ffff */
.L_x_64:
[----:B------:R-:W-:-:S07]  /*f5e0*/  MOV R0, UR5 ;  /* 0x0000000500007c02 */ /* 0x000fce0008000f00 */
.L_x_248:
[----:B-1----:R1:W2:Y:S02]  /*f5f0*/  SYNCS.PHASECHK.TRANS64.TRYWAIT P0, [R0+URZ], R3 ;  /* 0x00000003000075a7 */ /* 0x0022a400080011ff */
[----:B--2---:R-:W-:Y:S05]  /*f600*/  @!P0 NANOSLEEP.SYNCS 0x989680 ;  /* 0x009896800000895d */ /* 0x004fea0003900000 */
[----:B------:R-:W2:Y:S02]  /*f610*/  @!P0 SYNCS.PHASECHK.TRANS64 P0, [R0+URZ], R3 ;  /* 0x00000003000085a7 */ /* 0x000ea400080010ff */
[----:B--2---:R-:W-:Y:S05]  /*f620*/  @!P0 BRA `(.L_x_248) ;  /* 0xfffffffc00f08947 */ /* 0x004fea000383ffff */
[----:B------:R-:W-:Y:S05]  /*f630*/  BRA `(.L_x_249) ;  /* 0xffffff40002c7947 */ /* 0x000fea000383ffff */
.L_x_65:
[----:B------:R-:W-:-:S07]  /*f640*/  MOV R0, UR5 ;  /* 0x0000000500007c02 */ /* 0x000fce0008000f00 */
.L_x_250:
[----:B-1----:R1:W2:Y:S02]  /*f650*/  SYNCS.PHASECHK.TRANS64.TRYWAIT P0, [R0+URZ], R3 ;  /* 0x00000003000075a7 */ /* 0x0022a400080011ff */
[----:B--2---:R-:W-:Y:S05]  /*f660*/  @!P0 NANOSLEEP.SYNCS 0x989680 ;  /* 0x009896800000895d */ /* 0x004fea0003900000 */
[----:B------:R-:W2:Y:S02]  /*f670*/  @!P0 SYNCS.PHASECHK.TRANS64 P0, [R0+URZ], R3 ;  /* 0x00000003000085a7 */ /* 0x000ea400080010ff */
[----:B--2---:R-:W-:Y:S05]  /*f680*/  @!P0 BRA `(.L_x_250) ;  /* 0xfffffffc00f08947 */ /* 0x004fea000383ffff */
[----:B------:R-:W-:Y:S05]  /*f690*/  BRA `(.L_x_251) ;  /* 0xffffff4000387947 */ /* 0x000fea000383ffff */
.L_x_66:
[----:B------:R-:W-:-:S07]  /*f6a0*/  MOV R0, UR5 ;  /* 0x0000000500007c02 */ /* 0x000fce0008000f00 */
.L_x_252:
[----:B-1----:R1:W2:Y:S02]  /*f6b0*/  SYNCS.PHASECHK.TRANS64.TRYWAIT P0, [R0+URZ], R3 ;  /* 0x00000003000075a7 */ /* 0x0022a400080011ff */
[----:B--2---:R-:W-:Y:S05]  /*f6c0*/  @!P0 NANOSLEEP.SYNCS 0x989680 ;  /* 0x009896800000895d */ /* 0x004fea0003900000 */
[----:B------:R-:W2:Y:S02]  /*f6d0*/  @!P0 SYNCS.PHASECHK.TRANS64 P0, [R0+URZ], R3 ;  /* 0x00000003000085a7 */ /* 0x000ea400080010ff */
[----:B--2---:R-:W-:Y:S05]  /*f6e0*/  @!P0 BRA `(.L_x_252) ;  /* 0xfffffffc00f08947 */ /* 0x004fea000383ffff */
[----:B------:R-:W-:Y:S05]  /*f6f0*/  BRA `(.L_x_253) ;  /* 0xffffff4000447947 */ /* 0x000fea000383ffff */
.L_x_67:
[----:B------:R-:W-:-:S07]  /*f700*/  MOV R0, UR5 ;  /* 0x0000000500007c02 */ /* 0x000fce0008000f00 */
.L_x_254:
[----:B-1----:R1:W2:Y:S02]  /*f710*/  SYNCS.PHASECHK.TRANS64.TRYWAIT P0, [R0+URZ], R3 ;  /* 0x00000003000075a7 */ /* 0x0022a400080011ff */
[----:B--2---:R-:W-:Y:S05]  /*f720*/  @!P0 NANOSLEEP.SYNCS 0x989680 ;  /* 0x009896800000895d */ /* 0x004fea0003900000 */
[----:B------:R-:W2:Y:S02]  /*f730*/  @!P0 SYNCS.PHASECHK.TRANS64 P0, [R0+URZ], R3 ;  /* 0x00000003000085a7 */ /* 0x000ea400080010ff */
[----:B--2---:R-:W-:Y:S05]  /*f740*/  @!P0 BRA `(.L_x_254) ;  /* 0xfffffffc00f08947 */ /* 0x004fea000383ffff */
[----:B------:R-:W-:Y:S05]  /*f750*/  BRA `(.L_x_255) ;  /* 0xffffff4000507947 */ /* 0x000fea000383ffff */
.L_x_68:
[----:B------:R-:W-:-:S07]  /*f760*/  MOV R0, UR5 ;  /* 0x0000000500007c02 */ /* 0x000fce0008000f00 */
.L_x_256:
[----:B-1----:R1:W2:Y:S02]  /*f770*/  SYNCS.PHASECHK.TRANS64.TRYWAIT P0, [R0+URZ], R3 ;  /* 0x00000003000075a7 */ /* 0x0022a400080011ff */
[----:B--2---:R-:W-:Y:S05]  /*f780*/  @!P0 NANOSLEEP.SYNCS 0x989680 ;  /* 0x009896800000895d */ /* 0x004fea0003900000 */
[----:B------:R-:W2:Y:S02]  /*f790*/  @!P0 SYNCS.PHASECHK.TRANS64 P0, [R0+URZ], R3 ;  /* 0x00000003000085a7 */ /* 0x000ea400080010ff */
[----:B--2---:R-:W-:Y:S05]  /*f7a0*/  @!P0 BRA `(.L_x_256) ;  /* 0xfffffffc00f08947 */ /* 0x004fea000383ffff */
[----:B------:R-:W-:Y:S05]  /*f7b0*/  BRA `(.L_x_257) ;  /* 0xffffff40005c7947 */ /* 0x000fea000383ffff */
.L_x_69:
[----:B------:R-:W-:-:S07]  /*f7c0*/  MOV R0, UR5 ;  /* 0x0000000500007c02 */ /* 0x000fce0008000f00 */
.L_x_258:
[----:B-1----:R1:W2:Y:S02]  /*f7d0*/  SYNCS.PHASECHK.TRANS64.TRYWAIT P0, [R0+URZ], R3 ;  /* 0x00000003000075a7 */ /* 0x0022a400080011ff */
[----:B--2---:R-:W-:Y:S05]  /*f7e0*/  @!P0 NANOSLEEP.SYNCS 0x989680 ;  /* 0x009896800000895d */ /* 0x004fea0003900000 */
[----:B------:R-:W2:Y:S02]  /*f7f0*/  @!P0 SYNCS.PHASECHK.TRANS64 P0, [R0+URZ], R3 ;  /* 0x00000003000085a7 */ /* 0x000ea400080010ff */
[----:B--2---:R-:W-:Y:S05]  /*f800*/  @!P0 BRA `(.L_x_258) ;  /* 0xfffffffc00f08947 */ /* 0x004fea000383ffff */
[----:B------:R-:W-:Y:S05]  /*f810*/  BRA `(.L_x_259) ;  /* 0xffffff4000687947 */ /* 0x000fea000383ffff */
.L_x_72:
[----:B---3--:R3:W4:Y:S02]  /*f820*/  SYNCS.PHASECHK.TRANS64.TRYWAIT P0, [R0+URZ+0x200], R4 ;  /* 0x00020004000075a7 */ /* 0x00872400080011ff */
[----:B----4-:R-:W-:Y:S05]  /*f830*/  @!P0 NANOSLEEP.SYNCS 0x989680 ;  /* 0x009896800000895d */ /* 0x010fea0003900000 */
[----:B------:R-:W4:Y:S02]  /*f840*/  @!P0 SYNCS.PHASECHK.TRANS64 P0, [R0+URZ+0x200], R4 ;  /* 0x00020004000085a7 */ /* 0x000f2400080010ff */
[----:B----4-:R-:W-:Y:S05]  /*f850*/  @!P0 BRA `(.L_x_72) ;  /* 0xfffffffc00f08947 */ /* 0x010fea000383ffff */
[----:B------:R-:W-:Y:S05]  /*f860*/  BRA `(.L_x_260) ;  /* 0xffffff4000c47947 */ /* 0x000fea000383ffff */
.L_x_73:
[----:B------:R-:W-:-:S07]  /*f870*/  MOV R0, UR5 ;  /* 0x0000000500007c02 */ /* 0x000fce0008000f00 */
.L_x_261:
[----:B---3--:R3:W4:Y:S02]  /*f880*/  SYNCS.PHASECHK.TRANS64.TRYWAIT P0, [R0+URZ+0x1d0], R5 ;  /* 0x0001d005000075a7 */ /* 0x00872400080011ff */
[----:B----4-:R-:W-:Y:S05]  /*f890*/  @!P0 NANOSLEEP.SYNCS 0x989680 ;  /* 0x009896800000895d */ /* 0x010fea0003900000 */
[----:B------:R-:W4:Y:S02]  /*f8a0*/  @!P0 SYNCS.PHASECHK.TRANS64 P0, [R0+URZ+0x1d0], R5 ;  /* 0x0001d005000085a7 */ /* 0x000f2400080010ff */
[----:B----4-:R-:W-:Y:S05]  /*f8b0*/  @!P0 BRA `(.L_x_261) ;  /* 0xfffffffc00f08947 */ /* 0x010fea000383ffff */
[----:B------:R-:W-:Y:S05]  /*f8c0*/  BRA `(.L_x_262) ;  /* 0xffffff4000d47947 */ /* 0x000fea000383ffff */
.L_x_74:
[----:B---3--:R3:W4:Y:S02]  /*f8d0*/  SYNCS.PHASECHK.TRANS64.TRYWAIT P1, [R0+URZ+0x1c0], R4 ;  /* 0x0001c004000075a7 */ /* 0x00872400080211ff */
[----:B----4-:R-:W-:Y:S05]  /*f8e0*/  @!P1 NANOSLEEP.SYNCS 0x989680 ;  /* 0x009896800000995d */ /* 0x010fea0003900000 */
[----:B------:R-:W4:Y:S02]  /*f8f0*/  @!P1 SYNCS.PHASECHK.TRANS64 P1, [R0+URZ+0x1c0], R4 ;  /* 0x0001c004000095a7 */ /* 0x000f2400080210ff */
[----:B----4-:R-:W-:Y:S05]  /*f900*/  @!P1 BRA `(.L_x_74) ;  /* 0xfffffffc00f09947 */ /* 0x010fea000383ffff */
[----:B------:R-:W-:Y:S05]  /*f910*/  BRA `(.L_x_263) ;  /* 0xffffff4400047947 */ /* 0x000fea000383ffff */
.L_x_77:
[----:B------:R-:W-:-:S07]  /*f920*/  MOV R0, UR5 ;  /* 0x0000000500007c02 */ /* 0x000fce0008000f00 */
.L_x_264:
[----:B---3--:R3:W4:Y:S02]  /*f930*/  SYNCS.PHASECHK.TRANS64.TRYWAIT P0, [R0+URZ+0x1d0], R2 ;  /* 0x0001d002000075a7 */ /* 0x00872400080011ff */
[----:B----4-:R-:W-:Y:S05]  /*f940*/  @!P0 NANOSLEEP.SYNCS 0x989680 ;  /* 0x009896800000895d */ /* 0x010fea0003900000 */
[----:B------:R-:W4:Y:S02]  /*f950*/  @!P0 SYNCS.PHASECHK.TRANS64 P0, [R0+URZ+0x1d0], R2 ;  /* 0x0001d002000085a7 */ /* 0x000f2400080010ff */
[----:B----4-:R-:W-:Y:S05]  /*f960*/  @!P0 BRA `(.L_x_264) ;  /* 0xfffffffc00f08947 */ /* 0x010fea000383ffff */
[----:B------:R-:W-:Y:S05]  /*f970*/  BRA `(.L_x_76) ;  /* 0xffffff4400587947 */ /* 0x000fea000383ffff */
.L_x_84:
[----:B-1----:R1:W3:Y:S02]  /*f980*/  SYNCS.PHASECHK.TRANS64.TRYWAIT P1, [R0+URZ+0x1c0], R2 ;  /* 0x0001c002000075a7 */ /* 0x0022e400080211ff */
[----:B---3--:R-:W-:Y:S05]  /*f990*/  @!P1 NANOSLEEP.SYNCS 0x989680 ;  /* 0x009896800000995d */ /* 0x008fea0003900000 */
[----:B------:R-:W3:Y:S02]  /*f9a0*/  @!P1 SYNCS.PHASECHK.TRANS64 P1, [R0+URZ+0x1c0], R2 ;  /* 0x0001c002000095a7 */ /* 0x000ee400080210ff */
[----:B---3--:R-:W-:Y:S05]  /*f9b0*/  @!P1 BRA `(.L_x_84) ;  /* 0xfffffffc00f09947 */ /* 0x008fea000383ffff */
[----:B------:R-:W-:Y:S05]  /*f9c0*/  BRA `(.L_x_265) ;  /* 0xffffff4800f47947 */ /* 0x000fea000383ffff */
.L_x_85:
[----:B------:R-:W-:-:S07]  /*f9d0*/  MOV R2, UR10 ;  /* 0x0000000a00027c02 */ /* 0x000fce0008000f00 */
.L_x_266:
[----:B-1----:R1:W3:Y:S02]  /*f9e0*/  SYNCS.PHASECHK.TRANS64.TRYWAIT P0, [R2+URZ+0x1f0], R0 ;  /* 0x0001f000020075a7 */ /* 0x0022e400080011ff */
[----:B---3--:R-:W-:Y:S05]  /*f9f0*/  @!P0 NANOSLEEP.SYNCS 0x989680 ;  /* 0x009896800000895d */ /* 0x008fea0003900000 */
[----:B------:R-:W3:Y:S02]  /*fa00*/  @!P0 SYNCS.PHASECHK.TRANS64 P0, [R2+URZ+0x1f0], R0 ;  /* 0x0001f000020085a7 */ /* 0x000ee400080010ff */
[----:B---3--:R-:W-:Y:S05]  /*fa10*/  @!P0 BRA `(.L_x_266) ;  /* 0xfffffffc00f08947 */ /* 0x008fea000383ffff */
[----:B------:R-:W-:Y:S05]  /*fa20*/  BRA `(.L_x_267) ;  /* 0xffffff4c00287947 */ /* 0x000fea000383ffff */
.L_x_88:
[----:B------:R-:W-:Y:S07]  /*fa30*/  MOV R0, UR8 ;  /* 0x0000000800007c02 */ /* 0x000fee0008000f00 */
.L_x_268:
[----:B-1----:R1:W3:Y:S02]  /*fa40*/  SYNCS.PHASECHK.TRANS64.TRYWAIT P0, [R0+URZ], R2 ;  /* 0x00000002000075a7 */ /* 0x0022e400080011ff */
[----:B---3--:R-:W-:Y:S05]  /*fa50*/  @!P0 NANOSLEEP.SYNCS 0x989680 ;  /* 0x009896800000895d */ /* 0x008fea0003900000 */
[----:B------:R-:W3:Y:S02]  /*fa60*/  @!P0 SYNCS.PHASECHK.TRANS64 P0, [R0+URZ], R2 ;  /* 0x00000002000085a7 */ /* 0x000ee400080010ff */
[----:B---3--:R-:W-:Y:S05]  /*fa70*/  @!P0 BRA `(.L_x_268) ;  /* 0xfffffffc00f08947 */ /* 0x008fea000383ffff */
[----:B------:R-:W-:Y:S05]  /*fa80*/  BRA `(.L_x_87) ;  /* 0xffffff4c00487947 */ /* 0x000fea000383ffff */
.L_x_91:
[----:B------:R-:W-:-:S07]  /*fa90*/  MOV R0, UR5 ;  /* 0x0000000500007c02 */ /* 0x000fce0008000f00 */
.L_x_269:
[----:B--2---:R2:W3:Y:S02]  /*faa0*/  SYNCS.PHASECHK.TRANS64.TRYWAIT P0, [R0+URZ], R2 ;  /* 0x00000002000075a7 */ /* 0x0044e400080011ff */
[----:B---3--:R-:W-:Y:S05]  /*fab0*/  @!P0 NANOSLEEP.SYNCS 0x989680 ;  /* 0x009896800000895d */ /* 0x008fea0003900000 */
[----:B------:R-:W3:Y:S02]  /*fac0*/  @!P0 SYNCS.PHASECHK.TRANS64 P0, [R0+URZ], R2 ;  /* 0x00000002000085a7 */ /* 0x000ee400080010ff */
[----:B---3--:R-:W-:Y:S05]  /*fad0*/  @!P0 BRA `(.L_x_269) ;  /* 0xfffffffc00f08947 */ /* 0x008fea000383ffff */
[----:B------:R-:W-:Y:S05]  /*fae0*/  BRA `(.L_x_270) ;  /* 0xffffff5000047947 */ /* 0x000fea000383ffff */
.L_x_92:
[----:B------:R-:W-:-:S07]  /*faf0*/  MOV R0, UR6 ;  /* 0x0000000600007c02 */ /* 0x000fce0008000f00 */
.L_x_271:
[----:B--2---:R2:W3:Y:S02]  /*fb00*/  SYNCS.PHASECHK.TRANS64.TRYWAIT P0, [R0+URZ], R2 ;  /* 0x00000002000075a7 */ /* 0x0044e400080011ff */
[----:B---3--:R-:W-:Y:S05]  /*fb10*/  @!P0 NANOSLEEP.SYNCS 0x989680 ;  /* 0x009896800000895d */ /* 0x008fea0003900000 */
[----:B------:R-:W3:Y:S02]  /*fb20*/  @!P0 SYNCS.PHASECHK.TRANS64 P0, [R0+URZ], R2 ;  /* 0x00000002000085a7 */ /* 0x000ee400080010ff */
[----:B---3--:R-:W-:Y:S05]  /*fb30*/  @!P0 BRA `(.L_x_271) ;  /* 0xfffffffc00f08947 */ /* 0x008fea000383ffff */
[----:B------:R-:W-:Y:S05]  /*fb40*/  BRA `(.L_x_272) ;  /* 0xffffff5000107947 */ /* 0x000fea000383ffff */
.L_x_97:
[----:B---3--:R3:W4:Y:S02]  /*fb50*/  SYNCS.PHASECHK.TRANS64.TRYWAIT P0, [R0+URZ+0x1c0], R2 ;  /* 0x0001c002000075a7 */ /* 0x00872400080011ff */
[----:B----4-:R-:W-:Y:S05]  /*fb60*/  @!P0 NANOSLEEP.SYNCS 0x989680 ;  /* 0x009896800000895d */ /* 0x010fea0003900000 */
[----:B------:R-:W4:Y:S02]  /*fb70*/  @!P0 SYNCS.PHASECHK.TRANS64 P0, [R0+URZ+0x1c0], R2 ;  /* 0x0001c002000085a7 */ /* 0x000f2400080010ff */
[----:B----4-:R-:W-:Y:S05]  /*fb80*/  @!P0 BRA `(.L_x_97) ;  /* 0xfffffffc00f08947 */ /* 0x010fea000383ffff */
[----:B------:R-:W-:Y:S05]  /*fb90*/  BRA `(.L_x_273) ;  /* 0xffffff5400007947 */ /* 0x000fea000383ffff */
.L_x_100:
[----:B------:R-:W-:Y:S07]  /*fba0*/  MOV R0, UR5 ;  /* 0x0000000500007c02 */ /* 0x000fee0008000f00 */
.L_x_274:
[----:B-1----:R1:W3:Y:S02]  /*fbb0*/  SYNCS.PHASECHK.TRANS64.TRYWAIT P0, [R0+URZ+0x1b8], R2 ;  /* 0x0001b802000075a7 */ /* 0x0022e400080011ff */
[----:B---3--:R-:W-:Y:S05]  /*fbc0*/  @!P0 NANOSLEEP.SYNCS 0x989680 ;  /* 0x009896800000895d */ /* 0x008fea0003900000 */
[----:B------:R-:W3:Y:S02]  /*fbd0*/  @!P0 SYNCS.PHASECHK.TRANS64 P0, [R0+URZ+0x1b8], R2 ;  /* 0x0001b802000085a7 */ /* 0x000ee400080010ff */
[----:B---3--:R-:W-:Y:S05]  /*fbe0*/  @!P0 BRA `(.L_x_274) ;  /* 0xfffffffc00f08947 */ /* 0x008fea000383ffff */
[----:B------:R-:W-:Y:S05]  /*fbf0*/  BRA `(.L_x_99) ;  /* 0xffffff5800007947 */ /* 0x000fea000383ffff */
.L_x_103:
[----:B------:R-:W-:Y:S07]  /*fc00*/  MOV R0, UR5 ;  /* 0x0000000500007c02 */ /* 0x000fee0008000f00 */
.L_x_275:
[----:B-1----:R1:W3:Y:S02]  /*fc10*/  SYNCS.PHASECHK.TRANS64.TRYWAIT P0, [R0+URZ+0x190], R28 ;  /* 0x0001901c000075a7 */ /* 0x0022e400080011ff */
[----:B---3--:R-:W-:Y:S05]  /*fc20*/  @!P0 NANOSLEEP.SYNCS 0x989680 ;  /* 0x009896800000895d */ /* 0x008fea0003900000 */
[----:B------:R-:W3:Y:S02]  /*fc30*/  @!P0 SYNCS.PHASECHK.TRANS64 P0, [R0+URZ+0x190], R28 ;  /* 0x0001901c000085a7 */ /* 0x000ee400080010ff */
[----:B---3--:R-:W-:Y:S05]  /*fc40*/  @!P0 BRA `(.L_x_275) ;  /* 0xfffffffc00f08947 */ /* 0x008fea000383ffff */
[----:B------:R-:W-:Y:S05]  /*fc50*/  BRA `(.L_x_276) ;  /* 0xffffff5800587947 */ /* 0x000fea000383ffff */
.L_x_104:
[----:B------:R-:W-:Y:S07]  /*fc60*/  MOV R0, UR5 ;  /* 0x0000000500007c02 */ /* 0x000fee0008000f00 */
.L_x_277:
[----:B-1----:R1:W2:Y:S02]  /*fc70*/  SYNCS.PHASECHK.TRANS64.TRYWAIT P0, [R0+URZ+0x198], R28 ;  /* 0x0001981c000075a7 */ /* 0x0022a400080011ff */
[----:B--2---:R-:W-:Y:S05]  /*fc80*/  @!P0 NANOSLEEP.SYNCS 0x989680 ;  /* 0x009896800000895d */ /* 0x004fea0003900000 */
[----:B------:R-:W2:Y:S02]  /*fc90*/  @!P0 SYNCS.PHASECHK.TRANS64 P0, [R0+URZ+0x198], R28 ;  /* 0x0001981c000085a7 */ /* 0x000ea400080010ff */
[----:B--2---:R-:W-:Y:S05]  /*fca0*/  @!P0 BRA `(.L_x_277) ;  /* 0xfffffffc00f08947 */ /* 0x004fea000383ffff */
[----:B------:R-:W-:Y:S05]  /*fcb0*/  BRA `(.L_x_278) ;  /* 0xffffff5800b07947 */ /* 0x000fea000383ffff */
.L_x_105:
[----:B------:R-:W-:Y:S07]  /*fcc0*/  MOV R0, UR5 ;  /* 0x0000000500007c02 */ /* 0x000fee0008000f00 */
.L_x_279:
[----:B-1----:R1:W2:Y:S02]  /*fcd0*/  SYNCS.PHASECHK.TRANS64.TRYWAIT P0, [R0+URZ+0x1a0], R28 ;  /* 0x0001a01c000075a7 */ /* 0x0022a400080011ff */
[----:B--2---:R-:W-:Y:S05]  /*fce0*/  @!P0 NANOSLEEP.SYNCS 0x989680 ;  /* 0x009896800000895d */ /* 0x004fea0003900000 */
[----:B------:R-:W2:Y:S02]  /*fcf0*/  @!P0 SYNCS.PHASECHK.TRANS64 P0, [R0+URZ+0x1a0], R28 ;  /* 0x0001a01c000085a7 */ /* 0x000ea400080010ff */
[----:B--2---:R-:W-:Y:S05]  /*fd00*/  @!P0 BRA `(.L_x_279) ;  /* 0xfffffffc00f08947 */ /* 0x004fea000383ffff */
[----:B------:R-:W-:Y:S05]  /*fd10*/  BRA `(.L_x_280) ;  /* 0xffffff5c00107947 */ /* 0x000fea000383ffff */
.L_x_106:
[----:B------:R-:W-:Y:S07]  /*fd20*/  MOV R0, UR5 ;  /* 0x0000000500007c02 */ /* 0x000fee0008000f00 */
.L_x_281:
[----:B-1----:R1:W2:Y:S02]  /*fd30*/  SYNCS.PHASECHK.TRANS64.TRYWAIT P0, [R0+URZ+0x1a8], R28 ;  /* 0x0001a81c000075a7 */ /* 0x0022a400080011ff */
[----:B--2---:R-:W-:Y:S05]  /*fd40*/  @!P0 NANOSLEEP.SYNCS 0x989680 ;  /* 0x009896800000895d */ /* 0x004fea0003900000 */
[----:B------:R-:W2:Y:S02]  /*fd50*/  @!P0 SYNCS.PHASECHK.TRANS64 P0, [R0+URZ+0x1a8], R28 ;  /* 0x0001a81c000085a7 */ /* 0x000ea400080010ff */
[----:B--2---:R-:W-:Y:S05]  /*fd60*/  @!P0 BRA `(.L_x_281) ;  /* 0xfffffffc00f08947 */ /* 0x004fea000383ffff */
[----:B------:R-:W-:Y:S05]  /*fd70*/  BRA `(.L_x_282) ;  /* 0xffffff5c006c7947 */ /* 0x000fea000383ffff */
.L_x_107:
[----:B------:R-:W-:Y:S07]  /*fd80*/  MOV R0, UR5 ;  /* 0x0000000500007c02 */ /* 0x000fee0008000f00 */
.L_x_283:
[----:B-1----:R1:W2:Y:S02]  /*fd90*/  SYNCS.PHASECHK.TRANS64.TRYWAIT P0, [R0+URZ+0x190], R34 ;  /* 0x00019022000075a7 */ /* 0x0022a400080011ff */
[----:B--2---:R-:W-:Y:S05]  /*fda0*/  @!P0 NANOSLEEP.SYNCS 0x989680 ;  /* 0x009896800000895d */ /* 0x004fea0003900000 */
[----:B------:R-:W2:Y:S02]  /*fdb0*/  @!P0 SYNCS.PHASECHK.TRANS64 P0, [R0+URZ+0x190], R34 ;  /* 0x00019022000085a7 */ /* 0x000ea400080010ff */
[----:B--2---:R-:W-:Y:S05]  /*fdc0*/  @!P0 BRA `(.L_x_283) ;  /* 0xfffffffc00f08947 */ /* 0x004fea000383ffff */
[----:B------:R-:W-:Y:S05]  /*fdd0*/  BRA `(.L_x_284) ;  /* 0xffffff5c00d07947 */ /* 0x000fea000383ffff */
.L_x_108:
[----:B------:R-:W-:Y:S07]  /*fde0*/  MOV R0, UR5 ;  /* 0x0000000500007c02 */ /* 0x000fee0008000f00 */
.L_x_285:
[----:B-1----:R1:W2:Y:S02]  /*fdf0*/  SYNCS.PHASECHK.TRANS64.TRYWAIT P0, [R0+URZ+0x198], R34 ;  /* 0x00019822000075a7 */ /* 0x0022a400080011ff */
[----:B--2---:R-:W-:Y:S05]  /*fe00*/  @!P0 NANOSLEEP.SYNCS 0x989680 ;  /* 0x009896800000895d */ /* 0x004fea0003900000 */
[----:B------:R-:W2:Y:S02]  /*fe10*/  @!P0 SYNCS.PHASECHK.TRANS64 P0, [R0+URZ+0x198], R34 ;  /* 0x00019822000085a7 */ /* 0x000ea400080010ff */
[----:B--2---:R-:W-:Y:S05]  /*fe20*/  @!P0 BRA `(.L_x_285) ;  /* 0xfffffffc00f08947 */ /* 0x004fea000383ffff */
[----:B------:R-:W-:Y:S05]  /*fe30*/  BRA `(.L_x_286) ;  /* 0xffffff6000307947 */ /* 0x000fea000383ffff */
.L_x_109:
[----:B------:R-:W-:Y:S07]  /*fe40*/  MOV R0, UR5 ;  /* 0x0000000500007c02 */ /* 0x000fee0008000f00 */
.L_x_287:
[----:B-1----:R1:W2:Y:S02]  /*fe50*/  SYNCS.PHASECHK.TRANS64.TRYWAIT P0, [R0+URZ+0x1a0], R34 ;  /* 0x0001a022000075a7 */ /* 0x0022a400080011ff */
[----:B--2---:R-:W-:Y:S05]  /*fe60*/  @!P0 NANOSLEEP.SYNCS 0x989680 ;  /* 0x009896800000895d */ /* 0x004fea0003900000 */
[----:B------:R-:W2:Y:S02]  /*fe70*/  @!P0 SYNCS.PHASECHK.TRANS64 P0, [R0+URZ+0x1a0], R34 ;  /* 0x0001a022000085a7 */ /* 0x000ea400080010ff */
[----:B--2---:R-:W-:Y:S05]  /*fe80*/  @!P0 BRA `(.L_x_287) ;  /* 0xfffffffc00f08947 */ /* 0x004fea000383ffff */
[----:B------:R-:W-:Y:S05]  /*fe90*/  BRA `(.L_x_288) ;  /* 0xffffff60008c7947 */ /* 0x000fea000383ffff */
.L_x_110:
[----:B------:R-:W-:Y:S07]  /*fea0*/  MOV R0, UR5 ;  /* 0x0000000500007c02 */ /* 0x000fee0008000f00 */
.L_x_289:
[----:B-1----:R1:W2:Y:S02]  /*feb0*/  SYNCS.PHASECHK.TRANS64.TRYWAIT P0, [R0+URZ+0x1a8], R34 ;  /* 0x0001a822000075a7 */ /* 0x0022a400080011ff */
[----:B--2---:R-:W-:Y:S05]  /*fec0*/  @!P0 NANOSLEEP.SYNCS 0x989680 ;  /* 0x009896800000895d */ /* 0x004fea0003900000 */
[----:B------:R-:W2:Y:S02]  /*fed0*/  @!P0 SYNCS.PHASECHK.TRANS64 P0, [R0+URZ+0x1a8], R34 ;  /* 0x0001a822000085a7 */ /* 0x000ea400080010ff */
[----:B--2---:R-:W-:Y:S05]  /*fee0*/  @!P0 BRA `(.L_x_289) ;  /* 0xfffffffc00f08947 */ /* 0x004fea000383ffff */
[----:B------:R-:W-:Y:S05]  /*fef0*/  BRA `(.L_x_290) ;  /* 0xffffff64002c7947 */ /* 0x000fea000383ffff */
.L_x_112:
[----:B------:R-:W-:-:S07]  /*ff00*/  MOV R0, UR5 ;  /* 0x0000000500007c02 */ /* 0x000fce0008000f00 */
.L_x_291:
[----:B-1----:R1:W2:Y:S02]  /*ff10*/  SYNCS.PHASECHK.TRANS64.TRYWAIT P0, [R0+URZ+0x190], R28 ;  /* 0x0001901c000075a7 */ /* 0x0022a400080011ff */
[----:B--2---:R-:W-:Y:S05]  /*ff20*/  @!P0 NANOSLEEP.SYNCS 0x989680 ;  /* 0x009896800000895d */ /* 0x004fea0003900000 */
[----:B------:R-:W2:Y:S02]  /*ff30*/  @!P0 SYNCS.PHASECHK.TRANS64 P0, [R0+URZ+0x190], R28 ;  /* 0x0001901c000085a7 */ /* 0x000ea400080010ff */
[----:B--2---:R-:W-:Y:S05]  /*ff40*/  @!P0 BRA `(.L_x_291) ;  /* 0xfffffffc00f08947 */ /* 0x004fea000383ffff */
[----:B------:R-:W-:Y:S05]  /*ff50*/  BRA `(.L_x_292) ;  /* 0xffffff6400b07947 */ /* 0x000fea000383ffff */
.L_x_113:
[----:B-1----:R-:W-:-:S07]  /*ff60*/  MOV R0, UR5 ;  /* 0x0000000500007c02 */ /* 0x002fce0008000f00 */
.L_x_293:
[----:B-1----:R1:W2:Y:S02]  /*ff70*/  SYNCS.PHASECHK.TRANS64.TRYWAIT P0, [R0+URZ+0x198], R28 ;  /* 0x0001981c000075a7 */ /* 0x0022a400080011ff */
[----:B--2---:R-:W-:Y:S05]  /*ff80*/  @!P0 NANOSLEEP.SYNCS 0x989680 ;  /* 0x009896800000895d */ /* 0x004fea0003900000 */
[----:B------:R-:W2:Y:S02]  /*ff90*/  @!P0 SYNCS.PHASECHK.TRANS64 P0, [R0+URZ+0x198], R28 ;  /* 0x0001981c000085a7 */ /* 0x000ea400080010ff */
[----:B--2---:R-:W-:Y:S05]  /*ffa0*/  @!P0 BRA `(.L_x_293) ;  /* 0xfffffffc00f08947 */ /* 0x004fea000383ffff */
[----:B------:R-:W-:Y:S05]  /*ffb0*/  BRA `(.L_x_294) ;  /* 0xffffff6400a07947 */ /* 0x000fea000383ffff */
.L_x_114:
[----:B------:R-:W-:-:S07]  /*ffc0*/  MOV R2, UR5 ;  /* 0x0000000500027c02 */ /* 0x000fce0008000f00 */
.L_x_295:
[----:B-1----:R1:W2:Y:S02]  /*ffd0*/  SYNCS.PHASECHK.TRANS64.TRYWAIT P0, [R2+URZ+0x1a0], R28 ;  /* 0x0001a01c020075a7 */ /* 0x0022a400080011ff */
[----:B--2---:R-:W-:Y:S05]  /*ffe0*/  @!P0 NANOSLEEP.SYNCS 0x989680 ;  /* 0x009896800000895d */ /* 0x004fea0003900000 */
[----:B------:R-:W2:Y:S02]  /*fff0*/  @!P0 SYNCS.PHASECHK.TRANS64 P0, [R2+URZ+0x1a0], R28 ;  /* 0x0001a01c020085a7 */ /* 0x000ea400080010ff */
[----:B--2---:R-:W-:Y:S05]  /*10000*/  @!P0 BRA `(.L_x_295) ;  /* 0xfffffffc00f08947 */ /* 0x004fea000383ffff */
[----:B------:R-:W-:Y:S05]  /*10010*/  BRA `(.L_x_296) ;  /* 0xffffff6400947947 */ /* 0x000fea000383ffff */
.L_x_116:
[----:B--2---:R2:W3:Y:S02]  /*10020*/  SYNCS.PHASECHK.TRANS64.TRYWAIT P0, [R0+URZ+0x1c0], R2 ;  /* 0x0001c002000075a7 */ /* 0x0044e400080011ff */
[----:B---3--:R-:W-:Y:S05]  /*10030*/  @!P0 NANOSLEEP.SYNCS 0x989680 ;  /* 0x009896800000895d */ /* 0x008fea0003900000 */
[----:B------:R-:W3:Y:S02]  /*10040*/  @!P0 SYNCS.PHASECHK.TRANS64 P0, [R0+URZ+0x1c0], R2 ;  /* 0x0001c002000085a7 */ /* 0x000ee400080010ff */
[----:B---3--:R-:W-:Y:S05]  /*10050*/  @!P0 BRA `(.L_x_116) ;  /* 0xfffffffc00f08947 */ /* 0x008fea000383ffff */
[----:B------:R-:W-:Y:S05]  /*10060*/  BRA `(.L_x_297) ;  /* 0xffffff6800587947 */ /* 0x000fea000383ffff */
.L_x_127:
[----:B-1----:R-:W-:Y:S04]  /*10070*/  MOV R4, UR36 ;  /* 0x0000002400047c02 */ /* 0x002fe80008000f00 */
[----:B------:R1:W2:Y:S03]  /*10080*/  SYNCS.PHASECHK.TRANS64.TRYWAIT P1, [R4+URZ+0x170], R5 ;  /* 0x00017005040075a7 */ /* 0x0002a600080211ff */
[----:B--2---:R-:W-:Y:S05]  /*10090*/  @!P1 NANOSLEEP.SYNCS 0x989680 ;  /* 0x009896800000995d */ /* 0x004fea0003900000 */
[----:B------:R-:W2:Y:S02]  /*100a0*/  @!P1 SYNCS.PHASECHK.TRANS64 P1, [R4+URZ+0x170], R5 ;  /* 0x00017005040095a7 */ /* 0x000ea400080210ff */
[----:B--2---:R-:W-:Y:S05]  /*100b0*/  @!P1 BRA `(.L_x_127) ;  /* 0xfffffffc00ec9947 */ /* 0x004fea000383ffff */
[----:B------:R-:W-:Y:S05]  /*100c0*/  BRA `(.L_x_126) ;  /* 0xffffff7400647947 */ /* 0x000fea000383ffff */
.L_x_129:
[----:B------:R1:W1:Y:S02]  /*100d0*/  SYNCS.PHASECHK.TRANS64.TRYWAIT P0, [R58+URZ+0x1e0], R3 ;  /* 0x0001e0033a0075a7 */ /* 0x00026400080011ff */
[----:B-1----:R-:W-:Y:S05]  /*100e0*/  @!P0 NANOSLEEP.SYNCS 0x989680 ;  /* 0x009896800000895d */ /* 0x002fea0003900000 */
[----:B------:R-:W1:Y:S02]  /*100f0*/  @!P0 SYNCS.PHASECHK.TRANS64 P0, [R58+URZ+0x1e0], R3 ;  /* 0x0001e0033a0085a7 */ /* 0x000e6400080010ff */
[----:B-1----:R-:W-:Y:S05]  /*10100*/  @!P0 BRA `(.L_x_129) ;  /* 0xfffffffc00f08947 */ /* 0x002fea000383ffff */
[----:B------:R-:W-:Y:S05]  /*10110*/  BRA `(.L_x_128) ;  /* 0xffffff7400887947 */ /* 0x000fea000383ffff */
.L_x_140:
[----:B-1----:R1:W3:Y:S02]  /*10120*/  SYNCS.PHASECHK.TRANS64.TRYWAIT P0, [R2+URZ+0x170], R0 ;  /* 0x00017000020075a7 */ /* 0x0022e400080011ff */
[----:B---3--:R-:W-:Y:S05]  /*10130*/  @!P0 NANOSLEEP.SYNCS 0x989680 ;  /* 0x009896800000895d */ /* 0x008fea0003900000 */
[----:B------:R-:W3:Y:S02]  /*10140*/  @!P0 SYNCS.PHASECHK.TRANS64 P0, [R2+URZ+0x170], R0 ;  /* 0x00017000020085a7 */ /* 0x000ee400080010ff */
[----:B---3--:R-:W-:Y:S05]  /*10150*/  @!P0 BRA `(.L_x_140) ;  /* 0xfffffffc00f08947 */ /* 0x008fea000383ffff */
[----:B------:R-:W-:Y:S05]  /*10160*/  BRA `(.L_x_139) ;  /* 0xffffff8400247947 */ /* 0x000fea000383ffff */
.L_x_150:
[----:B-1----:R1:W3:Y:S02]  /*10170*/  SYNCS.PHASECHK.TRANS64.TRYWAIT P0, [R0+URZ+0x170], R20 ;  /* 0x00017014000075a7 */ /* 0x0022e400080011ff */
[----:B---3--:R-:W-:Y:S05]  /*10180*/  @!P0 NANOSLEEP.SYNCS 0x989680 ;  /* 0x009896800000895d */ /* 0x008fea0003900000 */
[----:B------:R-:W3:Y:S02]  /*10190*/  @!P0 SYNCS.PHASECHK.TRANS64 P0, [R0+URZ+0x170], R20 ;  /* 0x00017014000085a7 */ /* 0x000ee400080010ff */
[----:B---3--:R-:W-:Y:S05]  /*101a0*/  @!P0 BRA `(.L_x_150) ;  /* 0xfffffffc00f08947 */ /* 0x008fea000383ffff */
[----:B------:R-:W-:Y:S05]  /*101b0*/  BRA `(.L_x_149) ;  /* 0xffffff9000bc7947 */ /* 0x000fea000383ffff */
.L_x_160:
[----:B-1----:R1:W3:Y:S02]  /*101c0*/  SYNCS.PHASECHK.TRANS64.TRYWAIT P0, [R0+URZ+0x170], R20 ;  /* 0x00017014000075a7 */ /* 0x0022e400080011ff */
[----:B---3--:R-:W-:Y:S05]  /*101d0*/  @!P0 NANOSLEEP.SYNCS 0x989680 ;  /* 0x009896800000895d */ /* 0x008fea0003900000 */
[----:B------:R-:W3:Y:S02]  /*101e0*/  @!P0 SYNCS.PHASECHK.TRANS64 P0, [R0+URZ+0x170], R20 ;  /* 0x00017014000085a7 */ /* 0x000ee400080010ff */
[----:B---3--:R-:W-:Y:S05]  /*101f0*/  @!P0 BRA `(.L_x_160) ;  /* 0xfffffffc00f08947 */ /* 0x008fea000383ffff */
[----:B------:R-:W-:Y:S05]  /*10200*/  BRA `(.L_x_159) ;  /* 0xffffffa000387947 */ /* 0x000fea000383ffff */
.L_x_170:
[----:B-1----:R1:W3:Y:S02]  /*10210*/  SYNCS.PHASECHK.TRANS64.TRYWAIT P0, [R0+URZ+0x170], R20 ;  /* 0x00017014000075a7 */ /* 0x0022e400080011ff */
[----:B---3--:R-:W-:Y:S05]  /*10220*/  @!P0 NANOSLEEP.SYNCS 0x989680 ;  /* 0x009896800000895d */ /* 0x008fea0003900000 */
[----:B------:R-:W3:Y:S02]  /*10230*/  @!P0 SYNCS.PHASECHK.TRANS64 P0, [R0+URZ+0x170], R20 ;  /* 0x00017014000085a7 */ /* 0x000ee400080010ff */
[----:B---3--:R-:W-:Y:S05]  /*10240*/  @!P0 BRA `(.L_x_170) ;  /* 0xfffffffc00f08947 */ /* 0x008fea000383ffff */
[----:B------:R-:W-:Y:S05]  /*10250*/  BRA `(.L_x_169) ;  /* 0xffffffac00dc7947 */ /* 0x000fea000383ffff */
.L_x_180:
[----:B-1----:R1:W2:Y:S02]  /*10260*/  SYNCS.PHASECHK.TRANS64.TRYWAIT P0, [R0+URZ+0x170], R20 ;  /* 0x00017014000075a7 */ /* 0x0022a400080011ff */
[----:B--2---:R-:W-:Y:S05]  /*10270*/  @!P0 NANOSLEEP.SYNCS 0x989680 ;  /* 0x009896800000895d */ /* 0x004fea0003900000 */
[----:B------:R-:W2:Y:S02]  /*10280*/  @!P0 SYNCS.PHASECHK.TRANS64 P0, [R0+URZ+0x170], R20 ;  /* 0x00017014000085a7 */ /* 0x000ea400080010ff */
[----:B--2---:R-:W-:Y:S05]  /*10290*/  @!P0 BRA `(.L_x_180) ;  /* 0xfffffffc00f08947 */ /* 0x004fea000383ffff */
[----:B------:R-:W-:Y:S05]  /*102a0*/  BRA `(.L_x_179) ;  /* 0xffffffbc00707947 */ /* 0x000fea000383ffff */
.L_x_190:
[----:B-1----:R1:W2:Y:S02]  /*102b0*/  SYNCS.PHASECHK.TRANS64.TRYWAIT P0, [R0+URZ+0x170], R20 ;  /* 0x00017014000075a7 */ /* 0x0022a400080011ff */
[----:B--2---:R-:W-:Y:S05]  /*102c0*/  @!P0 NANOSLEEP.SYNCS 0x989680 ;  /* 0x009896800000895d */ /* 0x004fea0003900000 */
[----:B------:R-:W2:Y:S02]  /*102d0*/  @!P0 SYNCS.PHASECHK.TRANS64 P0, [R0+URZ+0x170], R20 ;  /* 0x00017014000085a7 */ /* 0x000ea400080010ff */
[----:B--2---:R-:W-:Y:S05]  /*102e0*/  @!P0 BRA `(.L_x_190) ;  /* 0xfffffffc00f08947 */ /* 0x004fea000383ffff */
[----:B------:R-:W-:Y:S05]  /*102f0*/  BRA `(.L_x_189) ;  /* 0xffffffcc00187947 */ /* 0x000fea000383ffff */
.L_x_200:
[----:B--2---:R2:W3:Y:S02]  /*10300*/  SYNCS.PHASECHK.TRANS64.TRYWAIT P0, [R0+URZ+0x170], R110 ;  /* 0x0001706e000075a7 */ /* 0x0044e400080011ff */
[----:B---3--:R-:W-:Y:S05]  /*10310*/  @!P0 NANOSLEEP.SYNCS 0x989680 ;  /* 0x009896800000895d */ /* 0x008fea0003900000 */
[----:B------:R-:W3:Y:S02]  /*10320*/  @!P0 SYNCS.PHASECHK.TRANS64 P0, [R0+URZ+0x170], R110 ;  /* 0x0001706e000085a7 */ /* 0x000ee400080010ff */
[----:B---3--:R-:W-:Y:S05]  /*10330*/  @!P0 BRA `(.L_x_200) ;  /* 0xfffffffc00f08947 */ /* 0x008fea000383ffff */
[----:B------:R-:W-:Y:S05]  /*10340*/  BRA `(.L_x_199) ;  /* 0xffffffd800a47947 */ /* 0x000fea000383ffff */
        .weak           $__internal_0_$__cuda_sm10x_tcgen05_guardrail_trap_col_being_dealloced_not_returned_by_alloc
        .type           $__internal_0_$__cuda_sm10x_tcgen05_guardrail_trap_col_being_dealloced_not_returned_by_alloc,@function
        .size           $__internal_0_$__cuda_sm10x_tcgen05_guardrail_trap_col_being_dealloced_not_returned_by_alloc,($__internal_1_$__cuda_sm10x_tcgen05_guardrail_trap_phase_invalid_during_alloc - $__internal_0_$__cuda_sm10x_tcgen05_guardrail_trap_col_being_dealloced_not_returned_by_alloc)
$__internal_0_$__cuda_sm10x_tcgen05_guardrail_trap_col_being_dealloced_not_returned_by_alloc:
[----:B------:R-:W-:Y:S05]  /*10350*/  BPT.TRAP 0x1 ;  /* 0x000000040000795c */ /* 0x000fea0000300000 */
[----:B------:R-:W-:-:S04]  /*10360*/  HFMA2 R3, -RZ, RZ, 0, 0 ;  /* 0x00000000ff037431 */ /* 0x000fc800000001ff */
[----:B------:R-:W-:Y:S05]  /*10370*/  RET.REL.NODEC R2 `(_ZN7cutlass13device_kernelINS_4gemm6kernel13GemmUniversalIN4cute5tupleIJiiiiEEENS1_10collective13CollectiveMmaINS1_46MainloopSm100TmaUmmaWarpSpecializedBlockScaledILi23ELi2ELi2ENS5_IJNS4_1CILi2EEENSA_ILi4EEENSA_ILi1EEEEEEEENS5_IJNSA_ILi128EEESG_NSA_ILi64EEEEEENS5_IJNS_12float_e2m1_tENS_13float_ue4m3_tEEEENS5_IJNS5_IJlSD_lEEENS4_6LayoutINS5_IJNS5_IJNS5_IJNSA_ILi32EEESC_EEEiEEENS5_IJNS5_IJNSA_ILi16EEESC_EEEiEEENS5_IJSD_iEEEEEENS5_IJST_NS5_IJNS5_IJNSA_ILi0EEESD_EEENSA_ILi512EEEEEENS5_IJSW_iEEEEEEEEEEESL_S13_NS4_8TiledMMAINS4_8MMA_AtomIJNS4_17SM100_MMA_MXF4_SSISJ_SJ_fSK_Li128ELi128ELi16ELNS4_4UMMA5MajorE0ELS18_0ELNS17_7ScaleInE0ELS19_0EEEEEENSN_INS5_IJSD_SD_SD_EEENS5_IJSW_SW_SW_EEEEENS5_IJNS4_10UnderscoreES1F_S1F_EEEEENS5_IJNS4_23SM90_TMA_LOAD_MULTICASTES1I_EEENS5_IJNS4_14ComposedLayoutINS4_7SwizzleILi1ELi4ELi3EEENS4_18smem_ptr_flag_bitsILi4EEENSN_INS5_IJNSA_ILi8EEESH_EEENS5_IJSH_SD_EEEEEEENSN_INS5_IJNS5_IJNS5_IJSP_SD_EEESS_EEESD_NS5_IJSD_SD_EEEEEENS5_IJNS5_IJNS5_IJSS_SY_EEESX_EEESW_NS5_IJSC_SY_EEEEEEEEEEEvNS4_8identityES1J_S23_vS24_EENS_8epilogue10collective18CollectiveEpilogueINS26_23Sm100TmaWarpSpecializedILi4ELi2ELi16ELb1ELb0EEEJNS5_IJSH_SG_SH_EEENS5_IJNSN_ISH_SD_EENSN_INS5_IJSR_SB_EEENS5_IJSD_SH_EEEEEEEENS_10bfloat16_tESM_S2H_SM_NS26_6fusion15FusionCallbacksIS2A_NS2I_17LinearCombinationIS2H_fS2H_fLNS_15FloatRoundStyleE2EEES2B_S2G_JEEENS4_5SM1004TMEM4LOAD26SM100_TMEM_LOAD_32dp32b16xENS4_13SM90_TMA_LOADENS1K_IS1M_NS1N_ILi16EEENSN_INS5_IJS1P_SR_EEENS5_IJSR_SD_EEEEEEENS4_39AutoVectorizingCopyWithAssumedAlignmentILi128EEENS4_14SM90_TMA_STOREES2X_S2Z_S2Z_EEEvvEEEEvNT_6ParamsE) ;  /* 0xfffffefc02207950 */ /* 0x000fea0003c3ffff */
        .weak           $__internal_1_$__cuda_sm10x_tcgen05_guardrail_trap_phase_invalid_during_alloc
        .type           $__internal_1_$__cuda_sm10x_tcgen05_guardrail_trap_phase_invalid_during_alloc,@function
        .size           $__internal_1_$__cuda_sm10x_tcgen05_guardrail_trap_phase_invalid_during_alloc,($__internal_2_$__cuda_sm10x_tcgen05_guardrail_trap_unallocated_columns_being_dealloced - $__internal_1_$__cuda_sm10x_tcgen05_guardrail_trap_phase_invalid_during_alloc)
$__internal_1_$__cuda_sm10x_tcgen05_guardrail_trap_phase_invalid_during_alloc:
[----:B------:R-:W-:Y:S05]  /*10380*/  BPT.TRAP 0x1 ;  /* 0x000000040000795c */ /* 0x000fea0000300000 */
[----:B------:R-:W-:-:S04]  /*10390*/  MOV R5, 0x0 ;  /* 0x0000000000057802 */ /* 0x000fc80000000f00 */
[----:B------:R-:W-:Y:S05]  /*103a0*/  RET.REL.NODEC R4 `(_ZN7cutlass13device_kernelINS_4gemm6kernel13GemmUniversalIN4cute5tupleIJiiiiEEENS1_10collective13CollectiveMmaINS1_46MainloopSm100TmaUmmaWarpSpecializedBlockScaledILi23ELi2ELi2ENS5_IJNS4_1CILi2EEENSA_ILi4EEENSA_ILi1EEEEEEEENS5_IJNSA_ILi128EEESG_NSA_ILi64EEEEEENS5_IJNS_12float_e2m1_tENS_13float_ue4m3_tEEEENS5_IJNS5_IJlSD_lEEENS4_6LayoutINS5_IJNS5_IJNS5_IJNSA_ILi32EEESC_EEEiEEENS5_IJNS5_IJNSA_ILi16EEESC_EEEiEEENS5_IJSD_iEEEEEENS5_IJST_NS5_IJNS5_IJNSA_ILi0EEESD_EEENSA_ILi512EEEEEENS5_IJSW_iEEEEEEEEEEESL_S13_NS4_8TiledMMAINS4_8MMA_AtomIJNS4_17SM100_MMA_MXF4_SSISJ_SJ_fSK_Li128ELi128ELi16ELNS4_4UMMA5MajorE0ELS18_0ELNS17_7ScaleInE0ELS19_0EEEEEENSN_INS5_IJSD_SD_SD_EEENS5_IJSW_SW_SW_EEEEENS5_IJNS4_10UnderscoreES1F_S1F_EEEEENS5_IJNS4_23SM90_TMA_LOAD_MULTICASTES1I_EEENS5_IJNS4_14ComposedLayoutINS4_7SwizzleILi1ELi4ELi3EEENS4_18smem_ptr_flag_bitsILi4EEENSN_INS5_IJNSA_ILi8EEESH_EEENS5_IJSH_SD_EEEEEEENSN_INS5_IJNS5_IJNS5_IJSP_SD_EEESS_EEESD_NS5_IJSD_SD_EEEEEENS5_IJNS5_IJNS5_IJSS_SY_EEESX_EEESW_NS5_IJSC_SY_EEEEEEEEEEEvNS4_8identityES1J_S23_vS24_EENS_8epilogue10collective18CollectiveEpilogueINS26_23Sm100TmaWarpSpecializedILi4ELi2ELi16ELb1ELb0EEEJNS5_IJSH_SG_SH_EEENS5_IJNSN_ISH_SD_EENSN_INS5_IJSR_SB_EEENS5_IJSD_SH_EEEEEEEENS_10bfloat16_tESM_S2H_SM_NS26_6fusion15FusionCallbacksIS2A_NS2I_17LinearCombinationIS2H_fS2H_fLNS_15FloatRoundStyleE2EEES2B_S2G_JEEENS4_5SM1004TMEM4LOAD26SM100_TMEM_LOAD_32dp32b16xENS4_13SM90_TMA_LOADENS1K_IS1M_NS1N_ILi16EEENSN_INS5_IJS1P_SR_EEENS5_IJSR_SD_EEEEEEENS4_39AutoVectorizingCopyWithAssumedAlignmentILi128EEENS4_14SM90_TMA_STOREES2X_S2Z_S2Z_EEEvvEEEEvNT_6ParamsE) ;  /* 0xfffffefc04147950 */ /* 0x000fea0003c3ffff */
        .weak           $__internal_2_$__cuda_sm10x_tcgen05_guardrail_trap_unallocated_columns_being_dealloced
        .type           $__internal_2_$__cuda_sm10x_tcgen05_guardrail_trap_unallocated_columns_being_dealloced,@function
        .size           $__internal_2_$__cuda_sm10x_tcgen05_guardrail_trap_unallocated_columns_being_dealloced,(.L_x_299 - $__internal_2_$__cuda_sm10x_tcgen05_guardrail_trap_unallocated_columns_being_dealloced)
$__internal_2_$__cuda_sm10x_tcgen05_guardrail_trap_unallocated_columns_being_dealloced:
[----:B------:R-:W-:Y:S05]  /*103b0*/  BPT.TRAP 0x1 ;  /* 0x000000040000795c */ /* 0x000fea0000300000 */
[----:B------:R-:W-:-:S04]  /*103c0*/  HFMA2 R3, -RZ, RZ, 0, 0 ;  /* 0x00000000ff037431 */ /* 0x000fc800000001ff */
[----:B------:R-:W-:Y:S05]  /*103d0*/  RET.REL.NODEC R2 `(_ZN7cutlass13device_kernelINS_4gemm6kernel13GemmUniversalIN4cute5tupleIJiiiiEEENS1_10collective13CollectiveMmaINS1_46MainloopSm100TmaUmmaWarpSpecializedBlockScaledILi23ELi2ELi2ENS5_IJNS4_1CILi2EEENSA_ILi4EEENSA_ILi1EEEEEEEENS5_IJNSA_ILi128EEESG_NSA_ILi64EEEEEENS5_IJNS_12float_e2m1_tENS_13float_ue4m3_tEEEENS5_IJNS5_IJlSD_lEEENS4_6LayoutINS5_IJNS5_IJNS5_IJNSA_ILi32EEESC_EEEiEEENS5_IJNS5_IJNSA_ILi16EEESC_EEEiEEENS5_IJSD_iEEEEEENS5_IJST_NS5_IJNS5_IJNSA_ILi0EEESD_EEENSA_ILi512EEEEEENS5_IJSW_iEEEEEEEEEEESL_S13_NS4_8TiledMMAINS4_8MMA_AtomIJNS4_17SM100_MMA_MXF4_SSISJ_SJ_fSK_Li128ELi128ELi16ELNS4_4UMMA5MajorE0ELS18_0ELNS17_7ScaleInE0ELS19_0EEEEEENSN_INS5_IJSD_SD_SD_EEENS5_IJSW_SW_SW_EEEEENS5_IJNS4_10UnderscoreES1F_S1F_EEEEENS5_IJNS4_23SM90_TMA_LOAD_MULTICASTES1I_EEENS5_IJNS4_14ComposedLayoutINS4_7SwizzleILi1ELi4ELi3EEENS4_18smem_ptr_flag_bitsILi4EEENSN_INS5_IJNSA_ILi8EEESH_EEENS5_IJSH_SD_EEEEEEENSN_INS5_IJNS5_IJNS5_IJSP_SD_EEESS_EEESD_NS5_IJSD_SD_EEEEEENS5_IJNS5_IJNS5_IJSS_SY_EEESX_EEESW_NS5_IJSC_SY_EEEEEEEEEEEvNS4_8identityES1J_S23_vS24_EENS_8epilogue10collective18CollectiveEpilogueINS26_23Sm100TmaWarpSpecializedILi4ELi2ELi16ELb1ELb0EEEJNS5_IJSH_SG_SH_EEENS5_IJNSN_ISH_SD_EENSN_INS5_IJSR_SB_EEENS5_IJSD_SH_EEEEEEEENS_10bfloat16_tESM_S2H_SM_NS26_6fusion15FusionCallbacksIS2A_NS2I_17LinearCombinationIS2H_fS2H_fLNS_15FloatRoundStyleE2EEES2B_S2G_JEEENS4_5SM1004TMEM4LOAD26SM100_TMEM_LOAD_32dp32b16xENS4_13SM90_TMA_LOADENS1K_IS1M_NS1N_ILi16EEENSN_INS5_IJS1P_SR_EEENS5_IJSR_SD_EEEEEEENS4_39AutoVectorizingCopyWithAssumedAlignmentILi128EEENS4_14SM90_TMA_STOREES2X_S2Z_S2Z_EEEvvEEEEvNT_6ParamsE) ;  /* 0xfffffefc02087950 */ /* 0x000fea0003c3ffff */
.L_x_298:
[----:B------:R-:W-:-:S00]  /*103e0*/  BRA `(.L_x_298) ;  /* 0xfffffffc00fc7947 */ /* 0x000fc0000383ffff */
[----:B------:R-:W-:-:S00]  /*103f0*/  NOP ;  /* 0x0000000000007918 */ /* 0x000fc00000000000 */
        /* <DEDUP_REMOVED lines=8> */
.L_x_299:


//--------------------- .nv.global.init           --------------------------
	.section	.nv.global.init,"aw",@progbits
.nv.global.init:
	.type		$str$29,@object
	.size		$str$29,($str$30 - $str$29)
$str$29:
        /*0000*/ 	.byte	0x28, 0x61, 0x64, 0x64, 0x72, 0x65, 0x73, 0x73, 0x20, 0x26, 0x20, 0x6d, 0x61, 0x73, 0x6b, 0x29
        /*0010*/ 	.byte	0x20, 0x3d, 0x3d, 0x20, 0x30, 0x00
	.type		$str$30,@object
	.size		$str$30,($str$26 - $str$30)
$str$30:
        /*0016*/ 	.byte	0x2f, 0x74, 0x6d, 0x70, 0x2f, 0x63, 0x75, 0x74, 0x6c, 0x61, 0x73, 0x73, 0x5f, 0x73, 0x77, 0x65
        /*0026*/ 	.byte	0x65, 0x70, 0x5f, 0x73, 0x72, 0x63, 0x2f, 0x69, 0x6e, 0x63, 0x6c, 0x75, 0x64, 0x65, 0x2f, 0x63
        /*0036*/ 	.byte	0x75, 0x74, 0x65, 0x2f, 0x70, 0x6f, 0x69, 0x6e, 0x74, 0x65, 0x72, 0x5f, 0x66, 0x6c, 0x61, 0x67
        /*0046*/ 	.byte	0x67, 0x65, 0x64, 0x2e, 0x68, 0x70, 0x70, 0x00
	.type		$str$26,@object
	.size		$str$26,($str$25 - $str$26)
$str$26:
        /*004e*/ 	.byte	0x2f, 0x74, 0x6d, 0x70, 0x2f, 0x63, 0x75, 0x74, 0x6c, 0x61, 0x73, 0x73, 0x5f, 0x73, 0x77, 0x65
        /*005e*/ 	.byte	0x65, 0x70, 0x5f, 0x73, 0x72, 0x63, 0x2f, 0x69, 0x6e, 0x63, 0x6c, 0x75, 0x64, 0x65, 0x2f, 0x63
        /*006e*/ 	.byte	0x75, 0x74, 0x65, 0x2f, 0x61, 0x74, 0x6f, 0x6d, 0x2f, 0x63, 0x6f, 0x70, 0x79, 0x5f, 0x74, 0x72
        /*007e*/ 	.byte	0x61, 0x69, 0x74, 0x73, 0x5f, 0x73, 0x6d, 0x31, 0x30, 0x30, 0x2e, 0x68, 0x70, 0x70, 0x00
	.type		$str$25,@object
	.size		$str$25,(__unnamed_1 - $str$25)
$str$25:
        /*008d*/ 	.byte	0x28, 0x28, 0x75, 0x69, 0x6e, 0x74, 0x33, 0x32, 0x5f, 0x74, 0x28, 0x74, 0x68, 0x72, 0x65, 0x61
        /*009d*/ 	.byte	0x64, 0x49, 0x64, 0x78, 0x2e, 0x78, 0x29, 0x20, 0x2f, 0x20, 0x33, 0x32, 0x29, 0x20, 0x25, 0x20
        /*00ad*/ 	.byte	0x34, 0x29, 0x20, 0x3d, 0x3d, 0x20, 0x28, 0x28, 0x28, 0x74, 0x6d, 0x65, 0x6d, 0x5f, 0x61, 0x64
        /*00bd*/ 	.byte	0x64, 0x72, 0x20, 0x3e, 0x3e, 0x20, 0x31, 0x36, 0x29, 0x20, 0x2f, 0x20, 0x33, 0x32, 0x29, 0x20
        /*00cd*/ 	.byte	0x25, 0x20, 0x34, 0x29, 0x00
	.type		__unnamed_1,@object
	.size		__unnamed_1,(__unnamed_2 - __unnamed_1)
__unnamed_1:
        /*00d2*/ 	.byte	0x61, 0x75, 0x74, 0x6f, 0x20, 0x63, 0x75, 0x74, 0x65, 0x3a, 0x3a, 0x61, 0x73, 0x5f, 0x70, 0x6f
        /* <DEDUP_REMOVED lines=24> */
        /*0262*/ 	.byte	0x43, 0x3c, 0x32, 0x30, 0x34, 0x38, 0x3e, 0x3e, 0x3e, 0x3e, 0x5d, 0x00
	.type		__unnamed_2,@object
	.size		__unnamed_2,(.L_2 - __unnamed_2)
__unnamed_2:
        /* <DEDUP_REMOVED lines=40> */
        /*04ee*/ 	.byte	0x3a, 0x3a, 0x43, 0x3c, 0x30, 0x3e, 0x3e, 0x3e, 0x3e, 0x5d, 0x00
.L_2:


//--------------------- .nv.shared._ZN7cutlass13device_kernelINS_4gemm6kernel13GemmUniversalIN4cute5tupleIJiiiiEEENS1_10collective13CollectiveMmaINS1_46MainloopSm100TmaUmmaWarpSpecializedBlockScaledILi23ELi2ELi2ENS5_IJNS4_1CILi2EEENSA_ILi4EEENSA_ILi1EEEEEEEENS5_IJNSA_ILi128EEESG_NSA_ILi64EEEEEENS5_IJNS_12float_e2m1_tENS_13float_ue4m3_tEEEENS5_IJNS5_IJlSD_lEEENS4_6LayoutINS5_IJNS5_IJNS5_IJNSA_ILi32EEESC_EEEiEEENS5_IJNS5_IJNSA_ILi16EEESC_EEEiEEENS5_IJSD_iEEEEEENS5_IJST_NS5_IJNS5_IJNSA_ILi0EEESD_EEENSA_ILi512EEEEEENS5_IJSW_iEEEEEEEEEEESL_S13_NS4_8TiledMMAINS4_8MMA_AtomIJNS4_17SM100_MMA_MXF4_SSISJ_SJ_fSK_Li128ELi128ELi16ELNS4_4UMMA5MajorE0ELS18_0ELNS17_7ScaleInE0ELS19_0EEEEEENSN_INS5_IJSD_SD_SD_EEENS5_IJSW_SW_SW_EEEEENS5_IJNS4_10UnderscoreES1F_S1F_EEEEENS5_IJNS4_23SM90_TMA_LOAD_MULTICASTES1I_EEENS5_IJNS4_14ComposedLayoutINS4_7SwizzleILi1ELi4ELi3EEENS4_18smem_ptr_flag_bitsILi4EEENSN_INS5_IJNSA_ILi8EEESH_EEENS5_IJSH_SD_EEEEEEENSN_INS5_IJNS5_IJNS5_IJSP_SD_EEESS_EEESD_NS5_IJSD_SD_EEEEEENS5_IJNS5_IJNS5_IJSS_SY_EEESX_EEESW_NS5_IJSC_SY_EEEEEEEEEEEvNS4_8identityES1J_S23_vS24_EENS_8epilogue10collective18CollectiveEpilogueINS26_23Sm100TmaWarpSpecializedILi4ELi2ELi16ELb1ELb0EEEJNS5_IJSH_SG_SH_EEENS5_IJNSN_ISH_SD_EENSN_INS5_IJSR_SB_EEENS5_IJSD_SH_EEEEEEEENS_10bfloat16_tESM_S2H_SM_NS26_6fusion15FusionCallbacksIS2A_NS2I_17LinearCombinationIS2H_fS2H_fLNS_15FloatRoundStyleE2EEES2B_S2G_JEEENS4_5SM1004TMEM4LOAD26SM100_TMEM_LOAD_32dp32b16xENS4_13SM90_TMA_LOADENS1K_IS1M_NS1N_ILi16EEENSN_INS5_IJS1P_SR_EEENS5_IJSR_SD_EEEEEEENS4_39AutoVectorizingCopyWithAssumedAlignmentILi128EEENS4_14SM90_TMA_STOREES2X_S2Z_S2Z_EEEvvEEEEvNT_6ParamsE --------------------------
	.section	.nv.shared._ZN7cutlass13device_kernelINS_4gemm6kernel13GemmUniversalIN4cute5tupleIJiiiiEEENS1_10collective13CollectiveMmaINS1_46MainloopSm100TmaUmmaWarpSpecializedBlockScaledILi23ELi2ELi2ENS5_IJNS4_1CILi2EEENSA_ILi4EEENSA_ILi1EEEEEEEENS5_IJNSA_ILi128EEESG_NSA_ILi64EEEEEENS5_IJNS_12float_e2m1_tENS_13float_ue4m3_tEEEENS5_IJNS5_IJlSD_lEEENS4_6LayoutINS5_IJNS5_IJNS5_IJNSA_ILi32EEESC_EEEiEEENS5_IJNS5_IJNSA_ILi16EEESC_EEEiEEENS5_IJSD_iEEEEEENS5_IJST_NS5_IJNS5_IJNSA_ILi0EEESD_EEENSA_ILi512EEEEEENS5_IJSW_iEEEEEEEEEEESL_S13_NS4_8TiledMMAINS4_8MMA_AtomIJNS4_17SM100_MMA_MXF4_SSISJ_SJ_fSK_Li128ELi128ELi16ELNS4_4UMMA5MajorE0ELS18_0ELNS17_7ScaleInE0ELS19_0EEEEEENSN_INS5_IJSD_SD_SD_EEENS5_IJSW_SW_SW_EEEEENS5_IJNS4_10UnderscoreES1F_S1F_EEEEENS5_IJNS4_23SM90_TMA_LOAD_MULTICASTES1I_EEENS5_IJNS4_14ComposedLayoutINS4_7SwizzleILi1ELi4ELi3EEENS4_18smem_ptr_flag_bitsILi4EEENSN_INS5_IJNSA_ILi8EEESH_EEENS5_IJSH_SD_EEEEEEENSN_INS5_IJNS5_IJNS5_IJSP_SD_EEESS_EEESD_NS5_IJSD_SD_EEEEEENS5_IJNS5_IJNS5_IJSS_SY_EEESX_EEESW_NS5_IJSC_SY_EEEEEEEEEEEvNS4_8identityES1J_S23_vS24_EENS_8epilogue10collective18CollectiveEpilogueINS26_23Sm100TmaWarpSpecializedILi4ELi2ELi16ELb1ELb0EEEJNS5_IJSH_SG_SH_EEENS5_IJNSN_ISH_SD_EENSN_INS5_IJSR_SB_EEENS5_IJSD_SH_EEEEEEEENS_10bfloat16_tESM_S2H_SM_NS26_6fusion15FusionCallbacksIS2A_NS2I_17LinearCombinationIS2H_fS2H_fLNS_15FloatRoundStyleE2EEES2B_S2G_JEEENS4_5SM1004TMEM4LOAD26SM100_TMEM_LOAD_32dp32b16xENS4_13SM90_TMA_LOADENS1K_IS1M_NS1N_ILi16EEENSN_INS5_IJS1P_SR_EEENS5_IJSR_SD_EEEEEEENS4_39AutoVectorizingCopyWithAssumedAlignmentILi128EEENS4_14SM90_TMA_STOREES2X_S2Z_S2Z_EEEvvEEEEvNT_6ParamsE,"aw",@nobits
	.sectionflags	@""
	.align	16
	.zero		1024


//--------------------- .nv.shared.reserved.0     --------------------------
	.section	.nv.shared.reserved.0,"aw",@nobits
	.weak		__nv_reservedSMEM_offset_0_alias
	.size		__nv_reservedSMEM_offset_0_alias, 0, 64
	.other		__nv_reservedSMEM_offset_0_alias,@"STO_CUDA_RESERVED_SHARED STV_DEFAULT"
__nv_reservedSMEM_offset_0_alias:
	.zero		0
.nv.shared.reserved.0:
	.zero		64
	.weak		__nv_reservedSMEM_tcgen05_partition
	.type		__nv_reservedSMEM_tcgen05_partition,@object
	.size		__nv_reservedSMEM_tcgen05_partition,(.L_0 - __nv_reservedSMEM_tcgen05_partition)
__nv_reservedSMEM_tcgen05_partition:
	.zero		32
.L_0:


//--------------------- .nv.global                --------------------------
	.section	.nv.global,"aw",@nobits
.nv.global:
	.type		_ZN40_INTERNAL_1b05d124_4_k_cu_987c0a99_179864cute1_E,@object
	.size		_ZN40_INTERNAL_1b05d124_4_k_cu_987c0a99_179864cute1_E,(_ZN40_INTERNAL_1b05d124_4_k_cu_987c0a99_179864cuda3std3__45__cpo6cbeginE - _ZN40_INTERNAL_1b05d124_4_k_cu_987c0a99_179864cute1_E)
_ZN40_INTERNAL_1b05d124_4_k_cu_987c0a99_179864cute1_E:
	.zero		1
	.type		_ZN40_INTERNAL_1b05d124_4_k_cu_987c0a99_179864cuda3std3__45__cpo6cbeginE,@object
	.size		_ZN40_INTERNAL_1b05d124_4_k_cu_987c0a99_179864cuda3std3__45__cpo6cbeginE,(_ZN40_INTERNAL_1b05d124_4_k_cu_987c0a99_179864cuda3std3__48in_placeE - _ZN40_INTERNAL_1b05d124_4_k_cu_987c0a99_179864cuda3std3__45__cpo6cbeginE)
_ZN40_INTERNAL_1b05d124_4_k_cu_987c0a99_179864cuda3std3__45__cpo6cbeginE:
	.zero		1
	.type		_ZN40_INTERNAL_1b05d124_4_k_cu_987c0a99_179864cuda3std3__48in_placeE,@object
	.size		_ZN40_INTERNAL_1b05d124_4_k_cu_987c0a99_179864cuda3std3__48in_placeE,(_ZN40_INTERNAL_1b05d124_4_k_cu_987c0a99_179864cuda3std6ranges3__45__cpo9iter_moveE - _ZN40_INTERNAL_1b05d124_4_k_cu_987c0a99_179864cuda3std3__48in_placeE)
_ZN40_INTERNAL_1b05d124_4_k_cu_987c0a99_179864cuda3std3__48in_placeE:
	.zero		1
	.type		_ZN40_INTERNAL_1b05d124_4_k_cu_987c0a99_179864cuda3std6ranges3__45__cpo9iter_moveE,@object
	.size		_ZN40_INTERNAL_1b05d124_4_k_cu_987c0a99_179864cuda3std6ranges3__45__cpo9iter_moveE,(_ZN40_INTERNAL_1b05d124_4_k_cu_987c0a99_179864cuda3std3__45__cpo5beginE - _ZN40_INTERNAL_1b05d124_4_k_cu_987c0a99_179864cuda3std6ranges3__45__cpo9iter_moveE)
_ZN40_INTERNAL_1b05d124_4_k_cu_987c0a99_179864cuda3std6ranges3__45__cpo9iter_moveE:
	.zero		1
	.type		_ZN40_INTERNAL_1b05d124_4_k_cu_987c0a99_179864cuda3std3__45__cpo5beginE,@object
	.size		_ZN40_INTERNAL_1b05d124_4_k_cu_987c0a99_179864cuda3std3__45__cpo5beginE,(_ZN40_INTERNAL_1b05d124_4_k_cu_987c0a99_179864cuda3std3__442_GLOBAL__N__1b05d124_4_k_cu_987c0a99_179866ignoreE - _ZN40_INTERNAL_1b05d124_4_k_cu_987c0a99_179864cuda3std3__45__cpo5beginE)
_ZN40_INTERNAL_1b05d124_4_k_cu_987c0a99_179864cuda3std3__45__cpo5beginE:
	.zero		1
	.type		_ZN40_INTERNAL_1b05d124_4_k_cu_987c0a99_179864cuda3std3__442_GLOBAL__N__1b05d124_4_k_cu_987c0a99_179866ignoreE,@object
	.size		_ZN40_INTERNAL_1b05d124_4_k_cu_987c0a99_179864cuda3std3__442_GLOBAL__N__1b05d124_4_k_cu_987c0a99_179866ignoreE,(_ZN40_INTERNAL_1b05d124_4_k_cu_987c0a99_179864cute7productE - _ZN40_INTERNAL_1b05d124_4_k_cu_987c0a99_179864cuda3std3__442_GLOBAL__N__1b05d124_4_k_cu_987c0a99_179866ignoreE)
_ZN40_INTERNAL_1b05d124_4_k_cu_987c0a99_179864cuda3std3__442_GLOBAL__N__1b05d124_4_k_cu_987c0a99_179866ignoreE:
	.zero		1
	.type		_ZN40_INTERNAL_1b05d124_4_k_cu_987c0a99_179864cute7productE,@object
	.size		_ZN40_INTERNAL_1b05d124_4_k_cu_987c0a99_179864cute7productE,(_ZN40_INTERNAL_1b05d124_4_k_cu_987c0a99_179864cuda3std3__45__cpo3endE - _ZN40_INTERNAL_1b05d124_4_k_cu_987c0a99_179864cute7productE)
_ZN40_INTERNAL_1b05d124_4_k_cu_987c0a99_179864cute7productE:
	.zero		1
	.type		_ZN40_INTERNAL_1b05d124_4_k_cu_987c0a99_179864cuda3std3__45__cpo3endE,@object
	.size		_ZN40_INTERNAL_1b05d124_4_k_cu_987c0a99_179864cuda3std3__45__cpo3endE,(_ZN40_INTERNAL_1b05d124_4_k_cu_987c0a99_179864cuda3std3__419piecewise_constructE - _ZN40_INTERNAL_1b05d124_4_k_cu_987c0a99_179864cuda3std3__45__cpo3endE)
_ZN40_INTERNAL_1b05d124_4_k_cu_987c0a99_179864cuda3std3__45__cpo3endE:
	.zero		1
	.type		_ZN40_INTERNAL_1b05d124_4_k_cu_987c0a99_179864cuda3std3__419piecewise_constructE,@object
	.size		_ZN40_INTERNAL_1b05d124_4_k_cu_987c0a99_179864cuda3std3__419piecewise_constructE,(_ZN40_INTERNAL_1b05d124_4_k_cu_987c0a99_179864cuda3std3__45__cpo4cendE - _ZN40_INTERNAL_1b05d124_4_k_cu_987c0a99_179864cuda3std3__419piecewise_constructE)
_ZN40_INTERNAL_1b05d124_4_k_cu_987c0a99_179864cuda3std3__419piecewise_constructE:
	.zero		1
	.type		_ZN40_INTERNAL_1b05d124_4_k_cu_987c0a99_179864cuda3std3__45__cpo4cendE,@object
	.size		_ZN40_INTERNAL_1b05d124_4_k_cu_987c0a99_179864cuda3std3__45__cpo4cendE,(_ZN40_INTERNAL_1b05d124_4_k_cu_987c0a99_179864cuda3std6ranges3__45__cpo4swapE - _ZN40_INTERNAL_1b05d124_4_k_cu_987c0a99_179864cuda3std3__45__cpo4cendE)
_ZN40_INTERNAL_1b05d124_4_k_cu_987c0a99_179864cuda3std3__45__cpo4cendE:
	.zero		1
	.type		_ZN40_INTERNAL_1b05d124_4_k_cu_987c0a99_179864cuda3std6ranges3__45__cpo4swapE,@object
	.size		_ZN40_INTERNAL_1b05d124_4_k_cu_987c0a99_179864cuda3std6ranges3__45__cpo4swapE,(.L_10 - _ZN40_INTERNAL_1b05d124_4_k_cu_987c0a99_179864cuda3std6ranges3__45__cpo4swapE)
_ZN40_INTERNAL_1b05d124_4_k_cu_987c0a99_179864cuda3std6ranges3__45__cpo4swapE:
	.zero		1
.L_10:


//--------------------- .nv.constant0._ZN7cutlass13device_kernelINS_4gemm6kernel13GemmUniversalIN4cute5tupleIJiiiiEEENS1_10collective13CollectiveMmaINS1_46MainloopSm100TmaUmmaWarpSpecializedBlockScaledILi23ELi2ELi2ENS5_IJNS4_1CILi2EEENSA_ILi4EEENSA_ILi1EEEEEEEENS5_IJNSA_ILi128EEESG_NSA_ILi64EEEEEENS5_IJNS_12float_e2m1_tENS_13float_ue4m3_tEEEENS5_IJNS5_IJlSD_lEEENS4_6LayoutINS5_IJNS5_IJNS5_IJNSA_ILi32EEESC_EEEiEEENS5_IJNS5_IJNSA_ILi16EEESC_EEEiEEENS5_IJSD_iEEEEEENS5_IJST_NS5_IJNS5_IJNSA_ILi0EEESD_EEENSA_ILi512EEEEEENS5_IJSW_iEEEEEEEEEEESL_S13_NS4_8TiledMMAINS4_8MMA_AtomIJNS4_17SM100_MMA_MXF4_SSISJ_SJ_fSK_Li128ELi128ELi16ELNS4_4UMMA5MajorE0ELS18_0ELNS17_7ScaleInE0ELS19_0EEEEEENSN_INS5_IJSD_SD_SD_EEENS5_IJSW_SW_SW_EEEEENS5_IJNS4_10UnderscoreES1F_S1F_EEEEENS5_IJNS4_23SM90_TMA_LOAD_MULTICASTES1I_EEENS5_IJNS4_14ComposedLayoutINS4_7SwizzleILi1ELi4ELi3EEENS4_18smem_ptr_flag_bitsILi4EEENSN_INS5_IJNSA_ILi8EEESH_EEENS5_IJSH_SD_EEEEEEENSN_INS5_IJNS5_IJNS5_IJSP_SD_EEESS_EEESD_NS5_IJSD_SD_EEEEEENS5_IJNS5_IJNS5_IJSS_SY_EEESX_EEESW_NS5_IJSC_SY_EEEEEEEEEEEvNS4_8identityES1J_S23_vS24_EENS_8epilogue10collective18CollectiveEpilogueINS26_23Sm100TmaWarpSpecializedILi4ELi2ELi16ELb1ELb0EEEJNS5_IJSH_SG_SH_EEENS5_IJNSN_ISH_SD_EENSN_INS5_IJSR_SB_EEENS5_IJSD_SH_EEEEEEEENS_10bfloat16_tESM_S2H_SM_NS26_6fusion15FusionCallbacksIS2A_NS2I_17LinearCombinationIS2H_fS2H_fLNS_15FloatRoundStyleE2EEES2B_S2G_JEEENS4_5SM1004TMEM4LOAD26SM100_TMEM_LOAD_32dp32b16xENS4_13SM90_TMA_LOADENS1K_IS1M_NS1N_ILi16EEENSN_INS5_IJS1P_SR_EEENS5_IJSR_SD_EEEEEEENS4_39AutoVectorizingCopyWithAssumedAlignmentILi128EEENS4_14SM90_TMA_STOREES2X_S2Z_S2Z_EEEvvEEEEvNT_6ParamsE --------------------------
	.section	.nv.constant0._ZN7cutlass13device_kernelINS_4gemm6kernel13GemmUniversalIN4cute5tupleIJiiiiEEENS1_10collective13CollectiveMmaINS1_46MainloopSm100TmaUmmaWarpSpecializedBlockScaledILi23ELi2ELi2ENS5_IJNS4_1CILi2EEENSA_ILi4EEENSA_ILi1EEEEEEEENS5_IJNSA_ILi128EEESG_NSA_ILi64EEEEEENS5_IJNS_12float_e2m1_tENS_13float_ue4m3_tEEEENS5_IJNS5_IJlSD_lEEENS4_6LayoutINS5_IJNS5_IJNS5_IJNSA_ILi32EEESC_EEEiEEENS5_IJNS5_IJNSA_ILi16EEESC_EEEiEEENS5_IJSD_iEEEEEENS5_IJST_NS5_IJNS5_IJNSA_ILi0EEESD_EEENSA_ILi512EEEEEENS5_IJSW_iEEEEEEEEEEESL_S13_NS4_8TiledMMAINS4_8MMA_AtomIJNS4_17SM100_MMA_MXF4_SSISJ_SJ_fSK_Li128ELi128ELi16ELNS4_4UMMA5MajorE0ELS18_0ELNS17_7ScaleInE0ELS19_0EEEEEENSN_INS5_IJSD_SD_SD_EEENS5_IJSW_SW_SW_EEEEENS5_IJNS4_10UnderscoreES1F_S1F_EEEEENS5_IJNS4_23SM90_TMA_LOAD_MULTICASTES1I_EEENS5_IJNS4_14ComposedLayoutINS4_7SwizzleILi1ELi4ELi3EEENS4_18smem_ptr_flag_bitsILi4EEENSN_INS5_IJNSA_ILi8EEESH_EEENS5_IJSH_SD_EEEEEEENSN_INS5_IJNS5_IJNS5_IJSP_SD_EEESS_EEESD_NS5_IJSD_SD_EEEEEENS5_IJNS5_IJNS5_IJSS_SY_EEESX_EEESW_NS5_IJSC_SY_EEEEEEEEEEEvNS4_8identityES1J_S23_vS24_EENS_8epilogue10collective18CollectiveEpilogueINS26_23Sm100TmaWarpSpecializedILi4ELi2ELi16ELb1ELb0EEEJNS5_IJSH_SG_SH_EEENS5_IJNSN_ISH_SD_EENSN_INS5_IJSR_SB_EEENS5_IJSD_SH_EEEEEEEENS_10bfloat16_tESM_S2H_SM_NS26_6fusion15FusionCallbacksIS2A_NS2I_17LinearCombinationIS2H_fS2H_fLNS_15FloatRoundStyleE2EEES2B_S2G_JEEENS4_5SM1004TMEM4LOAD26SM100_TMEM_LOAD_32dp32b16xENS4_13SM90_TMA_LOADENS1K_IS1M_NS1N_ILi16EEENSN_INS5_IJS1P_SR_EEENS5_IJSR_SD_EEEEEEENS4_39AutoVectorizingCopyWithAssumedAlignmentILi128EEENS4_14SM90_TMA_STOREES2X_S2Z_S2Z_EEEvvEEEEvNT_6ParamsE,"a",@progbits
	.sectionflags	@""
	.align	4
.nv.constant0._ZN7cutlass13device_kernelINS_4gemm6kernel13GemmUniversalIN4cute5tupleIJiiiiEEENS1_10collective13CollectiveMmaINS1_46MainloopSm100TmaUmmaWarpSpecializedBlockScaledILi23ELi2ELi2ENS5_IJNS4_1CILi2EEENSA_ILi4EEENSA_ILi1EEEEEEEENS5_IJNSA_ILi128EEESG_NSA_ILi64EEEEEENS5_IJNS_12float_e2m1_tENS_13float_ue4m3_tEEEENS5_IJNS5_IJlSD_lEEENS4_6LayoutINS5_IJNS5_IJNS5_IJNSA_ILi32EEESC_EEEiEEENS5_IJNS5_IJNSA_ILi16EEESC_EEEiEEENS5_IJSD_iEEEEEENS5_IJST_NS5_IJNS5_IJNSA_ILi0EEESD_EEENSA_ILi512EEEEEENS5_IJSW_iEEEEEEEEEEESL_S13_NS4_8TiledMMAINS4_8MMA_AtomIJNS4_17SM100_MMA_MXF4_SSISJ_SJ_fSK_Li128ELi128ELi16ELNS4_4UMMA5MajorE0ELS18_0ELNS17_7ScaleInE0ELS19_0EEEEEENSN_INS5_IJSD_SD_SD_EEENS5_IJSW_SW_SW_EEEEENS5_IJNS4_10UnderscoreES1F_S1F_EEEEENS5_IJNS4_23SM90_TMA_LOAD_MULTICASTES1I_EEENS5_IJNS4_14ComposedLayoutINS4_7SwizzleILi1ELi4ELi3EEENS4_18smem_ptr_flag_bitsILi4EEENSN_INS5_IJNSA_ILi8EEESH_EEENS5_IJSH_SD_EEEEEEENSN_INS5_IJNS5_IJNS5_IJSP_SD_EEESS_EEESD_NS5_IJSD_SD_EEEEEENS5_IJNS5_IJNS5_IJSS_SY_EEESX_EEESW_NS5_IJSC_SY_EEEEEEEEEEEvNS4_8identityES1J_S23_vS24_EENS_8epilogue10collective18CollectiveEpilogueINS26_23Sm100TmaWarpSpecializedILi4ELi2ELi16ELb1ELb0EEEJNS5_IJSH_SG_SH_EEENS5_IJNSN_ISH_SD_EENSN_INS5_IJSR_SB_EEENS5_IJSD_SH_EEEEEEEENS_10bfloat16_tESM_S2H_SM_NS26_6fusion15FusionCallbacksIS2A_NS2I_17LinearCombinationIS2H_fS2H_fLNS_15FloatRoundStyleE2EEES2B_S2G_JEEENS4_5SM1004TMEM4LOAD26SM100_TMEM_LOAD_32dp32b16xENS4_13SM90_TMA_LOADENS1K_IS1M_NS1N_ILi16EEENSN_INS5_IJS1P_SR_EEENS5_IJSR_SD_EEEEEEENS4_39AutoVectorizingCopyWithAssumedAlignmentILi128EEENS4_14SM90_TMA_STOREES2X_S2Z_S2Z_EEEvvEEEEvNT_6ParamsE:
	.zero		3968


//--------------------- SYMBOLS --------------------------

	.type		.nv.reservedSmem.offset0,@object
	.size		.nv.reservedSmem.offset0,0x4
	.type		.nv.reservedSmem.cap,@object
	.size		.nv.reservedSmem.cap,0x4
	.type		__assertfail,@function
